//
// Generated by NVIDIA NVVM Compiler
//
// Compiler Build ID: CL-36424714
// Cuda compilation tools, release 13.0, V13.0.88
// Based on NVVM 20.0.0
//

.version 9.0
.target sm_100
.address_size 64

	// .globl	_Z22transForNMSByte2KernelPsS_ii
// _ZZ22transForNMSByte2KernelPsS_iiE7sh_data has been demoted
// _ZZ24findWindowMaxInRowKernelP6__halfS0_PiiiE12sh_score_row has been demoted
// _ZZ24findWindowMaxInColKernelP6__halfPiS0_S1_iiE12sh_score_col has been demoted
// _ZZ24findWindowMaxInColKernelP6__halfPiS0_S1_iiE9sh_id_col has been demoted
// _ZZ24extractAndSuppressKernelP6__halfS0_S0_PiiiiE14sh_extracted_h has been demoted
// _ZZ24extractAndSuppressKernelP6__halfS0_S0_PiiiiE21sh_warp_extracted_num has been demoted
// _ZZ26fusedColFindingAndSuppressP6__halfPiS0_S0_iiiE12sh_score_col has been demoted
// _ZZ26fusedColFindingAndSuppressP6__halfPiS0_S0_iiiE9sh_id_col has been demoted
// _ZZ26fusedColFindingAndSuppressP6__halfPiS0_S0_iiiE14sh_extracted_h has been demoted
// _ZZ26fusedColFindingAndSuppressP6__halfPiS0_S0_iiiE21sh_warp_extracted_num has been demoted
// _ZZ30softmaxHalfForSuperpointKernelP6__halfS0_iE7sh_data has been demoted

.visible .entry _Z22transForNMSByte2KernelPsS_ii(
	.param .u64 .ptr .align 1 _Z22transForNMSByte2KernelPsS_ii_param_0,
	.param .u64 .ptr .align 1 _Z22transForNMSByte2KernelPsS_ii_param_1,
	.param .u32 _Z22transForNMSByte2KernelPsS_ii_param_2,
	.param .u32 _Z22transForNMSByte2KernelPsS_ii_param_3
)
{
	.reg .b16 	%rs<9>;
	.reg .b32 	%r<31>;
	.reg .b32 	%f<9>;
	.reg .b64 	%rd<26>;
	// demoted variable
	.shared .align 2 .b8 _ZZ22transForNMSByte2KernelPsS_iiE7sh_data[4096];
	ld.param.u64 	%rd1, [_Z22transForNMSByte2KernelPsS_ii_param_0];
	ld.param.u64 	%rd2, [_Z22transForNMSByte2KernelPsS_ii_param_1];
	ld.param.u32 	%r1, [_Z22transForNMSByte2KernelPsS_ii_param_2];
	ld.param.u32 	%r2, [_Z22transForNMSByte2KernelPsS_ii_param_3];
	cvta.to.global.u64 	%rd3, %rd2;
	cvta.to.global.u64 	%rd4, %rd1;
	mov.u32 	%r3, %tid.x;
	and.b32  	%r4, %r3, 31;
	mov.u32 	%r5, %ctaid.x;
	mov.u32 	%r6, %ctaid.y;
	shr.u32 	%r7, %r3, 2;
	and.b32  	%r8, %r7, 248;
	mul.lo.s32 	%r9, %r8, %r2;
	mul.lo.s32 	%r10, %r9, %r1;
	cvt.s64.s32 	%rd5, %r10;
	mul.lo.s32 	%r11, %r2, %r6;
	cvt.s64.s32 	%rd6, %r11;
	shl.b32 	%r12, %r5, 5;
	cvt.u64.u32 	%rd7, %r12;
	shl.b32 	%r13, %r11, 6;
	cvt.s64.s32 	%rd8, %r13;
	cvt.s64.s32 	%rd9, %r9;
	shl.b32 	%r14, %r5, 8;
	cvt.u64.u32 	%rd10, %r14;
	add.s64 	%rd11, %rd9, %rd10;
	add.s64 	%rd12, %rd11, %rd8;
	shl.b64 	%rd13, %rd12, 1;
	add.s64 	%rd14, %rd3, %rd13;
	shl.b32 	%r15, %r3, 4;
	and.b32  	%r16, %r15, 15872;
	mov.u32 	%r17, _ZZ22transForNMSByte2KernelPsS_iiE7sh_data;
	add.s32 	%r18, %r17, %r16;
	and.b32  	%r19, %r15, 496;
	add.s32 	%r20, %r18, %r19;
	shr.u32 	%r21, %r4, 2;
	mul.lo.s32 	%r22, %r1, %r21;
	mul.lo.s32 	%r23, %r22, %r2;
	cvt.s64.s32 	%rd15, %r23;
	add.s64 	%rd16, %rd6, %rd7;
	add.s64 	%rd17, %rd16, %rd5;
	add.s64 	%rd18, %rd17, %rd15;
	shl.b64 	%rd19, %rd18, 1;
	add.s64 	%rd20, %rd4, %rd19;
	cvt.u64.u32 	%rd21, %r15;
	and.b64  	%rd22, %rd21, 48;
	add.s64 	%rd23, %rd20, %rd22;
	ld.global.v4.f32 	{%f1, %f2, %f3, %f4}, [%rd23];
	st.shared.v4.f32 	[%r20], {%f1, %f2, %f3, %f4};
	shl.b32 	%r24, %r3, 1;
	and.b32  	%r25, %r24, 62;
	add.s32 	%r26, %r18, %r25;
	ld.shared.u16 	%rs1, [%r26];
	ld.shared.u16 	%rs2, [%r26+64];
	ld.shared.u16 	%rs3, [%r26+128];
	ld.shared.u16 	%rs4, [%r26+192];
	ld.shared.u16 	%rs5, [%r26+256];
	ld.shared.u16 	%rs6, [%r26+320];
	ld.shared.u16 	%rs7, [%r26+384];
	ld.shared.u16 	%rs8, [%r26+448];
	and.b64  	%rd24, %rd21, 496;
	add.s64 	%rd25, %rd14, %rd24;
	mov.b32 	%r27, {%rs7, %rs8};
	mov.b32 	%f5, %r27;
	mov.b32 	%r28, {%rs5, %rs6};
	mov.b32 	%f6, %r28;
	mov.b32 	%r29, {%rs3, %rs4};
	mov.b32 	%f7, %r29;
	mov.b32 	%r30, {%rs1, %rs2};
	mov.b32 	%f8, %r30;
	st.global.v4.f32 	[%rd25], {%f8, %f7, %f6, %f5};
	ret;

}
	// .globl	_Z24findWindowMaxInRowKernelP6__halfS0_Piii
.visible .entry _Z24findWindowMaxInRowKernelP6__halfS0_Piii(
	.param .u64 .ptr .align 1 _Z24findWindowMaxInRowKernelP6__halfS0_Piii_param_0,
	.param .u64 .ptr .align 1 _Z24findWindowMaxInRowKernelP6__halfS0_Piii_param_1,
	.param .u64 .ptr .align 1 _Z24findWindowMaxInRowKernelP6__halfS0_Piii_param_2,
	.param .u32 _Z24findWindowMaxInRowKernelP6__halfS0_Piii_param_3,
	.param .u32 _Z24findWindowMaxInRowKernelP6__halfS0_Piii_param_4
)
{
	.reg .pred 	%p<68>;
	.reg .b16 	%rs<148>;
	.reg .b32 	%r<331>;
	.reg .b64 	%rd<35>;
	// demoted variable
	.shared .align 2 .b8 _ZZ24findWindowMaxInRowKernelP6__halfS0_PiiiE12sh_score_row[2048];
	ld.param.u64 	%rd5, [_Z24findWindowMaxInRowKernelP6__halfS0_Piii_param_0];
	ld.param.u64 	%rd6, [_Z24findWindowMaxInRowKernelP6__halfS0_Piii_param_1];
	ld.param.u64 	%rd7, [_Z24findWindowMaxInRowKernelP6__halfS0_Piii_param_2];
	ld.param.u32 	%r96, [_Z24findWindowMaxInRowKernelP6__halfS0_Piii_param_3];
	ld.param.u32 	%r97, [_Z24findWindowMaxInRowKernelP6__halfS0_Piii_param_4];
	cvta.to.global.u64 	%rd1, %rd5;
	cvta.to.global.u64 	%rd2, %rd7;
	cvta.to.global.u64 	%rd3, %rd6;
	add.s32 	%r98, %r96, 127;
	shr.s32 	%r99, %r98, 31;
	shr.u32 	%r100, %r99, 25;
	add.s32 	%r101, %r98, %r100;
	shr.s32 	%r1, %r101, 7;
	mov.u32 	%r2, %ctaid.x;
	setp.lt.s32 	%p1, %r96, 1;
	@%p1 bra 	$L__BB1_17;
	mov.u32 	%r3, %tid.x;
	mul.lo.s32 	%r4, %r96, %r2;
	max.s32 	%r5, %r1, 1;
	and.b32  	%r6, %r5, 3;
	setp.lt.u32 	%p2, %r96, 385;
	mov.b32 	%r298, 0;
	@%p2 bra 	$L__BB1_12;
	and.b32  	%r298, %r5, 16777212;
	mov.b32 	%r296, 0;
$L__BB1_3:
	shl.b32 	%r104, %r296, 7;
	add.s32 	%r9, %r104, %r3;
	setp.ge.s32 	%p3, %r9, %r96;
	shl.b32 	%r105, %r9, 1;
	mov.u32 	%r106, _ZZ24findWindowMaxInRowKernelP6__halfS0_PiiiE12sh_score_row;
	add.s32 	%r10, %r106, %r105;
	add.s32 	%r107, %r9, %r4;
	mul.wide.s32 	%rd8, %r107, 2;
	add.s64 	%rd4, %rd1, %rd8;
	@%p3 bra 	$L__BB1_5;
	ld.global.u16 	%rs26, [%rd4];
	st.shared.u16 	[%r10], %rs26;
$L__BB1_5:
	add.s32 	%r108, %r9, 128;
	setp.ge.s32 	%p4, %r108, %r96;
	@%p4 bra 	$L__BB1_7;
	ld.global.u16 	%rs27, [%rd4+256];
	st.shared.u16 	[%r10+256], %rs27;
$L__BB1_7:
	add.s32 	%r109, %r9, 256;
	setp.ge.s32 	%p5, %r109, %r96;
	@%p5 bra 	$L__BB1_9;
	ld.global.u16 	%rs28, [%rd4+512];
	st.shared.u16 	[%r10+512], %rs28;
$L__BB1_9:
	add.s32 	%r110, %r9, 384;
	setp.ge.s32 	%p6, %r110, %r96;
	@%p6 bra 	$L__BB1_11;
	ld.global.u16 	%rs29, [%rd4+768];
	st.shared.u16 	[%r10+768], %rs29;
$L__BB1_11:
	add.s32 	%r296, %r296, 4;
	setp.ne.s32 	%p7, %r296, %r298;
	@%p7 bra 	$L__BB1_3;
$L__BB1_12:
	setp.eq.s32 	%p8, %r6, 0;
	@%p8 bra 	$L__BB1_17;
	mov.b32 	%r299, 0;
$L__BB1_14:
	.pragma "nounroll";
	shl.b32 	%r112, %r298, 7;
	add.s32 	%r15, %r112, %r3;
	setp.ge.s32 	%p9, %r15, %r96;
	@%p9 bra 	$L__BB1_16;
	shl.b32 	%r113, %r15, 1;
	mov.u32 	%r114, _ZZ24findWindowMaxInRowKernelP6__halfS0_PiiiE12sh_score_row;
	add.s32 	%r115, %r114, %r113;
	add.s32 	%r116, %r15, %r4;
	mul.wide.s32 	%rd9, %r116, 2;
	add.s64 	%rd10, %rd1, %rd9;
	ld.global.u16 	%rs30, [%rd10];
	st.shared.u16 	[%r115], %rs30;
$L__BB1_16:
	add.s32 	%r298, %r298, 1;
	add.s32 	%r299, %r299, 1;
	setp.ne.s32 	%p10, %r299, %r6;
	@%p10 bra 	$L__BB1_14;
$L__BB1_17:
	setp.lt.s32 	%p11, %r96, 1;
	bar.sync 	0;
	@%p11 bra 	$L__BB1_62;
	mov.u32 	%r18, %tid.x;
	setp.lt.s32 	%p12, %r97, 1;
	add.s32 	%r19, %r96, -1;
	mul.lo.s32 	%r20, %r96, %r2;
	@%p12 bra 	$L__BB1_46;
	max.s32 	%r21, %r1, 1;
	and.b32  	%r22, %r97, 7;
	add.s32 	%r23, %r22, -1;
	and.b32  	%r24, %r97, 3;
	add.s32 	%r25, %r24, -1;
	and.b32  	%r26, %r97, 2147483640;
	and.b32  	%r27, %r97, 1;
	sub.s32 	%r28, 3, %r97;
	neg.s32 	%r29, %r26;
	sub.s32 	%r30, %r18, %r97;
	neg.s32 	%r31, %r97;
	mov.b32 	%r300, 0;
$L__BB1_20:
	shl.b32 	%r33, %r300, 7;
	add.s32 	%r34, %r33, %r18;
	setp.ge.s32 	%p22, %r34, %r96;
	@%p22 bra 	$L__BB1_45;
	setp.lt.u32 	%p23, %r97, 8;
	shl.b32 	%r134, %r34, 1;
	mov.u32 	%r135, _ZZ24findWindowMaxInRowKernelP6__halfS0_PiiiE12sh_score_row;
	add.s32 	%r136, %r135, %r134;
	ld.shared.u16 	%rs147, [%r136];
	mov.u32 	%r321, %r31;
	mov.u32 	%r326, %r34;
	@%p23 bra 	$L__BB1_25;
	add.s32 	%r301, %r30, %r33;
	mov.u32 	%r302, %r29;
	mov.u32 	%r303, %r28;
	mov.u32 	%r326, %r34;
$L__BB1_23:
	.pragma "nounroll";
	max.s32 	%r137, %r301, 0;
	shl.b32 	%r138, %r137, 1;
	add.s32 	%r140, %r135, %r138;
	ld.shared.u16 	%rs39, [%r140];
	// begin inline asm
	{ .reg .pred __$temp3;
  setp.lt.f16  __$temp3, %rs147, %rs39;
  selp.u16 %rs37, 1, 0, __$temp3;}
	// end inline asm
	setp.eq.s16 	%p24, %rs37, 0;
	selp.b16 	%rs41, %rs147, %rs39, %p24;
	selp.b32 	%r141, %r326, %r137, %p24;
	add.s32 	%r142, %r301, 1;
	max.s32 	%r143, %r142, 0;
	shl.b32 	%r144, %r143, 1;
	add.s32 	%r145, %r135, %r144;
	ld.shared.u16 	%rs42, [%r145];
	// begin inline asm
	{ .reg .pred __$temp3;
  setp.lt.f16  __$temp3, %rs41, %rs42;
  selp.u16 %rs40, 1, 0, __$temp3;}
	// end inline asm
	setp.eq.s16 	%p25, %rs40, 0;
	selp.b16 	%rs44, %rs41, %rs42, %p25;
	selp.b32 	%r146, %r141, %r143, %p25;
	add.s32 	%r147, %r301, 2;
	max.s32 	%r148, %r147, 0;
	shl.b32 	%r149, %r148, 1;
	add.s32 	%r150, %r135, %r149;
	ld.shared.u16 	%rs45, [%r150];
	// begin inline asm
	{ .reg .pred __$temp3;
  setp.lt.f16  __$temp3, %rs44, %rs45;
  selp.u16 %rs43, 1, 0, __$temp3;}
	// end inline asm
	setp.eq.s16 	%p26, %rs43, 0;
	selp.b16 	%rs47, %rs44, %rs45, %p26;
	selp.b32 	%r151, %r146, %r148, %p26;
	add.s32 	%r152, %r301, 3;
	max.s32 	%r153, %r152, 0;
	shl.b32 	%r154, %r153, 1;
	add.s32 	%r155, %r135, %r154;
	ld.shared.u16 	%rs48, [%r155];
	// begin inline asm
	{ .reg .pred __$temp3;
  setp.lt.f16  __$temp3, %rs47, %rs48;
  selp.u16 %rs46, 1, 0, __$temp3;}
	// end inline asm
	setp.eq.s16 	%p27, %rs46, 0;
	selp.b16 	%rs50, %rs47, %rs48, %p27;
	selp.b32 	%r156, %r151, %r153, %p27;
	add.s32 	%r157, %r301, 4;
	max.s32 	%r158, %r157, 0;
	shl.b32 	%r159, %r158, 1;
	add.s32 	%r160, %r135, %r159;
	ld.shared.u16 	%rs51, [%r160];
	// begin inline asm
	{ .reg .pred __$temp3;
  setp.lt.f16  __$temp3, %rs50, %rs51;
  selp.u16 %rs49, 1, 0, __$temp3;}
	// end inline asm
	setp.eq.s16 	%p28, %rs49, 0;
	selp.b16 	%rs53, %rs50, %rs51, %p28;
	selp.b32 	%r161, %r156, %r158, %p28;
	add.s32 	%r162, %r301, 5;
	max.s32 	%r163, %r162, 0;
	shl.b32 	%r164, %r163, 1;
	add.s32 	%r165, %r135, %r164;
	ld.shared.u16 	%rs54, [%r165];
	// begin inline asm
	{ .reg .pred __$temp3;
  setp.lt.f16  __$temp3, %rs53, %rs54;
  selp.u16 %rs52, 1, 0, __$temp3;}
	// end inline asm
	setp.eq.s16 	%p29, %rs52, 0;
	selp.b16 	%rs56, %rs53, %rs54, %p29;
	selp.b32 	%r166, %r161, %r163, %p29;
	add.s32 	%r167, %r301, 6;
	max.s32 	%r168, %r167, 0;
	shl.b32 	%r169, %r168, 1;
	add.s32 	%r170, %r135, %r169;
	ld.shared.u16 	%rs57, [%r170];
	// begin inline asm
	{ .reg .pred __$temp3;
  setp.lt.f16  __$temp3, %rs56, %rs57;
  selp.u16 %rs55, 1, 0, __$temp3;}
	// end inline asm
	setp.eq.s16 	%p30, %rs55, 0;
	selp.b16 	%rs59, %rs56, %rs57, %p30;
	selp.b32 	%r171, %r166, %r168, %p30;
	add.s32 	%r172, %r301, 7;
	max.s32 	%r173, %r172, 0;
	shl.b32 	%r174, %r173, 1;
	add.s32 	%r175, %r135, %r174;
	ld.shared.u16 	%rs60, [%r175];
	// begin inline asm
	{ .reg .pred __$temp3;
  setp.lt.f16  __$temp3, %rs59, %rs60;
  selp.u16 %rs58, 1, 0, __$temp3;}
	// end inline asm
	setp.eq.s16 	%p31, %rs58, 0;
	selp.b16 	%rs147, %rs59, %rs60, %p31;
	selp.b32 	%r326, %r171, %r173, %p31;
	add.s32 	%r303, %r303, 8;
	add.s32 	%r302, %r302, 8;
	add.s32 	%r301, %r301, 8;
	setp.eq.s32 	%p32, %r302, 0;
	@%p32 bra 	$L__BB1_24;
	bra.uni 	$L__BB1_23;
$L__BB1_24:
	add.s32 	%r321, %r303, -3;
$L__BB1_25:
	setp.eq.s32 	%p33, %r22, 0;
	@%p33 bra 	$L__BB1_33;
	setp.lt.u32 	%p34, %r23, 3;
	@%p34 bra 	$L__BB1_28;
	add.s32 	%r177, %r321, %r34;
	max.s32 	%r178, %r177, 0;
	shl.b32 	%r179, %r178, 1;
	add.s32 	%r181, %r135, %r179;
	ld.shared.u16 	%rs64, [%r181];
	// begin inline asm
	{ .reg .pred __$temp3;
  setp.lt.f16  __$temp3, %rs147, %rs64;
  selp.u16 %rs62, 1, 0, __$temp3;}
	// end inline asm
	setp.eq.s16 	%p35, %rs62, 0;
	selp.b16 	%rs66, %rs147, %rs64, %p35;
	selp.b32 	%r182, %r326, %r178, %p35;
	add.s32 	%r183, %r177, 1;
	max.s32 	%r184, %r183, 0;
	shl.b32 	%r185, %r184, 1;
	add.s32 	%r186, %r135, %r185;
	ld.shared.u16 	%rs67, [%r186];
	// begin inline asm
	{ .reg .pred __$temp3;
  setp.lt.f16  __$temp3, %rs66, %rs67;
  selp.u16 %rs65, 1, 0, __$temp3;}
	// end inline asm
	setp.eq.s16 	%p36, %rs65, 0;
	selp.b16 	%rs69, %rs66, %rs67, %p36;
	selp.b32 	%r187, %r182, %r184, %p36;
	add.s32 	%r188, %r177, 2;
	max.s32 	%r189, %r188, 0;
	shl.b32 	%r190, %r189, 1;
	add.s32 	%r191, %r135, %r190;
	ld.shared.u16 	%rs70, [%r191];
	// begin inline asm
	{ .reg .pred __$temp3;
  setp.lt.f16  __$temp3, %rs69, %rs70;
  selp.u16 %rs68, 1, 0, __$temp3;}
	// end inline asm
	setp.eq.s16 	%p37, %rs68, 0;
	selp.b16 	%rs72, %rs69, %rs70, %p37;
	selp.b32 	%r192, %r187, %r189, %p37;
	add.s32 	%r193, %r177, 3;
	max.s32 	%r194, %r193, 0;
	shl.b32 	%r195, %r194, 1;
	add.s32 	%r196, %r135, %r195;
	ld.shared.u16 	%rs73, [%r196];
	// begin inline asm
	{ .reg .pred __$temp3;
  setp.lt.f16  __$temp3, %rs72, %rs73;
  selp.u16 %rs71, 1, 0, __$temp3;}
	// end inline asm
	setp.eq.s16 	%p38, %rs71, 0;
	selp.b16 	%rs147, %rs72, %rs73, %p38;
	selp.b32 	%r326, %r192, %r194, %p38;
	add.s32 	%r321, %r321, 4;
$L__BB1_28:
	setp.eq.s32 	%p39, %r24, 0;
	@%p39 bra 	$L__BB1_33;
	setp.eq.s32 	%p40, %r25, 0;
	@%p40 bra 	$L__BB1_31;
	add.s32 	%r198, %r321, %r34;
	max.s32 	%r199, %r198, 0;
	shl.b32 	%r200, %r199, 1;
	add.s32 	%r202, %r135, %r200;
	ld.shared.u16 	%rs77, [%r202];
	// begin inline asm
	{ .reg .pred __$temp3;
  setp.lt.f16  __$temp3, %rs147, %rs77;
  selp.u16 %rs75, 1, 0, __$temp3;}
	// end inline asm
	setp.eq.s16 	%p41, %rs75, 0;
	selp.b16 	%rs79, %rs147, %rs77, %p41;
	selp.b32 	%r203, %r326, %r199, %p41;
	add.s32 	%r204, %r198, 1;
	max.s32 	%r205, %r204, 0;
	shl.b32 	%r206, %r205, 1;
	add.s32 	%r207, %r135, %r206;
	ld.shared.u16 	%rs80, [%r207];
	// begin inline asm
	{ .reg .pred __$temp3;
  setp.lt.f16  __$temp3, %rs79, %rs80;
  selp.u16 %rs78, 1, 0, __$temp3;}
	// end inline asm
	setp.eq.s16 	%p42, %rs78, 0;
	selp.b16 	%rs147, %rs79, %rs80, %p42;
	selp.b32 	%r326, %r203, %r205, %p42;
	add.s32 	%r321, %r321, 2;
$L__BB1_31:
	setp.eq.s32 	%p43, %r27, 0;
	@%p43 bra 	$L__BB1_33;
	add.s32 	%r208, %r321, %r34;
	max.s32 	%r209, %r208, 0;
	shl.b32 	%r210, %r209, 1;
	add.s32 	%r212, %r135, %r210;
	ld.shared.u16 	%rs83, [%r212];
	// begin inline asm
	{ .reg .pred __$temp3;
  setp.lt.f16  __$temp3, %rs147, %rs83;
  selp.u16 %rs81, 1, 0, __$temp3;}
	// end inline asm
	setp.eq.s16 	%p44, %rs81, 0;
	selp.b16 	%rs147, %rs147, %rs83, %p44;
	selp.b32 	%r326, %r326, %r209, %p44;
$L__BB1_33:
	setp.lt.u32 	%p45, %r97, 8;
	mov.b32 	%r311, 1;
	@%p45 bra 	$L__BB1_36;
	mov.b32 	%r305, 1;
$L__BB1_35:
	.pragma "nounroll";
	add.s32 	%r216, %r305, %r34;
	min.s32 	%r217, %r19, %r216;
	shl.b32 	%r218, %r217, 1;
	add.s32 	%r220, %r135, %r218;
	ld.shared.u16 	%rs87, [%r220];
	// begin inline asm
	{ .reg .pred __$temp3;
  setp.lt.f16  __$temp3, %rs147, %rs87;
  selp.u16 %rs85, 1, 0, __$temp3;}
	// end inline asm
	setp.eq.s16 	%p46, %rs85, 0;
	selp.b16 	%rs89, %rs147, %rs87, %p46;
	selp.b32 	%r221, %r326, %r217, %p46;
	add.s32 	%r222, %r216, 1;
	min.s32 	%r223, %r19, %r222;
	shl.b32 	%r224, %r223, 1;
	add.s32 	%r225, %r135, %r224;
	ld.shared.u16 	%rs90, [%r225];
	// begin inline asm
	{ .reg .pred __$temp3;
  setp.lt.f16  __$temp3, %rs89, %rs90;
  selp.u16 %rs88, 1, 0, __$temp3;}
	// end inline asm
	setp.eq.s16 	%p47, %rs88, 0;
	selp.b16 	%rs92, %rs89, %rs90, %p47;
	selp.b32 	%r226, %r221, %r223, %p47;
	add.s32 	%r227, %r216, 2;
	min.s32 	%r228, %r19, %r227;
	shl.b32 	%r229, %r228, 1;
	add.s32 	%r230, %r135, %r229;
	ld.shared.u16 	%rs93, [%r230];
	// begin inline asm
	{ .reg .pred __$temp3;
  setp.lt.f16  __$temp3, %rs92, %rs93;
  selp.u16 %rs91, 1, 0, __$temp3;}
	// end inline asm
	setp.eq.s16 	%p48, %rs91, 0;
	selp.b16 	%rs95, %rs92, %rs93, %p48;
	selp.b32 	%r231, %r226, %r228, %p48;
	add.s32 	%r232, %r216, 3;
	min.s32 	%r233, %r19, %r232;
	shl.b32 	%r234, %r233, 1;
	add.s32 	%r235, %r135, %r234;
	ld.shared.u16 	%rs96, [%r235];
	// begin inline asm
	{ .reg .pred __$temp3;
  setp.lt.f16  __$temp3, %rs95, %rs96;
  selp.u16 %rs94, 1, 0, __$temp3;}
	// end inline asm
	setp.eq.s16 	%p49, %rs94, 0;
	selp.b16 	%rs98, %rs95, %rs96, %p49;
	selp.b32 	%r236, %r231, %r233, %p49;
	add.s32 	%r237, %r216, 4;
	min.s32 	%r238, %r19, %r237;
	shl.b32 	%r239, %r238, 1;
	add.s32 	%r240, %r135, %r239;
	ld.shared.u16 	%rs99, [%r240];
	// begin inline asm
	{ .reg .pred __$temp3;
  setp.lt.f16  __$temp3, %rs98, %rs99;
  selp.u16 %rs97, 1, 0, __$temp3;}
	// end inline asm
	setp.eq.s16 	%p50, %rs97, 0;
	selp.b16 	%rs101, %rs98, %rs99, %p50;
	selp.b32 	%r241, %r236, %r238, %p50;
	add.s32 	%r242, %r216, 5;
	min.s32 	%r243, %r19, %r242;
	shl.b32 	%r244, %r243, 1;
	add.s32 	%r245, %r135, %r244;
	ld.shared.u16 	%rs102, [%r245];
	// begin inline asm
	{ .reg .pred __$temp3;
  setp.lt.f16  __$temp3, %rs101, %rs102;
  selp.u16 %rs100, 1, 0, __$temp3;}
	// end inline asm
	setp.eq.s16 	%p51, %rs100, 0;
	selp.b16 	%rs104, %rs101, %rs102, %p51;
	selp.b32 	%r246, %r241, %r243, %p51;
	add.s32 	%r247, %r216, 6;
	min.s32 	%r248, %r19, %r247;
	shl.b32 	%r249, %r248, 1;
	add.s32 	%r250, %r135, %r249;
	ld.shared.u16 	%rs105, [%r250];
	// begin inline asm
	{ .reg .pred __$temp3;
  setp.lt.f16  __$temp3, %rs104, %rs105;
  selp.u16 %rs103, 1, 0, __$temp3;}
	// end inline asm
	setp.eq.s16 	%p52, %rs103, 0;
	selp.b16 	%rs107, %rs104, %rs105, %p52;
	selp.b32 	%r251, %r246, %r248, %p52;
	add.s32 	%r252, %r216, 7;
	min.s32 	%r253, %r19, %r252;
	shl.b32 	%r254, %r253, 1;
	add.s32 	%r255, %r135, %r254;
	ld.shared.u16 	%rs108, [%r255];
	// begin inline asm
	{ .reg .pred __$temp3;
  setp.lt.f16  __$temp3, %rs107, %rs108;
  selp.u16 %rs106, 1, 0, __$temp3;}
	// end inline asm
	setp.eq.s16 	%p53, %rs106, 0;
	selp.b16 	%rs147, %rs107, %rs108, %p53;
	selp.b32 	%r326, %r251, %r253, %p53;
	add.s32 	%r311, %r305, 8;
	add.s32 	%r256, %r305, 7;
	setp.eq.s32 	%p54, %r256, %r26;
	mov.u32 	%r305, %r311;
	@%p54 bra 	$L__BB1_36;
	bra.uni 	$L__BB1_35;
$L__BB1_36:
	@%p33 bra 	$L__BB1_44;
	setp.lt.u32 	%p56, %r23, 3;
	@%p56 bra 	$L__BB1_39;
	add.s32 	%r258, %r311, %r34;
	min.s32 	%r259, %r19, %r258;
	shl.b32 	%r260, %r259, 1;
	add.s32 	%r262, %r135, %r260;
	ld.shared.u16 	%rs112, [%r262];
	// begin inline asm
	{ .reg .pred __$temp3;
  setp.lt.f16  __$temp3, %rs147, %rs112;
  selp.u16 %rs110, 1, 0, __$temp3;}
	// end inline asm
	setp.eq.s16 	%p57, %rs110, 0;
	selp.b16 	%rs114, %rs147, %rs112, %p57;
	selp.b32 	%r263, %r326, %r259, %p57;
	add.s32 	%r264, %r258, 1;
	min.s32 	%r265, %r19, %r264;
	shl.b32 	%r266, %r265, 1;
	add.s32 	%r267, %r135, %r266;
	ld.shared.u16 	%rs115, [%r267];
	// begin inline asm
	{ .reg .pred __$temp3;
  setp.lt.f16  __$temp3, %rs114, %rs115;
  selp.u16 %rs113, 1, 0, __$temp3;}
	// end inline asm
	setp.eq.s16 	%p58, %rs113, 0;
	selp.b16 	%rs117, %rs114, %rs115, %p58;
	selp.b32 	%r268, %r263, %r265, %p58;
	add.s32 	%r269, %r258, 2;
	min.s32 	%r270, %r19, %r269;
	shl.b32 	%r271, %r270, 1;
	add.s32 	%r272, %r135, %r271;
	ld.shared.u16 	%rs118, [%r272];
	// begin inline asm
	{ .reg .pred __$temp3;
  setp.lt.f16  __$temp3, %rs117, %rs118;
  selp.u16 %rs116, 1, 0, __$temp3;}
	// end inline asm
	setp.eq.s16 	%p59, %rs116, 0;
	selp.b16 	%rs120, %rs117, %rs118, %p59;
	selp.b32 	%r273, %r268, %r270, %p59;
	add.s32 	%r274, %r258, 3;
	min.s32 	%r275, %r19, %r274;
	shl.b32 	%r276, %r275, 1;
	add.s32 	%r277, %r135, %r276;
	ld.shared.u16 	%rs121, [%r277];
	// begin inline asm
	{ .reg .pred __$temp3;
  setp.lt.f16  __$temp3, %rs120, %rs121;
  selp.u16 %rs119, 1, 0, __$temp3;}
	// end inline asm
	setp.eq.s16 	%p60, %rs119, 0;
	selp.b16 	%rs147, %rs120, %rs121, %p60;
	selp.b32 	%r326, %r273, %r275, %p60;
	add.s32 	%r311, %r311, 4;
$L__BB1_39:
	setp.eq.s32 	%p61, %r24, 0;
	@%p61 bra 	$L__BB1_44;
	setp.eq.s32 	%p62, %r25, 0;
	@%p62 bra 	$L__BB1_42;
	add.s32 	%r279, %r311, %r34;
	min.s32 	%r280, %r19, %r279;
	shl.b32 	%r281, %r280, 1;
	add.s32 	%r283, %r135, %r281;
	ld.shared.u16 	%rs125, [%r283];
	// begin inline asm
	{ .reg .pred __$temp3;
  setp.lt.f16  __$temp3, %rs147, %rs125;
  selp.u16 %rs123, 1, 0, __$temp3;}
	// end inline asm
	setp.eq.s16 	%p63, %rs123, 0;
	selp.b16 	%rs127, %rs147, %rs125, %p63;
	selp.b32 	%r284, %r326, %r280, %p63;
	add.s32 	%r285, %r279, 1;
	min.s32 	%r286, %r19, %r285;
	shl.b32 	%r287, %r286, 1;
	add.s32 	%r288, %r135, %r287;
	ld.shared.u16 	%rs128, [%r288];
	// begin inline asm
	{ .reg .pred __$temp3;
  setp.lt.f16  __$temp3, %rs127, %rs128;
  selp.u16 %rs126, 1, 0, __$temp3;}
	// end inline asm
	setp.eq.s16 	%p64, %rs126, 0;
	selp.b16 	%rs147, %rs127, %rs128, %p64;
	selp.b32 	%r326, %r284, %r286, %p64;
	add.s32 	%r311, %r311, 2;
$L__BB1_42:
	setp.eq.s32 	%p65, %r27, 0;
	@%p65 bra 	$L__BB1_44;
	add.s32 	%r289, %r311, %r34;
	min.s32 	%r290, %r19, %r289;
	shl.b32 	%r291, %r290, 1;
	add.s32 	%r293, %r135, %r291;
	ld.shared.u16 	%rs131, [%r293];
	// begin inline asm
	{ .reg .pred __$temp3;
  setp.lt.f16  __$temp3, %rs147, %rs131;
  selp.u16 %rs129, 1, 0, __$temp3;}
	// end inline asm
	setp.eq.s16 	%p66, %rs129, 0;
	selp.b16 	%rs147, %rs147, %rs131, %p66;
	selp.b32 	%r326, %r326, %r290, %p66;
$L__BB1_44:
	add.s32 	%r294, %r326, %r20;
	add.s32 	%r295, %r34, %r20;
	mul.wide.s32 	%rd31, %r295, 2;
	add.s64 	%rd32, %rd3, %rd31;
	st.global.u16 	[%rd32], %rs147;
	mul.wide.s32 	%rd33, %r295, 4;
	add.s64 	%rd34, %rd2, %rd33;
	st.global.u32 	[%rd34], %r294;
$L__BB1_45:
	add.s32 	%r300, %r300, 1;
	setp.eq.s32 	%p67, %r300, %r21;
	@%p67 bra 	$L__BB1_62;
	bra.uni 	$L__BB1_20;
$L__BB1_46:
	max.s32 	%r80, %r1, 1;
	and.b32  	%r81, %r80, 3;
	setp.lt.u32 	%p13, %r96, 385;
	mov.b32 	%r329, 0;
	@%p13 bra 	$L__BB1_57;
	and.b32  	%r329, %r80, 16777212;
	mov.b32 	%r327, 0;
$L__BB1_48:
	shl.b32 	%r119, %r327, 7;
	add.s32 	%r84, %r119, %r18;
	setp.ge.s32 	%p14, %r84, %r96;
	shl.b32 	%r120, %r84, 1;
	mov.u32 	%r121, _ZZ24findWindowMaxInRowKernelP6__halfS0_PiiiE12sh_score_row;
	add.s32 	%r85, %r121, %r120;
	@%p14 bra 	$L__BB1_50;
	ld.shared.u16 	%rs31, [%r85];
	add.s32 	%r122, %r84, %r20;
	mul.wide.s32 	%rd11, %r122, 2;
	add.s64 	%rd12, %rd3, %rd11;
	st.global.u16 	[%rd12], %rs31;
	mul.wide.s32 	%rd13, %r122, 4;
	add.s64 	%rd14, %rd2, %rd13;
	st.global.u32 	[%rd14], %r122;
$L__BB1_50:
	add.s32 	%r86, %r84, 128;
	setp.ge.s32 	%p15, %r86, %r96;
	@%p15 bra 	$L__BB1_52;
	ld.shared.u16 	%rs32, [%r85+256];
	add.s32 	%r123, %r86, %r20;
	mul.wide.s32 	%rd15, %r123, 2;
	add.s64 	%rd16, %rd3, %rd15;
	st.global.u16 	[%rd16], %rs32;
	mul.wide.s32 	%rd17, %r123, 4;
	add.s64 	%rd18, %rd2, %rd17;
	st.global.u32 	[%rd18], %r123;
$L__BB1_52:
	add.s32 	%r87, %r84, 256;
	setp.ge.s32 	%p16, %r87, %r96;
	@%p16 bra 	$L__BB1_54;
	ld.shared.u16 	%rs33, [%r85+512];
	add.s32 	%r124, %r87, %r20;
	mul.wide.s32 	%rd19, %r124, 2;
	add.s64 	%rd20, %rd3, %rd19;
	st.global.u16 	[%rd20], %rs33;
	mul.wide.s32 	%rd21, %r124, 4;
	add.s64 	%rd22, %rd2, %rd21;
	st.global.u32 	[%rd22], %r124;
$L__BB1_54:
	add.s32 	%r88, %r84, 384;
	setp.ge.s32 	%p17, %r88, %r96;
	@%p17 bra 	$L__BB1_56;
	ld.shared.u16 	%rs34, [%r85+768];
	add.s32 	%r125, %r88, %r20;
	mul.wide.s32 	%rd23, %r125, 2;
	add.s64 	%rd24, %rd3, %rd23;
	st.global.u16 	[%rd24], %rs34;
	mul.wide.s32 	%rd25, %r125, 4;
	add.s64 	%rd26, %rd2, %rd25;
	st.global.u32 	[%rd26], %r125;
$L__BB1_56:
	add.s32 	%r327, %r327, 4;
	setp.ne.s32 	%p18, %r327, %r329;
	@%p18 bra 	$L__BB1_48;
$L__BB1_57:
	setp.eq.s32 	%p19, %r81, 0;
	@%p19 bra 	$L__BB1_62;
	mov.b32 	%r330, 0;
$L__BB1_59:
	.pragma "nounroll";
	shl.b32 	%r127, %r329, 7;
	add.s32 	%r93, %r127, %r18;
	setp.ge.s32 	%p20, %r93, %r96;
	@%p20 bra 	$L__BB1_61;
	shl.b32 	%r128, %r93, 1;
	mov.u32 	%r129, _ZZ24findWindowMaxInRowKernelP6__halfS0_PiiiE12sh_score_row;
	add.s32 	%r130, %r129, %r128;
	ld.shared.u16 	%rs35, [%r130];
	add.s32 	%r131, %r93, %r20;
	mul.wide.s32 	%rd27, %r131, 2;
	add.s64 	%rd28, %rd3, %rd27;
	st.global.u16 	[%rd28], %rs35;
	mul.wide.s32 	%rd29, %r131, 4;
	add.s64 	%rd30, %rd2, %rd29;
	st.global.u32 	[%rd30], %r131;
$L__BB1_61:
	add.s32 	%r329, %r329, 1;
	add.s32 	%r330, %r330, 1;
	setp.ne.s32 	%p21, %r330, %r81;
	@%p21 bra 	$L__BB1_59;
$L__BB1_62:
	ret;

}
	// .globl	_Z33transMaxScoreAndIdHW32Byte2KernelP6__halfPiS0_S1_ii
.visible .entry _Z33transMaxScoreAndIdHW32Byte2KernelP6__halfPiS0_S1_ii(
	.param .u64 .ptr .align 1 _Z33transMaxScoreAndIdHW32Byte2KernelP6__halfPiS0_S1_ii_param_0,
	.param .u64 .ptr .align 1 _Z33transMaxScoreAndIdHW32Byte2KernelP6__halfPiS0_S1_ii_param_1,
	.param .u64 .ptr .align 1 _Z33transMaxScoreAndIdHW32Byte2KernelP6__halfPiS0_S1_ii_param_2,
	.param .u64 .ptr .align 1 _Z33transMaxScoreAndIdHW32Byte2KernelP6__halfPiS0_S1_ii_param_3,
	.param .u32 _Z33transMaxScoreAndIdHW32Byte2KernelP6__halfPiS0_S1_ii_param_4,
	.param .u32 _Z33transMaxScoreAndIdHW32Byte2KernelP6__halfPiS0_S1_ii_param_5
)
{
	.reg .b16 	%rs<9>;
	.reg .b32 	%r<37>;
	.reg .b32 	%f<5>;
	.reg .b64 	%rd<41>;

	ld.param.u64 	%rd1, [_Z33transMaxScoreAndIdHW32Byte2KernelP6__halfPiS0_S1_ii_param_0];
	ld.param.u64 	%rd2, [_Z33transMaxScoreAndIdHW32Byte2KernelP6__halfPiS0_S1_ii_param_1];
	ld.param.u64 	%rd3, [_Z33transMaxScoreAndIdHW32Byte2KernelP6__halfPiS0_S1_ii_param_2];
	ld.param.u64 	%rd4, [_Z33transMaxScoreAndIdHW32Byte2KernelP6__halfPiS0_S1_ii_param_3];
	ld.param.u32 	%r1, [_Z33transMaxScoreAndIdHW32Byte2KernelP6__halfPiS0_S1_ii_param_4];
	ld.param.u32 	%r2, [_Z33transMaxScoreAndIdHW32Byte2KernelP6__halfPiS0_S1_ii_param_5];
	cvta.to.global.u64 	%rd5, %rd3;
	cvta.to.global.u64 	%rd6, %rd4;
	cvta.to.global.u64 	%rd7, %rd2;
	cvta.to.global.u64 	%rd8, %rd1;
	mov.u32 	%r3, %tid.x;
	mov.u32 	%r4, %ctaid.x;
	mov.u32 	%r5, %ctaid.y;
	shl.b32 	%r6, %r4, 5;
	shr.u32 	%r7, %r3, 2;
	and.b32  	%r8, %r7, 240;
	add.s32 	%r9, %r8, %r6;
	shl.b32 	%r10, %r5, 5;
	shr.u32 	%r11, %r3, 1;
	and.b32  	%r12, %r11, 16;
	or.b32  	%r13, %r12, %r10;
	mad.lo.s32 	%r14, %r2, %r9, %r13;
	mad.lo.s32 	%r15, %r1, %r13, %r9;
	cvt.s64.s32 	%rd9, %r14;
	and.b32  	%r16, %r3, 15;
	mul.lo.s32 	%r17, %r2, %r16;
	cvt.s64.s32 	%rd10, %r17;
	add.s64 	%rd11, %rd9, %rd10;
	and.b32  	%r18, %r11, 8;
	cvt.u64.u32 	%rd12, %r18;
	add.s64 	%rd13, %rd11, %rd12;
	shl.b64 	%rd14, %rd13, 1;
	add.s64 	%rd15, %rd8, %rd14;
	ld.global.v4.f32 	{%f1, %f2, %f3, %f4}, [%rd15];
	and.b32  	%r19, %r7, 4;
	cvt.u64.u32 	%rd16, %r19;
	add.s64 	%rd17, %rd11, %rd16;
	shl.b64 	%rd18, %rd17, 2;
	add.s64 	%rd19, %rd7, %rd18;
	ld.global.v4.u32 	{%r20, %r21, %r22, %r23}, [%rd19];
	ld.global.v4.u32 	{%r24, %r25, %r26, %r27}, [%rd19+32];
	or.b32  	%r28, %r15, %r16;
	mad.lo.s32 	%r29, %r18, %r1, %r28;
	mul.wide.s32 	%rd20, %r29, 2;
	add.s64 	%rd21, %rd5, %rd20;
	mov.b32 	%r30, %f1;
	mov.b32 	{%rs1, %rs2}, %r30;
	st.global.u16 	[%rd21], %rs1;
	mul.wide.s32 	%rd22, %r1, 2;
	add.s64 	%rd23, %rd21, %rd22;
	st.global.u16 	[%rd23], %rs2;
	add.s64 	%rd24, %rd23, %rd22;
	mov.b32 	%r31, %f2;
	mov.b32 	{%rs3, %rs4}, %r31;
	st.global.u16 	[%rd24], %rs3;
	add.s64 	%rd25, %rd24, %rd22;
	st.global.u16 	[%rd25], %rs4;
	add.s64 	%rd26, %rd25, %rd22;
	mov.b32 	%r32, %f3;
	mov.b32 	{%rs5, %rs6}, %r32;
	st.global.u16 	[%rd26], %rs5;
	add.s64 	%rd27, %rd26, %rd22;
	st.global.u16 	[%rd27], %rs6;
	add.s64 	%rd28, %rd27, %rd22;
	mov.b32 	%r33, %f4;
	mov.b32 	{%rs7, %rs8}, %r33;
	st.global.u16 	[%rd28], %rs7;
	add.s64 	%rd29, %rd28, %rd22;
	st.global.u16 	[%rd29], %rs8;
	mad.lo.s32 	%r34, %r19, %r1, %r28;
	mul.wide.s32 	%rd30, %r34, 4;
	add.s64 	%rd31, %rd6, %rd30;
	st.global.u32 	[%rd31], %r20;
	mul.wide.s32 	%rd32, %r1, 4;
	add.s64 	%rd33, %rd31, %rd32;
	st.global.u32 	[%rd33], %r21;
	add.s64 	%rd34, %rd33, %rd32;
	st.global.u32 	[%rd34], %r22;
	add.s64 	%rd35, %rd34, %rd32;
	st.global.u32 	[%rd35], %r23;
	shl.b32 	%r35, %r1, 3;
	add.s32 	%r36, %r34, %r35;
	mul.wide.s32 	%rd36, %r36, 4;
	add.s64 	%rd37, %rd6, %rd36;
	st.global.u32 	[%rd37], %r24;
	add.s64 	%rd38, %rd37, %rd32;
	st.global.u32 	[%rd38], %r25;
	add.s64 	%rd39, %rd38, %rd32;
	st.global.u32 	[%rd39], %r26;
	add.s64 	%rd40, %rd39, %rd32;
	st.global.u32 	[%rd40], %r27;
	ret;

}
	// .globl	_Z24findWindowMaxInColKernelP6__halfPiS0_S1_ii
.visible .entry _Z24findWindowMaxInColKernelP6__halfPiS0_S1_ii(
	.param .u64 .ptr .align 1 _Z24findWindowMaxInColKernelP6__halfPiS0_S1_ii_param_0,
	.param .u64 .ptr .align 1 _Z24findWindowMaxInColKernelP6__halfPiS0_S1_ii_param_1,
	.param .u64 .ptr .align 1 _Z24findWindowMaxInColKernelP6__halfPiS0_S1_ii_param_2,
	.param .u64 .ptr .align 1 _Z24findWindowMaxInColKernelP6__halfPiS0_S1_ii_param_3,
	.param .u32 _Z24findWindowMaxInColKernelP6__halfPiS0_S1_ii_param_4,
	.param .u32 _Z24findWindowMaxInColKernelP6__halfPiS0_S1_ii_param_5
)
{
	.reg .pred 	%p<68>;
	.reg .b16 	%rs<226>;
	.reg .b32 	%r<527>;
	.reg .b64 	%rd<53>;
	// demoted variable
	.shared .align 2 .b8 _ZZ24findWindowMaxInColKernelP6__halfPiS0_S1_iiE12sh_score_col[2048];
	// demoted variable
	.shared .align 4 .b8 _ZZ24findWindowMaxInColKernelP6__halfPiS0_S1_iiE9sh_id_col[4096];
	ld.param.u64 	%rd5, [_Z24findWindowMaxInColKernelP6__halfPiS0_S1_ii_param_0];
	ld.param.u64 	%rd6, [_Z24findWindowMaxInColKernelP6__halfPiS0_S1_ii_param_1];
	ld.param.u64 	%rd7, [_Z24findWindowMaxInColKernelP6__halfPiS0_S1_ii_param_2];
	ld.param.u64 	%rd8, [_Z24findWindowMaxInColKernelP6__halfPiS0_S1_ii_param_3];
	ld.param.u32 	%r187, [_Z24findWindowMaxInColKernelP6__halfPiS0_S1_ii_param_4];
	ld.param.u32 	%r188, [_Z24findWindowMaxInColKernelP6__halfPiS0_S1_ii_param_5];
	cvta.to.global.u64 	%rd1, %rd6;
	cvta.to.global.u64 	%rd2, %rd5;
	cvta.to.global.u64 	%rd3, %rd8;
	cvta.to.global.u64 	%rd4, %rd7;
	add.s32 	%r189, %r187, 127;
	shr.s32 	%r190, %r189, 31;
	shr.u32 	%r191, %r190, 25;
	add.s32 	%r192, %r189, %r191;
	shr.s32 	%r1, %r192, 7;
	mov.u32 	%r2, %ctaid.x;
	setp.lt.s32 	%p1, %r187, 1;
	@%p1 bra 	$L__BB3_17;
	mov.u32 	%r3, %tid.x;
	mul.lo.s32 	%r4, %r187, %r2;
	max.s32 	%r5, %r1, 1;
	and.b32  	%r6, %r5, 3;
	setp.lt.u32 	%p2, %r187, 385;
	mov.b32 	%r466, 0;
	@%p2 bra 	$L__BB3_12;
	and.b32  	%r466, %r5, 16777212;
	mov.b32 	%r464, 0;
$L__BB3_3:
	shl.b32 	%r195, %r464, 7;
	add.s32 	%r9, %r195, %r3;
	setp.ge.s32 	%p3, %r9, %r187;
	shl.b32 	%r196, %r9, 1;
	mov.u32 	%r197, _ZZ24findWindowMaxInColKernelP6__halfPiS0_S1_iiE12sh_score_col;
	add.s32 	%r10, %r197, %r196;
	shl.b32 	%r198, %r9, 2;
	mov.u32 	%r199, _ZZ24findWindowMaxInColKernelP6__halfPiS0_S1_iiE9sh_id_col;
	add.s32 	%r11, %r199, %r198;
	@%p3 bra 	$L__BB3_5;
	add.s32 	%r200, %r9, %r4;
	mul.wide.s32 	%rd9, %r200, 2;
	add.s64 	%rd10, %rd2, %rd9;
	ld.global.u16 	%rs76, [%rd10];
	st.shared.u16 	[%r10], %rs76;
	mul.wide.s32 	%rd11, %r200, 4;
	add.s64 	%rd12, %rd1, %rd11;
	ld.global.u32 	%r201, [%rd12];
	st.shared.u32 	[%r11], %r201;
$L__BB3_5:
	add.s32 	%r12, %r9, 128;
	setp.ge.s32 	%p4, %r12, %r187;
	@%p4 bra 	$L__BB3_7;
	add.s32 	%r202, %r12, %r4;
	mul.wide.s32 	%rd13, %r202, 2;
	add.s64 	%rd14, %rd2, %rd13;
	ld.global.u16 	%rs77, [%rd14];
	st.shared.u16 	[%r10+256], %rs77;
	mul.wide.s32 	%rd15, %r202, 4;
	add.s64 	%rd16, %rd1, %rd15;
	ld.global.u32 	%r203, [%rd16];
	st.shared.u32 	[%r11+512], %r203;
$L__BB3_7:
	add.s32 	%r13, %r9, 256;
	setp.ge.s32 	%p5, %r13, %r187;
	@%p5 bra 	$L__BB3_9;
	add.s32 	%r204, %r13, %r4;
	mul.wide.s32 	%rd17, %r204, 2;
	add.s64 	%rd18, %rd2, %rd17;
	ld.global.u16 	%rs78, [%rd18];
	st.shared.u16 	[%r10+512], %rs78;
	mul.wide.s32 	%rd19, %r204, 4;
	add.s64 	%rd20, %rd1, %rd19;
	ld.global.u32 	%r205, [%rd20];
	st.shared.u32 	[%r11+1024], %r205;
$L__BB3_9:
	add.s32 	%r14, %r9, 384;
	setp.ge.s32 	%p6, %r14, %r187;
	@%p6 bra 	$L__BB3_11;
	add.s32 	%r206, %r14, %r4;
	mul.wide.s32 	%rd21, %r206, 2;
	add.s64 	%rd22, %rd2, %rd21;
	ld.global.u16 	%rs79, [%rd22];
	st.shared.u16 	[%r10+768], %rs79;
	mul.wide.s32 	%rd23, %r206, 4;
	add.s64 	%rd24, %rd1, %rd23;
	ld.global.u32 	%r207, [%rd24];
	st.shared.u32 	[%r11+1536], %r207;
$L__BB3_11:
	add.s32 	%r464, %r464, 4;
	setp.ne.s32 	%p7, %r464, %r466;
	@%p7 bra 	$L__BB3_3;
$L__BB3_12:
	setp.eq.s32 	%p8, %r6, 0;
	@%p8 bra 	$L__BB3_17;
	mov.b32 	%r467, 0;
$L__BB3_14:
	.pragma "nounroll";
	shl.b32 	%r209, %r466, 7;
	add.s32 	%r19, %r209, %r3;
	setp.ge.s32 	%p9, %r19, %r187;
	@%p9 bra 	$L__BB3_16;
	shl.b32 	%r210, %r19, 1;
	mov.u32 	%r211, _ZZ24findWindowMaxInColKernelP6__halfPiS0_S1_iiE12sh_score_col;
	add.s32 	%r212, %r211, %r210;
	add.s32 	%r213, %r19, %r4;
	mul.wide.s32 	%rd25, %r213, 2;
	add.s64 	%rd26, %rd2, %rd25;
	ld.global.u16 	%rs80, [%rd26];
	st.shared.u16 	[%r212], %rs80;
	mul.wide.s32 	%rd27, %r213, 4;
	add.s64 	%rd28, %rd1, %rd27;
	ld.global.u32 	%r214, [%rd28];
	shl.b32 	%r215, %r19, 2;
	mov.u32 	%r216, _ZZ24findWindowMaxInColKernelP6__halfPiS0_S1_iiE9sh_id_col;
	add.s32 	%r217, %r216, %r215;
	st.shared.u32 	[%r217], %r214;
$L__BB3_16:
	add.s32 	%r466, %r466, 1;
	add.s32 	%r467, %r467, 1;
	setp.ne.s32 	%p10, %r467, %r6;
	@%p10 bra 	$L__BB3_14;
$L__BB3_17:
	setp.lt.s32 	%p11, %r187, 1;
	bar.sync 	0;
	@%p11 bra 	$L__BB3_120;
	mov.u32 	%r22, %tid.x;
	setp.lt.s32 	%p12, %r188, 1;
	add.s32 	%r23, %r187, -1;
	mul.lo.s32 	%r24, %r187, %r2;
	@%p12 bra 	$L__BB3_104;
	max.s32 	%r25, %r1, 1;
	and.b32  	%r26, %r188, 7;
	add.s32 	%r27, %r26, -1;
	and.b32  	%r28, %r188, 3;
	add.s32 	%r29, %r28, -1;
	and.b32  	%r30, %r188, 2147483640;
	and.b32  	%r31, %r188, 1;
	sub.s32 	%r32, 3, %r188;
	neg.s32 	%r33, %r30;
	sub.s32 	%r34, %r22, %r188;
	neg.s32 	%r35, %r188;
	mov.b32 	%r468, 0;
$L__BB3_20:
	shl.b32 	%r37, %r468, 7;
	add.s32 	%r38, %r37, %r22;
	setp.ge.s32 	%p22, %r38, %r187;
	@%p22 bra 	$L__BB3_103;
	setp.lt.u32 	%p23, %r188, 8;
	shl.b32 	%r245, %r38, 2;
	mov.u32 	%r246, _ZZ24findWindowMaxInColKernelP6__halfPiS0_S1_iiE9sh_id_col;
	add.s32 	%r247, %r246, %r245;
	ld.shared.u32 	%r483, [%r247];
	shl.b32 	%r248, %r38, 1;
	mov.u32 	%r249, _ZZ24findWindowMaxInColKernelP6__halfPiS0_S1_iiE12sh_score_col;
	add.s32 	%r250, %r249, %r248;
	ld.shared.u16 	%rs192, [%r250];
	mov.u32 	%r515, %r35;
	@%p23 bra 	$L__BB3_41;
	add.s32 	%r469, %r34, %r37;
	mov.u32 	%r470, %r33;
	mov.u32 	%r471, %r32;
$L__BB3_23:
	.pragma "nounroll";
	max.s32 	%r45, %r469, 0;
	shl.b32 	%r251, %r45, 1;
	add.s32 	%r253, %r249, %r251;
	ld.shared.u16 	%rs3, [%r253];
	// begin inline asm
	{ .reg .pred __$temp3;
  setp.lt.f16  __$temp3, %rs192, %rs3;
  selp.u16 %rs87, 1, 0, __$temp3;}
	// end inline asm
	setp.eq.s16 	%p24, %rs87, 0;
	@%p24 bra 	$L__BB3_25;
	shl.b32 	%r254, %r45, 2;
	mov.u32 	%r255, _ZZ24findWindowMaxInColKernelP6__halfPiS0_S1_iiE9sh_id_col;
	add.s32 	%r256, %r255, %r254;
	ld.shared.u32 	%r483, [%r256];
	mov.u16 	%rs192, %rs3;
$L__BB3_25:
	add.s32 	%r257, %r469, 1;
	max.s32 	%r48, %r257, 0;
	shl.b32 	%r258, %r48, 1;
	add.s32 	%r260, %r249, %r258;
	ld.shared.u16 	%rs5, [%r260];
	// begin inline asm
	{ .reg .pred __$temp3;
  setp.lt.f16  __$temp3, %rs192, %rs5;
  selp.u16 %rs90, 1, 0, __$temp3;}
	// end inline asm
	setp.eq.s16 	%p25, %rs90, 0;
	@%p25 bra 	$L__BB3_27;
	shl.b32 	%r261, %r48, 2;
	mov.u32 	%r262, _ZZ24findWindowMaxInColKernelP6__halfPiS0_S1_iiE9sh_id_col;
	add.s32 	%r263, %r262, %r261;
	ld.shared.u32 	%r483, [%r263];
	mov.u16 	%rs192, %rs5;
$L__BB3_27:
	add.s32 	%r264, %r469, 2;
	max.s32 	%r51, %r264, 0;
	shl.b32 	%r265, %r51, 1;
	add.s32 	%r267, %r249, %r265;
	ld.shared.u16 	%rs7, [%r267];
	// begin inline asm
	{ .reg .pred __$temp3;
  setp.lt.f16  __$temp3, %rs192, %rs7;
  selp.u16 %rs93, 1, 0, __$temp3;}
	// end inline asm
	setp.eq.s16 	%p26, %rs93, 0;
	@%p26 bra 	$L__BB3_29;
	shl.b32 	%r268, %r51, 2;
	mov.u32 	%r269, _ZZ24findWindowMaxInColKernelP6__halfPiS0_S1_iiE9sh_id_col;
	add.s32 	%r270, %r269, %r268;
	ld.shared.u32 	%r483, [%r270];
	mov.u16 	%rs192, %rs7;
$L__BB3_29:
	add.s32 	%r271, %r469, 3;
	max.s32 	%r54, %r271, 0;
	shl.b32 	%r272, %r54, 1;
	add.s32 	%r274, %r249, %r272;
	ld.shared.u16 	%rs9, [%r274];
	// begin inline asm
	{ .reg .pred __$temp3;
  setp.lt.f16  __$temp3, %rs192, %rs9;
  selp.u16 %rs96, 1, 0, __$temp3;}
	// end inline asm
	setp.eq.s16 	%p27, %rs96, 0;
	@%p27 bra 	$L__BB3_31;
	shl.b32 	%r275, %r54, 2;
	mov.u32 	%r276, _ZZ24findWindowMaxInColKernelP6__halfPiS0_S1_iiE9sh_id_col;
	add.s32 	%r277, %r276, %r275;
	ld.shared.u32 	%r483, [%r277];
	mov.u16 	%rs192, %rs9;
$L__BB3_31:
	add.s32 	%r278, %r469, 4;
	max.s32 	%r57, %r278, 0;
	shl.b32 	%r279, %r57, 1;
	add.s32 	%r281, %r249, %r279;
	ld.shared.u16 	%rs11, [%r281];
	// begin inline asm
	{ .reg .pred __$temp3;
  setp.lt.f16  __$temp3, %rs192, %rs11;
  selp.u16 %rs99, 1, 0, __$temp3;}
	// end inline asm
	setp.eq.s16 	%p28, %rs99, 0;
	@%p28 bra 	$L__BB3_33;
	shl.b32 	%r282, %r57, 2;
	mov.u32 	%r283, _ZZ24findWindowMaxInColKernelP6__halfPiS0_S1_iiE9sh_id_col;
	add.s32 	%r284, %r283, %r282;
	ld.shared.u32 	%r483, [%r284];
	mov.u16 	%rs192, %rs11;
$L__BB3_33:
	add.s32 	%r285, %r469, 5;
	max.s32 	%r60, %r285, 0;
	shl.b32 	%r286, %r60, 1;
	add.s32 	%r288, %r249, %r286;
	ld.shared.u16 	%rs13, [%r288];
	// begin inline asm
	{ .reg .pred __$temp3;
  setp.lt.f16  __$temp3, %rs192, %rs13;
  selp.u16 %rs102, 1, 0, __$temp3;}
	// end inline asm
	setp.eq.s16 	%p29, %rs102, 0;
	@%p29 bra 	$L__BB3_35;
	shl.b32 	%r289, %r60, 2;
	mov.u32 	%r290, _ZZ24findWindowMaxInColKernelP6__halfPiS0_S1_iiE9sh_id_col;
	add.s32 	%r291, %r290, %r289;
	ld.shared.u32 	%r483, [%r291];
	mov.u16 	%rs192, %rs13;
$L__BB3_35:
	add.s32 	%r292, %r469, 6;
	max.s32 	%r63, %r292, 0;
	shl.b32 	%r293, %r63, 1;
	add.s32 	%r295, %r249, %r293;
	ld.shared.u16 	%rs15, [%r295];
	// begin inline asm
	{ .reg .pred __$temp3;
  setp.lt.f16  __$temp3, %rs192, %rs15;
  selp.u16 %rs105, 1, 0, __$temp3;}
	// end inline asm
	setp.eq.s16 	%p30, %rs105, 0;
	@%p30 bra 	$L__BB3_37;
	shl.b32 	%r296, %r63, 2;
	mov.u32 	%r297, _ZZ24findWindowMaxInColKernelP6__halfPiS0_S1_iiE9sh_id_col;
	add.s32 	%r298, %r297, %r296;
	ld.shared.u32 	%r483, [%r298];
	mov.u16 	%rs192, %rs15;
$L__BB3_37:
	add.s32 	%r299, %r469, 7;
	max.s32 	%r66, %r299, 0;
	shl.b32 	%r300, %r66, 1;
	add.s32 	%r302, %r249, %r300;
	ld.shared.u16 	%rs17, [%r302];
	// begin inline asm
	{ .reg .pred __$temp3;
  setp.lt.f16  __$temp3, %rs192, %rs17;
  selp.u16 %rs108, 1, 0, __$temp3;}
	// end inline asm
	setp.eq.s16 	%p31, %rs108, 0;
	@%p31 bra 	$L__BB3_39;
	shl.b32 	%r303, %r66, 2;
	mov.u32 	%r304, _ZZ24findWindowMaxInColKernelP6__halfPiS0_S1_iiE9sh_id_col;
	add.s32 	%r305, %r304, %r303;
	ld.shared.u32 	%r483, [%r305];
	mov.u16 	%rs192, %rs17;
$L__BB3_39:
	add.s32 	%r471, %r471, 8;
	add.s32 	%r470, %r470, 8;
	add.s32 	%r469, %r469, 8;
	setp.eq.s32 	%p32, %r470, 0;
	@%p32 bra 	$L__BB3_40;
	bra.uni 	$L__BB3_23;
$L__BB3_40:
	add.s32 	%r515, %r471, -3;
$L__BB3_41:
	setp.eq.s32 	%p33, %r26, 0;
	@%p33 bra 	$L__BB3_62;
	setp.lt.u32 	%p34, %r27, 3;
	@%p34 bra 	$L__BB3_52;
	add.s32 	%r139, %r515, %r38;
	max.s32 	%r140, %r139, 0;
	shl.b32 	%r307, %r140, 1;
	add.s32 	%r309, %r249, %r307;
	ld.shared.u16 	%rs58, [%r309];
	// begin inline asm
	{ .reg .pred __$temp3;
  setp.lt.f16  __$temp3, %rs192, %rs58;
  selp.u16 %rs112, 1, 0, __$temp3;}
	// end inline asm
	setp.eq.s16 	%p35, %rs112, 0;
	@%p35 bra 	$L__BB3_45;
	shl.b32 	%r310, %r140, 2;
	mov.u32 	%r311, _ZZ24findWindowMaxInColKernelP6__halfPiS0_S1_iiE9sh_id_col;
	add.s32 	%r312, %r311, %r310;
	ld.shared.u32 	%r483, [%r312];
	mov.u16 	%rs192, %rs58;
$L__BB3_45:
	add.s32 	%r313, %r139, 1;
	max.s32 	%r143, %r313, 0;
	shl.b32 	%r314, %r143, 1;
	add.s32 	%r316, %r249, %r314;
	ld.shared.u16 	%rs60, [%r316];
	// begin inline asm
	{ .reg .pred __$temp3;
  setp.lt.f16  __$temp3, %rs192, %rs60;
  selp.u16 %rs115, 1, 0, __$temp3;}
	// end inline asm
	setp.eq.s16 	%p36, %rs115, 0;
	@%p36 bra 	$L__BB3_47;
	shl.b32 	%r317, %r143, 2;
	mov.u32 	%r318, _ZZ24findWindowMaxInColKernelP6__halfPiS0_S1_iiE9sh_id_col;
	add.s32 	%r319, %r318, %r317;
	ld.shared.u32 	%r483, [%r319];
	mov.u16 	%rs192, %rs60;
$L__BB3_47:
	add.s32 	%r320, %r139, 2;
	max.s32 	%r146, %r320, 0;
	shl.b32 	%r321, %r146, 1;
	add.s32 	%r323, %r249, %r321;
	ld.shared.u16 	%rs62, [%r323];
	// begin inline asm
	{ .reg .pred __$temp3;
  setp.lt.f16  __$temp3, %rs192, %rs62;
  selp.u16 %rs118, 1, 0, __$temp3;}
	// end inline asm
	setp.eq.s16 	%p37, %rs118, 0;
	@%p37 bra 	$L__BB3_49;
	shl.b32 	%r324, %r146, 2;
	mov.u32 	%r325, _ZZ24findWindowMaxInColKernelP6__halfPiS0_S1_iiE9sh_id_col;
	add.s32 	%r326, %r325, %r324;
	ld.shared.u32 	%r483, [%r326];
	mov.u16 	%rs192, %rs62;
$L__BB3_49:
	add.s32 	%r327, %r139, 3;
	max.s32 	%r149, %r327, 0;
	shl.b32 	%r328, %r149, 1;
	add.s32 	%r330, %r249, %r328;
	ld.shared.u16 	%rs64, [%r330];
	// begin inline asm
	{ .reg .pred __$temp3;
  setp.lt.f16  __$temp3, %rs192, %rs64;
  selp.u16 %rs121, 1, 0, __$temp3;}
	// end inline asm
	setp.eq.s16 	%p38, %rs121, 0;
	@%p38 bra 	$L__BB3_51;
	shl.b32 	%r331, %r149, 2;
	mov.u32 	%r332, _ZZ24findWindowMaxInColKernelP6__halfPiS0_S1_iiE9sh_id_col;
	add.s32 	%r333, %r332, %r331;
	ld.shared.u32 	%r483, [%r333];
	mov.u16 	%rs192, %rs64;
$L__BB3_51:
	add.s32 	%r515, %r515, 4;
$L__BB3_52:
	setp.eq.s32 	%p39, %r28, 0;
	@%p39 bra 	$L__BB3_62;
	setp.eq.s32 	%p40, %r29, 0;
	@%p40 bra 	$L__BB3_59;
	add.s32 	%r156, %r515, %r38;
	max.s32 	%r157, %r156, 0;
	shl.b32 	%r335, %r157, 1;
	add.s32 	%r337, %r249, %r335;
	ld.shared.u16 	%rs68, [%r337];
	// begin inline asm
	{ .reg .pred __$temp3;
  setp.lt.f16  __$temp3, %rs192, %rs68;
  selp.u16 %rs125, 1, 0, __$temp3;}
	// end inline asm
	setp.eq.s16 	%p41, %rs125, 0;
	@%p41 bra 	$L__BB3_56;
	shl.b32 	%r338, %r157, 2;
	mov.u32 	%r339, _ZZ24findWindowMaxInColKernelP6__halfPiS0_S1_iiE9sh_id_col;
	add.s32 	%r340, %r339, %r338;
	ld.shared.u32 	%r483, [%r340];
	mov.u16 	%rs192, %rs68;
$L__BB3_56:
	add.s32 	%r341, %r156, 1;
	max.s32 	%r160, %r341, 0;
	shl.b32 	%r342, %r160, 1;
	add.s32 	%r344, %r249, %r342;
	ld.shared.u16 	%rs70, [%r344];
	// begin inline asm
	{ .reg .pred __$temp3;
  setp.lt.f16  __$temp3, %rs192, %rs70;
  selp.u16 %rs128, 1, 0, __$temp3;}
	// end inline asm
	setp.eq.s16 	%p42, %rs128, 0;
	@%p42 bra 	$L__BB3_58;
	shl.b32 	%r345, %r160, 2;
	mov.u32 	%r346, _ZZ24findWindowMaxInColKernelP6__halfPiS0_S1_iiE9sh_id_col;
	add.s32 	%r347, %r346, %r345;
	ld.shared.u32 	%r483, [%r347];
	mov.u16 	%rs192, %rs70;
$L__BB3_58:
	add.s32 	%r515, %r515, 2;
$L__BB3_59:
	setp.eq.s32 	%p43, %r31, 0;
	@%p43 bra 	$L__BB3_62;
	add.s32 	%r348, %r515, %r38;
	max.s32 	%r167, %r348, 0;
	shl.b32 	%r349, %r167, 1;
	add.s32 	%r351, %r249, %r349;
	ld.shared.u16 	%rs74, [%r351];
	// begin inline asm
	{ .reg .pred __$temp3;
  setp.lt.f16  __$temp3, %rs192, %rs74;
  selp.u16 %rs131, 1, 0, __$temp3;}
	// end inline asm
	setp.eq.s16 	%p44, %rs131, 0;
	@%p44 bra 	$L__BB3_62;
	shl.b32 	%r352, %r167, 2;
	mov.u32 	%r353, _ZZ24findWindowMaxInColKernelP6__halfPiS0_S1_iiE9sh_id_col;
	add.s32 	%r354, %r353, %r352;
	ld.shared.u32 	%r483, [%r354];
	mov.u16 	%rs192, %rs74;
$L__BB3_62:
	setp.lt.u32 	%p45, %r188, 8;
	mov.b32 	%r499, 1;
	@%p45 bra 	$L__BB3_81;
	mov.b32 	%r481, 1;
$L__BB3_64:
	.pragma "nounroll";
	add.s32 	%r74, %r481, %r38;
	min.s32 	%r75, %r23, %r74;
	shl.b32 	%r358, %r75, 1;
	add.s32 	%r360, %r249, %r358;
	ld.shared.u16 	%rs20, [%r360];
	// begin inline asm
	{ .reg .pred __$temp3;
  setp.lt.f16  __$temp3, %rs192, %rs20;
  selp.u16 %rs135, 1, 0, __$temp3;}
	// end inline asm
	setp.eq.s16 	%p46, %rs135, 0;
	@%p46 bra 	$L__BB3_66;
	shl.b32 	%r361, %r75, 2;
	mov.u32 	%r362, _ZZ24findWindowMaxInColKernelP6__halfPiS0_S1_iiE9sh_id_col;
	add.s32 	%r363, %r362, %r361;
	ld.shared.u32 	%r483, [%r363];
	mov.u16 	%rs192, %rs20;
$L__BB3_66:
	add.s32 	%r364, %r74, 1;
	min.s32 	%r78, %r23, %r364;
	shl.b32 	%r365, %r78, 1;
	add.s32 	%r367, %r249, %r365;
	ld.shared.u16 	%rs22, [%r367];
	// begin inline asm
	{ .reg .pred __$temp3;
  setp.lt.f16  __$temp3, %rs192, %rs22;
  selp.u16 %rs138, 1, 0, __$temp3;}
	// end inline asm
	setp.eq.s16 	%p47, %rs138, 0;
	@%p47 bra 	$L__BB3_68;
	shl.b32 	%r368, %r78, 2;
	mov.u32 	%r369, _ZZ24findWindowMaxInColKernelP6__halfPiS0_S1_iiE9sh_id_col;
	add.s32 	%r370, %r369, %r368;
	ld.shared.u32 	%r483, [%r370];
	mov.u16 	%rs192, %rs22;
$L__BB3_68:
	add.s32 	%r371, %r74, 2;
	min.s32 	%r81, %r23, %r371;
	shl.b32 	%r372, %r81, 1;
	add.s32 	%r374, %r249, %r372;
	ld.shared.u16 	%rs24, [%r374];
	// begin inline asm
	{ .reg .pred __$temp3;
  setp.lt.f16  __$temp3, %rs192, %rs24;
  selp.u16 %rs141, 1, 0, __$temp3;}
	// end inline asm
	setp.eq.s16 	%p48, %rs141, 0;
	@%p48 bra 	$L__BB3_70;
	shl.b32 	%r375, %r81, 2;
	mov.u32 	%r376, _ZZ24findWindowMaxInColKernelP6__halfPiS0_S1_iiE9sh_id_col;
	add.s32 	%r377, %r376, %r375;
	ld.shared.u32 	%r483, [%r377];
	mov.u16 	%rs192, %rs24;
$L__BB3_70:
	add.s32 	%r378, %r74, 3;
	min.s32 	%r84, %r23, %r378;
	shl.b32 	%r379, %r84, 1;
	add.s32 	%r381, %r249, %r379;
	ld.shared.u16 	%rs26, [%r381];
	// begin inline asm
	{ .reg .pred __$temp3;
  setp.lt.f16  __$temp3, %rs192, %rs26;
  selp.u16 %rs144, 1, 0, __$temp3;}
	// end inline asm
	setp.eq.s16 	%p49, %rs144, 0;
	@%p49 bra 	$L__BB3_72;
	shl.b32 	%r382, %r84, 2;
	mov.u32 	%r383, _ZZ24findWindowMaxInColKernelP6__halfPiS0_S1_iiE9sh_id_col;
	add.s32 	%r384, %r383, %r382;
	ld.shared.u32 	%r483, [%r384];
	mov.u16 	%rs192, %rs26;
$L__BB3_72:
	add.s32 	%r385, %r74, 4;
	min.s32 	%r87, %r23, %r385;
	shl.b32 	%r386, %r87, 1;
	add.s32 	%r388, %r249, %r386;
	ld.shared.u16 	%rs28, [%r388];
	// begin inline asm
	{ .reg .pred __$temp3;
  setp.lt.f16  __$temp3, %rs192, %rs28;
  selp.u16 %rs147, 1, 0, __$temp3;}
	// end inline asm
	setp.eq.s16 	%p50, %rs147, 0;
	@%p50 bra 	$L__BB3_74;
	shl.b32 	%r389, %r87, 2;
	mov.u32 	%r390, _ZZ24findWindowMaxInColKernelP6__halfPiS0_S1_iiE9sh_id_col;
	add.s32 	%r391, %r390, %r389;
	ld.shared.u32 	%r483, [%r391];
	mov.u16 	%rs192, %rs28;
$L__BB3_74:
	add.s32 	%r392, %r74, 5;
	min.s32 	%r90, %r23, %r392;
	shl.b32 	%r393, %r90, 1;
	add.s32 	%r395, %r249, %r393;
	ld.shared.u16 	%rs30, [%r395];
	// begin inline asm
	{ .reg .pred __$temp3;
  setp.lt.f16  __$temp3, %rs192, %rs30;
  selp.u16 %rs150, 1, 0, __$temp3;}
	// end inline asm
	setp.eq.s16 	%p51, %rs150, 0;
	@%p51 bra 	$L__BB3_76;
	shl.b32 	%r396, %r90, 2;
	mov.u32 	%r397, _ZZ24findWindowMaxInColKernelP6__halfPiS0_S1_iiE9sh_id_col;
	add.s32 	%r398, %r397, %r396;
	ld.shared.u32 	%r483, [%r398];
	mov.u16 	%rs192, %rs30;
$L__BB3_76:
	add.s32 	%r399, %r74, 6;
	min.s32 	%r93, %r23, %r399;
	shl.b32 	%r400, %r93, 1;
	add.s32 	%r402, %r249, %r400;
	ld.shared.u16 	%rs32, [%r402];
	// begin inline asm
	{ .reg .pred __$temp3;
  setp.lt.f16  __$temp3, %rs192, %rs32;
  selp.u16 %rs153, 1, 0, __$temp3;}
	// end inline asm
	setp.eq.s16 	%p52, %rs153, 0;
	@%p52 bra 	$L__BB3_78;
	shl.b32 	%r403, %r93, 2;
	mov.u32 	%r404, _ZZ24findWindowMaxInColKernelP6__halfPiS0_S1_iiE9sh_id_col;
	add.s32 	%r405, %r404, %r403;
	ld.shared.u32 	%r483, [%r405];
	mov.u16 	%rs192, %rs32;
$L__BB3_78:
	add.s32 	%r406, %r74, 7;
	min.s32 	%r96, %r23, %r406;
	shl.b32 	%r407, %r96, 1;
	add.s32 	%r409, %r249, %r407;
	ld.shared.u16 	%rs34, [%r409];
	// begin inline asm
	{ .reg .pred __$temp3;
  setp.lt.f16  __$temp3, %rs192, %rs34;
  selp.u16 %rs156, 1, 0, __$temp3;}
	// end inline asm
	setp.eq.s16 	%p53, %rs156, 0;
	@%p53 bra 	$L__BB3_80;
	shl.b32 	%r410, %r96, 2;
	mov.u32 	%r411, _ZZ24findWindowMaxInColKernelP6__halfPiS0_S1_iiE9sh_id_col;
	add.s32 	%r412, %r411, %r410;
	ld.shared.u32 	%r483, [%r412];
	mov.u16 	%rs192, %rs34;
$L__BB3_80:
	add.s32 	%r499, %r481, 8;
	add.s32 	%r413, %r481, 7;
	setp.eq.s32 	%p54, %r413, %r30;
	mov.u32 	%r481, %r499;
	@%p54 bra 	$L__BB3_81;
	bra.uni 	$L__BB3_64;
$L__BB3_81:
	@%p33 bra 	$L__BB3_102;
	setp.lt.u32 	%p56, %r27, 3;
	@%p56 bra 	$L__BB3_92;
	add.s32 	%r104, %r499, %r38;
	min.s32 	%r105, %r23, %r104;
	shl.b32 	%r415, %r105, 1;
	add.s32 	%r417, %r249, %r415;
	ld.shared.u16 	%rs38, [%r417];
	// begin inline asm
	{ .reg .pred __$temp3;
  setp.lt.f16  __$temp3, %rs192, %rs38;
  selp.u16 %rs160, 1, 0, __$temp3;}
	// end inline asm
	setp.eq.s16 	%p57, %rs160, 0;
	@%p57 bra 	$L__BB3_85;
	shl.b32 	%r418, %r105, 2;
	mov.u32 	%r419, _ZZ24findWindowMaxInColKernelP6__halfPiS0_S1_iiE9sh_id_col;
	add.s32 	%r420, %r419, %r418;
	ld.shared.u32 	%r483, [%r420];
	mov.u16 	%rs192, %rs38;
$L__BB3_85:
	add.s32 	%r421, %r104, 1;
	min.s32 	%r108, %r23, %r421;
	shl.b32 	%r422, %r108, 1;
	add.s32 	%r424, %r249, %r422;
	ld.shared.u16 	%rs40, [%r424];
	// begin inline asm
	{ .reg .pred __$temp3;
  setp.lt.f16  __$temp3, %rs192, %rs40;
  selp.u16 %rs163, 1, 0, __$temp3;}
	// end inline asm
	setp.eq.s16 	%p58, %rs163, 0;
	@%p58 bra 	$L__BB3_87;
	shl.b32 	%r425, %r108, 2;
	mov.u32 	%r426, _ZZ24findWindowMaxInColKernelP6__halfPiS0_S1_iiE9sh_id_col;
	add.s32 	%r427, %r426, %r425;
	ld.shared.u32 	%r483, [%r427];
	mov.u16 	%rs192, %rs40;
$L__BB3_87:
	add.s32 	%r428, %r104, 2;
	min.s32 	%r111, %r23, %r428;
	shl.b32 	%r429, %r111, 1;
	add.s32 	%r431, %r249, %r429;
	ld.shared.u16 	%rs42, [%r431];
	// begin inline asm
	{ .reg .pred __$temp3;
  setp.lt.f16  __$temp3, %rs192, %rs42;
  selp.u16 %rs166, 1, 0, __$temp3;}
	// end inline asm
	setp.eq.s16 	%p59, %rs166, 0;
	@%p59 bra 	$L__BB3_89;
	shl.b32 	%r432, %r111, 2;
	mov.u32 	%r433, _ZZ24findWindowMaxInColKernelP6__halfPiS0_S1_iiE9sh_id_col;
	add.s32 	%r434, %r433, %r432;
	ld.shared.u32 	%r483, [%r434];
	mov.u16 	%rs192, %rs42;
$L__BB3_89:
	add.s32 	%r435, %r104, 3;
	min.s32 	%r114, %r23, %r435;
	shl.b32 	%r436, %r114, 1;
	add.s32 	%r438, %r249, %r436;
	ld.shared.u16 	%rs44, [%r438];
	// begin inline asm
	{ .reg .pred __$temp3;
  setp.lt.f16  __$temp3, %rs192, %rs44;
  selp.u16 %rs169, 1, 0, __$temp3;}
	// end inline asm
	setp.eq.s16 	%p60, %rs169, 0;
	@%p60 bra 	$L__BB3_91;
	shl.b32 	%r439, %r114, 2;
	mov.u32 	%r440, _ZZ24findWindowMaxInColKernelP6__halfPiS0_S1_iiE9sh_id_col;
	add.s32 	%r441, %r440, %r439;
	ld.shared.u32 	%r483, [%r441];
	mov.u16 	%rs192, %rs44;
$L__BB3_91:
	add.s32 	%r499, %r499, 4;
$L__BB3_92:
	setp.eq.s32 	%p61, %r28, 0;
	@%p61 bra 	$L__BB3_102;
	setp.eq.s32 	%p62, %r29, 0;
	@%p62 bra 	$L__BB3_99;
	add.s32 	%r121, %r499, %r38;
	min.s32 	%r122, %r23, %r121;
	shl.b32 	%r443, %r122, 1;
	add.s32 	%r445, %r249, %r443;
	ld.shared.u16 	%rs48, [%r445];
	// begin inline asm
	{ .reg .pred __$temp3;
  setp.lt.f16  __$temp3, %rs192, %rs48;
  selp.u16 %rs173, 1, 0, __$temp3;}
	// end inline asm
	setp.eq.s16 	%p63, %rs173, 0;
	@%p63 bra 	$L__BB3_96;
	shl.b32 	%r446, %r122, 2;
	mov.u32 	%r447, _ZZ24findWindowMaxInColKernelP6__halfPiS0_S1_iiE9sh_id_col;
	add.s32 	%r448, %r447, %r446;
	ld.shared.u32 	%r483, [%r448];
	mov.u16 	%rs192, %rs48;
$L__BB3_96:
	add.s32 	%r449, %r121, 1;
	min.s32 	%r125, %r23, %r449;
	shl.b32 	%r450, %r125, 1;
	add.s32 	%r452, %r249, %r450;
	ld.shared.u16 	%rs50, [%r452];
	// begin inline asm
	{ .reg .pred __$temp3;
  setp.lt.f16  __$temp3, %rs192, %rs50;
  selp.u16 %rs176, 1, 0, __$temp3;}
	// end inline asm
	setp.eq.s16 	%p64, %rs176, 0;
	@%p64 bra 	$L__BB3_98;
	shl.b32 	%r453, %r125, 2;
	mov.u32 	%r454, _ZZ24findWindowMaxInColKernelP6__halfPiS0_S1_iiE9sh_id_col;
	add.s32 	%r455, %r454, %r453;
	ld.shared.u32 	%r483, [%r455];
	mov.u16 	%rs192, %rs50;
$L__BB3_98:
	add.s32 	%r499, %r499, 2;
$L__BB3_99:
	setp.eq.s32 	%p65, %r31, 0;
	@%p65 bra 	$L__BB3_102;
	add.s32 	%r456, %r499, %r38;
	min.s32 	%r132, %r23, %r456;
	shl.b32 	%r457, %r132, 1;
	add.s32 	%r459, %r249, %r457;
	ld.shared.u16 	%rs54, [%r459];
	// begin inline asm
	{ .reg .pred __$temp3;
  setp.lt.f16  __$temp3, %rs192, %rs54;
  selp.u16 %rs179, 1, 0, __$temp3;}
	// end inline asm
	setp.eq.s16 	%p66, %rs179, 0;
	@%p66 bra 	$L__BB3_102;
	shl.b32 	%r460, %r132, 2;
	mov.u32 	%r461, _ZZ24findWindowMaxInColKernelP6__halfPiS0_S1_iiE9sh_id_col;
	add.s32 	%r462, %r461, %r460;
	ld.shared.u32 	%r483, [%r462];
	mov.u16 	%rs192, %rs54;
$L__BB3_102:
	add.s32 	%r463, %r38, %r24;
	mul.wide.s32 	%rd49, %r463, 2;
	add.s64 	%rd50, %rd4, %rd49;
	st.global.u16 	[%rd50], %rs192;
	mul.wide.s32 	%rd51, %r463, 4;
	add.s64 	%rd52, %rd3, %rd51;
	st.global.u32 	[%rd52], %r483;
$L__BB3_103:
	add.s32 	%r468, %r468, 1;
	setp.eq.s32 	%p67, %r468, %r25;
	@%p67 bra 	$L__BB3_120;
	bra.uni 	$L__BB3_20;
$L__BB3_104:
	max.s32 	%r170, %r1, 1;
	and.b32  	%r171, %r170, 3;
	setp.lt.u32 	%p13, %r187, 385;
	mov.b32 	%r525, 0;
	@%p13 bra 	$L__BB3_115;
	and.b32  	%r525, %r170, 16777212;
	mov.b32 	%r523, 0;
$L__BB3_106:
	shl.b32 	%r220, %r523, 7;
	add.s32 	%r174, %r220, %r22;
	setp.ge.s32 	%p14, %r174, %r187;
	shl.b32 	%r221, %r174, 2;
	mov.u32 	%r222, _ZZ24findWindowMaxInColKernelP6__halfPiS0_S1_iiE9sh_id_col;
	add.s32 	%r175, %r222, %r221;
	shl.b32 	%r223, %r174, 1;
	mov.u32 	%r224, _ZZ24findWindowMaxInColKernelP6__halfPiS0_S1_iiE12sh_score_col;
	add.s32 	%r176, %r224, %r223;
	@%p14 bra 	$L__BB3_108;
	ld.shared.u32 	%r225, [%r175];
	ld.shared.u16 	%rs81, [%r176];
	add.s32 	%r226, %r174, %r24;
	mul.wide.s32 	%rd29, %r226, 2;
	add.s64 	%rd30, %rd4, %rd29;
	st.global.u16 	[%rd30], %rs81;
	mul.wide.s32 	%rd31, %r226, 4;
	add.s64 	%rd32, %rd3, %rd31;
	st.global.u32 	[%rd32], %r225;
$L__BB3_108:
	add.s32 	%r177, %r174, 128;
	setp.ge.s32 	%p15, %r177, %r187;
	@%p15 bra 	$L__BB3_110;
	ld.shared.u32 	%r227, [%r175+512];
	ld.shared.u16 	%rs82, [%r176+256];
	add.s32 	%r228, %r177, %r24;
	mul.wide.s32 	%rd33, %r228, 2;
	add.s64 	%rd34, %rd4, %rd33;
	st.global.u16 	[%rd34], %rs82;
	mul.wide.s32 	%rd35, %r228, 4;
	add.s64 	%rd36, %rd3, %rd35;
	st.global.u32 	[%rd36], %r227;
$L__BB3_110:
	add.s32 	%r178, %r174, 256;
	setp.ge.s32 	%p16, %r178, %r187;
	@%p16 bra 	$L__BB3_112;
	ld.shared.u32 	%r229, [%r175+1024];
	ld.shared.u16 	%rs83, [%r176+512];
	add.s32 	%r230, %r178, %r24;
	mul.wide.s32 	%rd37, %r230, 2;
	add.s64 	%rd38, %rd4, %rd37;
	st.global.u16 	[%rd38], %rs83;
	mul.wide.s32 	%rd39, %r230, 4;
	add.s64 	%rd40, %rd3, %rd39;
	st.global.u32 	[%rd40], %r229;
$L__BB3_112:
	add.s32 	%r179, %r174, 384;
	setp.ge.s32 	%p17, %r179, %r187;
	@%p17 bra 	$L__BB3_114;
	ld.shared.u32 	%r231, [%r175+1536];
	ld.shared.u16 	%rs84, [%r176+768];
	add.s32 	%r232, %r179, %r24;
	mul.wide.s32 	%rd41, %r232, 2;
	add.s64 	%rd42, %rd4, %rd41;
	st.global.u16 	[%rd42], %rs84;
	mul.wide.s32 	%rd43, %r232, 4;
	add.s64 	%rd44, %rd3, %rd43;
	st.global.u32 	[%rd44], %r231;
$L__BB3_114:
	add.s32 	%r523, %r523, 4;
	setp.ne.s32 	%p18, %r523, %r525;
	@%p18 bra 	$L__BB3_106;
$L__BB3_115:
	setp.eq.s32 	%p19, %r171, 0;
	@%p19 bra 	$L__BB3_120;
	mov.b32 	%r526, 0;
$L__BB3_117:
	.pragma "nounroll";
	shl.b32 	%r234, %r525, 7;
	add.s32 	%r184, %r234, %r22;
	setp.ge.s32 	%p20, %r184, %r187;
	@%p20 bra 	$L__BB3_119;
	shl.b32 	%r235, %r184, 2;
	mov.u32 	%r236, _ZZ24findWindowMaxInColKernelP6__halfPiS0_S1_iiE9sh_id_col;
	add.s32 	%r237, %r236, %r235;
	ld.shared.u32 	%r238, [%r237];
	shl.b32 	%r239, %r184, 1;
	mov.u32 	%r240, _ZZ24findWindowMaxInColKernelP6__halfPiS0_S1_iiE12sh_score_col;
	add.s32 	%r241, %r240, %r239;
	ld.shared.u16 	%rs85, [%r241];
	add.s32 	%r242, %r184, %r24;
	mul.wide.s32 	%rd45, %r242, 2;
	add.s64 	%rd46, %rd4, %rd45;
	st.global.u16 	[%rd46], %rs85;
	mul.wide.s32 	%rd47, %r242, 4;
	add.s64 	%rd48, %rd3, %rd47;
	st.global.u32 	[%rd48], %r238;
$L__BB3_119:
	add.s32 	%r525, %r525, 1;
	add.s32 	%r526, %r526, 1;
	setp.ne.s32 	%p21, %r526, %r171;
	@%p21 bra 	$L__BB3_117;
$L__BB3_120:
	ret;

}
	// .globl	_Z24extractAndSuppressKernelP6__halfS0_S0_Piiii
.visible .entry _Z24extractAndSuppressKernelP6__halfS0_S0_Piiii(
	.param .u64 .ptr .align 1 _Z24extractAndSuppressKernelP6__halfS0_S0_Piiii_param_0,
	.param .u64 .ptr .align 1 _Z24extractAndSuppressKernelP6__halfS0_S0_Piiii_param_1,
	.param .u64 .ptr .align 1 _Z24extractAndSuppressKernelP6__halfS0_S0_Piiii_param_2,
	.param .u64 .ptr .align 1 _Z24extractAndSuppressKernelP6__halfS0_S0_Piiii_param_3,
	.param .u32 _Z24extractAndSuppressKernelP6__halfS0_S0_Piiii_param_4,
	.param .u32 _Z24extractAndSuppressKernelP6__halfS0_S0_Piiii_param_5,
	.param .u32 _Z24extractAndSuppressKernelP6__halfS0_S0_Piiii_param_6
)
{
	.reg .pred 	%p<33>;
	.reg .b16 	%rs<28>;
	.reg .b32 	%r<135>;
	.reg .b32 	%f<7>;
	.reg .b64 	%rd<61>;
	// demoted variable
	.shared .align 4 .b8 _ZZ24extractAndSuppressKernelP6__halfS0_S0_PiiiiE14sh_extracted_h[4096];
	// demoted variable
	.shared .align 4 .b8 _ZZ24extractAndSuppressKernelP6__halfS0_S0_PiiiiE21sh_warp_extracted_num[32];
	ld.param.u64 	%rd5, [_Z24extractAndSuppressKernelP6__halfS0_S0_Piiii_param_0];
	ld.param.u64 	%rd6, [_Z24extractAndSuppressKernelP6__halfS0_S0_Piiii_param_1];
	ld.param.u64 	%rd7, [_Z24extractAndSuppressKernelP6__halfS0_S0_Piiii_param_2];
	ld.param.u64 	%rd8, [_Z24extractAndSuppressKernelP6__halfS0_S0_Piiii_param_3];
	ld.param.u32 	%r53, [_Z24extractAndSuppressKernelP6__halfS0_S0_Piiii_param_4];
	ld.param.u32 	%r54, [_Z24extractAndSuppressKernelP6__halfS0_S0_Piiii_param_5];
	ld.param.u32 	%r55, [_Z24extractAndSuppressKernelP6__halfS0_S0_Piiii_param_6];
	cvta.to.global.u64 	%rd1, %rd6;
	cvta.to.global.u64 	%rd2, %rd7;
	cvta.to.global.u64 	%rd3, %rd8;
	cvta.to.global.u64 	%rd4, %rd5;
	mov.u32 	%r1, %tid.x;
	shr.u32 	%r2, %r1, 5;
	and.b32  	%r3, %r1, 31;
	mov.u32 	%r4, %ctaid.x;
	setp.ne.s32 	%p1, %r3, 0;
	shl.b32 	%r56, %r2, 2;
	mov.u32 	%r57, _ZZ24extractAndSuppressKernelP6__halfS0_S0_PiiiiE21sh_warp_extracted_num;
	add.s32 	%r5, %r57, %r56;
	@%p1 bra 	$L__BB4_2;
	mov.b32 	%r58, 0;
	st.shared.u32 	[%r5], %r58;
$L__BB4_2:
	setp.lt.s32 	%p2, %r53, 1;
	@%p2 bra 	$L__BB4_29;
	mul.lo.s32 	%r6, %r53, %r4;
	shl.b32 	%r7, %r2, 7;
	add.s32 	%r60, %r53, 255;
	shr.s32 	%r61, %r60, 31;
	shr.u32 	%r62, %r61, 24;
	add.s32 	%r63, %r60, %r62;
	shr.s32 	%r64, %r63, 8;
	max.s32 	%r8, %r64, 1;
	and.b32  	%r9, %r8, 3;
	setp.lt.u32 	%p3, %r53, 769;
	mov.b32 	%r126, 0;
	@%p3 bra 	$L__BB4_22;
	and.b32  	%r126, %r8, 8388604;
	mov.b32 	%r124, 0;
$L__BB4_5:
	shl.b32 	%r66, %r124, 8;
	add.s32 	%r12, %r66, %r1;
	setp.ge.s32 	%p4, %r12, %r53;
	@%p4 bra 	$L__BB4_9;
	add.s32 	%r67, %r12, %r6;
	mul.wide.u32 	%rd9, %r67, 4;
	add.s64 	%rd10, %rd3, %rd9;
	ld.global.u32 	%r13, [%rd10];
	mul.wide.u32 	%rd11, %r67, 2;
	add.s64 	%rd12, %rd2, %rd11;
	ld.global.u16 	%rs1, [%rd12];
	mad.lo.s32 	%r68, %r12, %r54, %r4;
	setp.ne.s32 	%p5, %r13, %r68;
	@%p5 bra 	$L__BB4_9;
	mov.f32 	%f1, 0f00000000;
	// begin inline asm
	{  cvt.rn.f16.f32 %rs7, %f1;}

	// end inline asm
	// begin inline asm
	{ .reg .pred __$temp3;
  setp.gt.f16  __$temp3, %rs1, %rs7;
  selp.u16 %rs8, 1, 0, __$temp3;}
	// end inline asm
	setp.eq.s16 	%p6, %rs8, 0;
	@%p6 bra 	$L__BB4_9;
	atom.shared.add.u32 	%r69, [%r5], 1;
	add.s32 	%r70, %r7, %r69;
	shl.b32 	%r71, %r70, 2;
	mov.u32 	%r72, _ZZ24extractAndSuppressKernelP6__halfS0_S0_PiiiiE14sh_extracted_h;
	add.s32 	%r73, %r72, %r71;
	st.shared.u32 	[%r73], %r12;
	mul.wide.s32 	%rd13, %r13, 2;
	add.s64 	%rd14, %rd1, %rd13;
	st.global.u16 	[%rd14], %rs1;
$L__BB4_9:
	add.s32 	%r14, %r12, 256;
	setp.ge.s32 	%p7, %r14, %r53;
	@%p7 bra 	$L__BB4_13;
	add.s32 	%r74, %r14, %r6;
	mul.wide.s32 	%rd15, %r74, 4;
	add.s64 	%rd16, %rd3, %rd15;
	ld.global.u32 	%r15, [%rd16];
	mul.wide.s32 	%rd17, %r74, 2;
	add.s64 	%rd18, %rd2, %rd17;
	ld.global.u16 	%rs2, [%rd18];
	mad.lo.s32 	%r75, %r14, %r54, %r4;
	setp.ne.s32 	%p8, %r15, %r75;
	@%p8 bra 	$L__BB4_13;
	mov.f32 	%f2, 0f00000000;
	// begin inline asm
	{  cvt.rn.f16.f32 %rs11, %f2;}

	// end inline asm
	// begin inline asm
	{ .reg .pred __$temp3;
  setp.gt.f16  __$temp3, %rs2, %rs11;
  selp.u16 %rs12, 1, 0, __$temp3;}
	// end inline asm
	setp.eq.s16 	%p9, %rs12, 0;
	@%p9 bra 	$L__BB4_13;
	atom.shared.add.u32 	%r76, [%r5], 1;
	add.s32 	%r77, %r7, %r76;
	shl.b32 	%r78, %r77, 2;
	mov.u32 	%r79, _ZZ24extractAndSuppressKernelP6__halfS0_S0_PiiiiE14sh_extracted_h;
	add.s32 	%r80, %r79, %r78;
	st.shared.u32 	[%r80], %r14;
	mul.wide.s32 	%rd19, %r15, 2;
	add.s64 	%rd20, %rd1, %rd19;
	st.global.u16 	[%rd20], %rs2;
$L__BB4_13:
	add.s32 	%r16, %r12, 512;
	setp.ge.s32 	%p10, %r16, %r53;
	@%p10 bra 	$L__BB4_17;
	add.s32 	%r81, %r16, %r6;
	mul.wide.s32 	%rd21, %r81, 4;
	add.s64 	%rd22, %rd3, %rd21;
	ld.global.u32 	%r17, [%rd22];
	mul.wide.s32 	%rd23, %r81, 2;
	add.s64 	%rd24, %rd2, %rd23;
	ld.global.u16 	%rs3, [%rd24];
	mad.lo.s32 	%r82, %r16, %r54, %r4;
	setp.ne.s32 	%p11, %r17, %r82;
	@%p11 bra 	$L__BB4_17;
	mov.f32 	%f3, 0f00000000;
	// begin inline asm
	{  cvt.rn.f16.f32 %rs15, %f3;}

	// end inline asm
	// begin inline asm
	{ .reg .pred __$temp3;
  setp.gt.f16  __$temp3, %rs3, %rs15;
  selp.u16 %rs16, 1, 0, __$temp3;}
	// end inline asm
	setp.eq.s16 	%p12, %rs16, 0;
	@%p12 bra 	$L__BB4_17;
	atom.shared.add.u32 	%r83, [%r5], 1;
	add.s32 	%r84, %r7, %r83;
	shl.b32 	%r85, %r84, 2;
	mov.u32 	%r86, _ZZ24extractAndSuppressKernelP6__halfS0_S0_PiiiiE14sh_extracted_h;
	add.s32 	%r87, %r86, %r85;
	st.shared.u32 	[%r87], %r16;
	mul.wide.s32 	%rd25, %r17, 2;
	add.s64 	%rd26, %rd1, %rd25;
	st.global.u16 	[%rd26], %rs3;
$L__BB4_17:
	add.s32 	%r18, %r12, 768;
	setp.ge.s32 	%p13, %r18, %r53;
	@%p13 bra 	$L__BB4_21;
	add.s32 	%r88, %r18, %r6;
	mul.wide.s32 	%rd27, %r88, 4;
	add.s64 	%rd28, %rd3, %rd27;
	ld.global.u32 	%r19, [%rd28];
	mul.wide.s32 	%rd29, %r88, 2;
	add.s64 	%rd30, %rd2, %rd29;
	ld.global.u16 	%rs4, [%rd30];
	mad.lo.s32 	%r89, %r18, %r54, %r4;
	setp.ne.s32 	%p14, %r19, %r89;
	@%p14 bra 	$L__BB4_21;
	mov.f32 	%f4, 0f00000000;
	// begin inline asm
	{  cvt.rn.f16.f32 %rs19, %f4;}

	// end inline asm
	// begin inline asm
	{ .reg .pred __$temp3;
  setp.gt.f16  __$temp3, %rs4, %rs19;
  selp.u16 %rs20, 1, 0, __$temp3;}
	// end inline asm
	setp.eq.s16 	%p15, %rs20, 0;
	@%p15 bra 	$L__BB4_21;
	atom.shared.add.u32 	%r90, [%r5], 1;
	add.s32 	%r91, %r7, %r90;
	shl.b32 	%r92, %r91, 2;
	mov.u32 	%r93, _ZZ24extractAndSuppressKernelP6__halfS0_S0_PiiiiE14sh_extracted_h;
	add.s32 	%r94, %r93, %r92;
	st.shared.u32 	[%r94], %r18;
	mul.wide.s32 	%rd31, %r19, 2;
	add.s64 	%rd32, %rd1, %rd31;
	st.global.u16 	[%rd32], %rs4;
$L__BB4_21:
	add.s32 	%r124, %r124, 4;
	setp.ne.s32 	%p16, %r124, %r126;
	@%p16 bra 	$L__BB4_5;
$L__BB4_22:
	setp.eq.s32 	%p17, %r9, 0;
	@%p17 bra 	$L__BB4_29;
	mov.b32 	%r127, 0;
$L__BB4_24:
	.pragma "nounroll";
	shl.b32 	%r96, %r126, 8;
	add.s32 	%r24, %r96, %r1;
	setp.ge.s32 	%p18, %r24, %r53;
	@%p18 bra 	$L__BB4_28;
	add.s32 	%r97, %r24, %r6;
	mul.wide.s32 	%rd33, %r97, 4;
	add.s64 	%rd34, %rd3, %rd33;
	ld.global.u32 	%r25, [%rd34];
	mul.wide.s32 	%rd35, %r97, 2;
	add.s64 	%rd36, %rd2, %rd35;
	ld.global.u16 	%rs5, [%rd36];
	mad.lo.s32 	%r98, %r24, %r54, %r4;
	setp.ne.s32 	%p19, %r25, %r98;
	@%p19 bra 	$L__BB4_28;
	mov.f32 	%f5, 0f00000000;
	// begin inline asm
	{  cvt.rn.f16.f32 %rs23, %f5;}

	// end inline asm
	// begin inline asm
	{ .reg .pred __$temp3;
  setp.gt.f16  __$temp3, %rs5, %rs23;
  selp.u16 %rs24, 1, 0, __$temp3;}
	// end inline asm
	setp.eq.s16 	%p20, %rs24, 0;
	@%p20 bra 	$L__BB4_28;
	atom.shared.add.u32 	%r99, [%r5], 1;
	add.s32 	%r100, %r7, %r99;
	shl.b32 	%r101, %r100, 2;
	mov.u32 	%r102, _ZZ24extractAndSuppressKernelP6__halfS0_S0_PiiiiE14sh_extracted_h;
	add.s32 	%r103, %r102, %r101;
	st.shared.u32 	[%r103], %r24;
	mul.wide.s32 	%rd37, %r25, 2;
	add.s64 	%rd38, %rd1, %rd37;
	st.global.u16 	[%rd38], %rs5;
$L__BB4_28:
	add.s32 	%r126, %r126, 1;
	add.s32 	%r127, %r127, 1;
	setp.ne.s32 	%p21, %r127, %r9;
	@%p21 bra 	$L__BB4_24;
$L__BB4_29:
	ld.shared.u32 	%r28, [%r5];
	shl.b32 	%r104, %r55, 1;
	min.s32 	%r105, %r3, %r104;
	sub.s32 	%r106, %r4, %r55;
	add.s32 	%r107, %r106, %r105;
	add.s32 	%r108, %r54, -1;
	min.s32 	%r109, %r107, %r108;
	max.s32 	%r29, %r109, 0;
	setp.lt.s32 	%p22, %r28, 1;
	@%p22 bra 	$L__BB4_44;
	shl.b32 	%r30, %r2, 7;
	add.s32 	%r31, %r53, -1;
	shl.b32 	%r32, %r54, 3;
	mov.b32 	%r128, 0;
	mul.wide.s32 	%rd57, %r54, 2;
$L__BB4_31:
	add.s32 	%r111, %r30, %r128;
	shl.b32 	%r112, %r111, 2;
	mov.u32 	%r113, _ZZ24extractAndSuppressKernelP6__halfS0_S0_PiiiiE14sh_extracted_h;
	add.s32 	%r114, %r113, %r112;
	ld.shared.u32 	%r115, [%r114];
	sub.s32 	%r116, %r115, %r55;
	max.s32 	%r132, %r116, 0;
	add.s32 	%r117, %r115, %r55;
	min.s32 	%r35, %r31, %r117;
	setp.lt.s32 	%p23, %r35, %r132;
	@%p23 bra 	$L__BB4_43;
	mov.f32 	%f6, 0f00000000;
	// begin inline asm
	{  cvt.rn.f16.f32 %rs27, %f6;}

	// end inline asm
	sub.s32 	%r118, %r35, %r132;
	add.s32 	%r36, %r118, 1;
	and.b32  	%r37, %r36, 7;
	setp.lt.u32 	%p24, %r118, 7;
	@%p24 bra 	$L__BB4_35;
	mad.lo.s32 	%r130, %r54, %r132, %r29;
	and.b32  	%r119, %r36, -8;
	neg.s32 	%r129, %r119;
$L__BB4_34:
	.pragma "nounroll";
	mul.wide.s32 	%rd39, %r130, 2;
	add.s64 	%rd40, %rd4, %rd39;
	st.global.u16 	[%rd40], %rs27;
	add.s64 	%rd42, %rd40, %rd57;
	st.global.u16 	[%rd42], %rs27;
	add.s64 	%rd43, %rd42, %rd57;
	st.global.u16 	[%rd43], %rs27;
	add.s64 	%rd44, %rd43, %rd57;
	st.global.u16 	[%rd44], %rs27;
	add.s64 	%rd45, %rd44, %rd57;
	st.global.u16 	[%rd45], %rs27;
	add.s64 	%rd46, %rd45, %rd57;
	st.global.u16 	[%rd46], %rs27;
	add.s64 	%rd47, %rd46, %rd57;
	st.global.u16 	[%rd47], %rs27;
	add.s64 	%rd48, %rd47, %rd57;
	st.global.u16 	[%rd48], %rs27;
	add.s32 	%r132, %r132, 8;
	add.s32 	%r130, %r130, %r32;
	add.s32 	%r129, %r129, 8;
	setp.ne.s32 	%p25, %r129, 0;
	@%p25 bra 	$L__BB4_34;
$L__BB4_35:
	setp.eq.s32 	%p26, %r37, 0;
	@%p26 bra 	$L__BB4_43;
	and.b32  	%r47, %r36, 3;
	setp.lt.u32 	%p27, %r37, 4;
	@%p27 bra 	$L__BB4_38;
	mad.lo.s32 	%r120, %r132, %r54, %r29;
	mul.wide.s32 	%rd49, %r120, 2;
	add.s64 	%rd50, %rd4, %rd49;
	st.global.u16 	[%rd50], %rs27;
	add.s64 	%rd52, %rd50, %rd57;
	st.global.u16 	[%rd52], %rs27;
	add.s64 	%rd53, %rd52, %rd57;
	st.global.u16 	[%rd53], %rs27;
	add.s64 	%rd54, %rd53, %rd57;
	st.global.u16 	[%rd54], %rs27;
	add.s32 	%r132, %r132, 4;
$L__BB4_38:
	setp.eq.s32 	%p28, %r47, 0;
	@%p28 bra 	$L__BB4_43;
	setp.eq.s32 	%p29, %r47, 1;
	@%p29 bra 	$L__BB4_41;
	mad.lo.s32 	%r121, %r132, %r54, %r29;
	mul.wide.s32 	%rd55, %r121, 2;
	add.s64 	%rd56, %rd4, %rd55;
	st.global.u16 	[%rd56], %rs27;
	add.s64 	%rd58, %rd56, %rd57;
	st.global.u16 	[%rd58], %rs27;
	add.s32 	%r132, %r132, 2;
$L__BB4_41:
	and.b32  	%r122, %r36, 1;
	setp.eq.b32 	%p30, %r122, 1;
	not.pred 	%p31, %p30;
	@%p31 bra 	$L__BB4_43;
	mad.lo.s32 	%r123, %r132, %r54, %r29;
	mul.wide.s32 	%rd59, %r123, 2;
	add.s64 	%rd60, %rd4, %rd59;
	st.global.u16 	[%rd60], %rs27;
$L__BB4_43:
	add.s32 	%r128, %r128, 1;
	setp.ne.s32 	%p32, %r128, %r28;
	@%p32 bra 	$L__BB4_31;
$L__BB4_44:
	ret;

}
	// .globl	_Z26fusedColFindingAndSuppressP6__halfPiS0_S0_iii
.visible .entry _Z26fusedColFindingAndSuppressP6__halfPiS0_S0_iii(
	.param .u64 .ptr .align 1 _Z26fusedColFindingAndSuppressP6__halfPiS0_S0_iii_param_0,
	.param .u64 .ptr .align 1 _Z26fusedColFindingAndSuppressP6__halfPiS0_S0_iii_param_1,
	.param .u64 .ptr .align 1 _Z26fusedColFindingAndSuppressP6__halfPiS0_S0_iii_param_2,
	.param .u64 .ptr .align 1 _Z26fusedColFindingAndSuppressP6__halfPiS0_S0_iii_param_3,
	.param .u32 _Z26fusedColFindingAndSuppressP6__halfPiS0_S0_iii_param_4,
	.param .u32 _Z26fusedColFindingAndSuppressP6__halfPiS0_S0_iii_param_5,
	.param .u32 _Z26fusedColFindingAndSuppressP6__halfPiS0_S0_iii_param_6
)
{
	.reg .pred 	%p<145>;
	.reg .b16 	%rs<471>;
	.reg .b32 	%r<1039>;
	.reg .b32 	%f<10>;
	.reg .b64 	%rd<67>;
	// demoted variable
	.shared .align 2 .b8 _ZZ26fusedColFindingAndSuppressP6__halfPiS0_S0_iiiE12sh_score_col[2048];
	// demoted variable
	.shared .align 4 .b8 _ZZ26fusedColFindingAndSuppressP6__halfPiS0_S0_iiiE9sh_id_col[4096];
	// demoted variable
	.shared .align 4 .b8 _ZZ26fusedColFindingAndSuppressP6__halfPiS0_S0_iiiE14sh_extracted_h[4096];
	// demoted variable
	.shared .align 4 .b8 _ZZ26fusedColFindingAndSuppressP6__halfPiS0_S0_iiiE21sh_warp_extracted_num[32];
	ld.param.u64 	%rd5, [_Z26fusedColFindingAndSuppressP6__halfPiS0_S0_iii_param_0];
	ld.param.u64 	%rd6, [_Z26fusedColFindingAndSuppressP6__halfPiS0_S0_iii_param_1];
	ld.param.u64 	%rd7, [_Z26fusedColFindingAndSuppressP6__halfPiS0_S0_iii_param_2];
	ld.param.u64 	%rd8, [_Z26fusedColFindingAndSuppressP6__halfPiS0_S0_iii_param_3];
	ld.param.u32 	%r350, [_Z26fusedColFindingAndSuppressP6__halfPiS0_S0_iii_param_4];
	ld.param.u32 	%r351, [_Z26fusedColFindingAndSuppressP6__halfPiS0_S0_iii_param_5];
	ld.param.u32 	%r352, [_Z26fusedColFindingAndSuppressP6__halfPiS0_S0_iii_param_6];
	neg.s32 	%r1, %r352;
	cvta.to.global.u64 	%rd1, %rd6;
	cvta.to.global.u64 	%rd2, %rd5;
	cvta.to.global.u64 	%rd3, %rd8;
	cvta.to.global.u64 	%rd4, %rd7;
	add.s32 	%r353, %r350, 255;
	shr.s32 	%r354, %r353, 31;
	shr.u32 	%r355, %r354, 24;
	add.s32 	%r356, %r353, %r355;
	shr.s32 	%r2, %r356, 8;
	mov.u32 	%r3, %ctaid.x;
	mov.u32 	%r4, %tid.x;
	shr.u32 	%r5, %r4, 5;
	and.b32  	%r6, %r4, 31;
	setp.ne.s32 	%p1, %r6, 0;
	shl.b32 	%r357, %r5, 2;
	mov.u32 	%r358, _ZZ26fusedColFindingAndSuppressP6__halfPiS0_S0_iiiE21sh_warp_extracted_num;
	add.s32 	%r7, %r358, %r357;
	@%p1 bra 	$L__BB5_2;
	mov.b32 	%r359, 0;
	st.shared.u32 	[%r7], %r359;
$L__BB5_2:
	setp.lt.s32 	%p2, %r350, 1;
	@%p2 bra 	$L__BB5_19;
	mul.lo.s32 	%r8, %r350, %r3;
	max.s32 	%r9, %r2, 1;
	and.b32  	%r10, %r9, 3;
	setp.lt.u32 	%p3, %r350, 769;
	mov.b32 	%r922, 0;
	@%p3 bra 	$L__BB5_14;
	and.b32  	%r922, %r9, 8388604;
	mov.b32 	%r920, 0;
$L__BB5_5:
	shl.b32 	%r362, %r920, 8;
	add.s32 	%r13, %r362, %r4;
	setp.ge.s32 	%p4, %r13, %r350;
	shl.b32 	%r363, %r13, 1;
	mov.u32 	%r364, _ZZ26fusedColFindingAndSuppressP6__halfPiS0_S0_iiiE12sh_score_col;
	add.s32 	%r14, %r364, %r363;
	shl.b32 	%r365, %r13, 2;
	mov.u32 	%r366, _ZZ26fusedColFindingAndSuppressP6__halfPiS0_S0_iiiE9sh_id_col;
	add.s32 	%r15, %r366, %r365;
	@%p4 bra 	$L__BB5_7;
	add.s32 	%r367, %r13, %r8;
	mul.wide.u32 	%rd9, %r367, 2;
	add.s64 	%rd10, %rd2, %rd9;
	ld.global.u16 	%rs156, [%rd10];
	st.shared.u16 	[%r14], %rs156;
	mul.wide.u32 	%rd11, %r367, 4;
	add.s64 	%rd12, %rd1, %rd11;
	ld.global.u32 	%r368, [%rd12];
	st.shared.u32 	[%r15], %r368;
$L__BB5_7:
	add.s32 	%r16, %r13, 256;
	setp.ge.s32 	%p5, %r16, %r350;
	@%p5 bra 	$L__BB5_9;
	add.s32 	%r369, %r16, %r8;
	mul.wide.s32 	%rd13, %r369, 2;
	add.s64 	%rd14, %rd2, %rd13;
	ld.global.u16 	%rs157, [%rd14];
	st.shared.u16 	[%r14+512], %rs157;
	mul.wide.s32 	%rd15, %r369, 4;
	add.s64 	%rd16, %rd1, %rd15;
	ld.global.u32 	%r370, [%rd16];
	st.shared.u32 	[%r15+1024], %r370;
$L__BB5_9:
	add.s32 	%r17, %r13, 512;
	setp.ge.s32 	%p6, %r17, %r350;
	@%p6 bra 	$L__BB5_11;
	add.s32 	%r371, %r17, %r8;
	mul.wide.s32 	%rd17, %r371, 2;
	add.s64 	%rd18, %rd2, %rd17;
	ld.global.u16 	%rs158, [%rd18];
	st.shared.u16 	[%r14+1024], %rs158;
	mul.wide.s32 	%rd19, %r371, 4;
	add.s64 	%rd20, %rd1, %rd19;
	ld.global.u32 	%r372, [%rd20];
	st.shared.u32 	[%r15+2048], %r372;
$L__BB5_11:
	add.s32 	%r18, %r13, 768;
	setp.ge.s32 	%p7, %r18, %r350;
	@%p7 bra 	$L__BB5_13;
	add.s32 	%r373, %r18, %r8;
	mul.wide.s32 	%rd21, %r373, 2;
	add.s64 	%rd22, %rd2, %rd21;
	ld.global.u16 	%rs159, [%rd22];
	st.shared.u16 	[%r14+1536], %rs159;
	mul.wide.s32 	%rd23, %r373, 4;
	add.s64 	%rd24, %rd1, %rd23;
	ld.global.u32 	%r374, [%rd24];
	st.shared.u32 	[%r15+3072], %r374;
$L__BB5_13:
	add.s32 	%r920, %r920, 4;
	setp.ne.s32 	%p8, %r920, %r922;
	@%p8 bra 	$L__BB5_5;
$L__BB5_14:
	setp.eq.s32 	%p9, %r10, 0;
	@%p9 bra 	$L__BB5_19;
	mov.b32 	%r923, 0;
$L__BB5_16:
	.pragma "nounroll";
	shl.b32 	%r376, %r922, 8;
	add.s32 	%r23, %r376, %r4;
	setp.ge.s32 	%p10, %r23, %r350;
	@%p10 bra 	$L__BB5_18;
	shl.b32 	%r377, %r23, 1;
	mov.u32 	%r378, _ZZ26fusedColFindingAndSuppressP6__halfPiS0_S0_iiiE12sh_score_col;
	add.s32 	%r379, %r378, %r377;
	add.s32 	%r380, %r23, %r8;
	mul.wide.s32 	%rd25, %r380, 2;
	add.s64 	%rd26, %rd2, %rd25;
	ld.global.u16 	%rs160, [%rd26];
	st.shared.u16 	[%r379], %rs160;
	mul.wide.s32 	%rd27, %r380, 4;
	add.s64 	%rd28, %rd1, %rd27;
	ld.global.u32 	%r381, [%rd28];
	shl.b32 	%r382, %r23, 2;
	mov.u32 	%r383, _ZZ26fusedColFindingAndSuppressP6__halfPiS0_S0_iiiE9sh_id_col;
	add.s32 	%r384, %r383, %r382;
	st.shared.u32 	[%r384], %r381;
$L__BB5_18:
	add.s32 	%r922, %r922, 1;
	add.s32 	%r923, %r923, 1;
	setp.ne.s32 	%p11, %r923, %r10;
	@%p11 bra 	$L__BB5_16;
$L__BB5_19:
	setp.lt.s32 	%p12, %r350, 1;
	bar.sync 	0;
	@%p12 bra 	$L__BB5_226;
	setp.gt.s32 	%p13, %r1, -1;
	add.s32 	%r26, %r350, -1;
	shl.b32 	%r27, %r5, 7;
	@%p13 bra 	$L__BB5_153;
	setp.gt.s32 	%p60, %r352, 0;
	@%p60 bra 	$L__BB5_67;
	max.s32 	%r28, %r2, 1;
	and.b32  	%r29, %r352, 7;
	add.s32 	%r30, %r29, -1;
	and.b32  	%r31, %r352, 3;
	and.b32  	%r32, %r352, -8;
	and.b32  	%r33, %r352, 1;
	mov.b32 	%r924, 0;
$L__BB5_23:
	shl.b32 	%r781, %r924, 8;
	add.s32 	%r35, %r781, %r4;
	setp.ge.s32 	%p109, %r35, %r350;
	@%p109 bra 	$L__BB5_66;
	shl.b32 	%r782, %r35, 2;
	mov.u32 	%r783, _ZZ26fusedColFindingAndSuppressP6__halfPiS0_S0_iiiE9sh_id_col;
	add.s32 	%r784, %r783, %r782;
	ld.shared.u32 	%r927, [%r784];
	shl.b32 	%r785, %r35, 1;
	mov.u32 	%r786, _ZZ26fusedColFindingAndSuppressP6__halfPiS0_S0_iiiE12sh_score_col;
	add.s32 	%r787, %r786, %r785;
	ld.shared.u16 	%rs386, [%r787];
	mov.u32 	%r940, %r1;
$L__BB5_25:
	.pragma "nounroll";
	mov.u32 	%r37, %r940;
	add.s32 	%r39, %r37, %r35;
	max.s32 	%r40, %r39, 0;
	shl.b32 	%r788, %r40, 1;
	add.s32 	%r790, %r786, %r788;
	ld.shared.u16 	%rs3, [%r790];
	// begin inline asm
	{ .reg .pred __$temp3;
  setp.lt.f16  __$temp3, %rs386, %rs3;
  selp.u16 %rs333, 1, 0, __$temp3;}
	// end inline asm
	setp.eq.s16 	%p110, %rs333, 0;
	@%p110 bra 	$L__BB5_27;
	shl.b32 	%r791, %r40, 2;
	add.s32 	%r793, %r783, %r791;
	ld.shared.u32 	%r927, [%r793];
	mov.u16 	%rs386, %rs3;
$L__BB5_27:
	add.s32 	%r794, %r39, 1;
	max.s32 	%r43, %r794, 0;
	shl.b32 	%r795, %r43, 1;
	add.s32 	%r797, %r786, %r795;
	ld.shared.u16 	%rs5, [%r797];
	// begin inline asm
	{ .reg .pred __$temp3;
  setp.lt.f16  __$temp3, %rs386, %rs5;
  selp.u16 %rs336, 1, 0, __$temp3;}
	// end inline asm
	setp.eq.s16 	%p111, %rs336, 0;
	@%p111 bra 	$L__BB5_29;
	shl.b32 	%r798, %r43, 2;
	add.s32 	%r800, %r783, %r798;
	ld.shared.u32 	%r927, [%r800];
	mov.u16 	%rs386, %rs5;
$L__BB5_29:
	add.s32 	%r801, %r39, 2;
	max.s32 	%r46, %r801, 0;
	shl.b32 	%r802, %r46, 1;
	add.s32 	%r804, %r786, %r802;
	ld.shared.u16 	%rs7, [%r804];
	// begin inline asm
	{ .reg .pred __$temp3;
  setp.lt.f16  __$temp3, %rs386, %rs7;
  selp.u16 %rs339, 1, 0, __$temp3;}
	// end inline asm
	setp.eq.s16 	%p112, %rs339, 0;
	@%p112 bra 	$L__BB5_31;
	shl.b32 	%r805, %r46, 2;
	add.s32 	%r807, %r783, %r805;
	ld.shared.u32 	%r927, [%r807];
	mov.u16 	%rs386, %rs7;
$L__BB5_31:
	add.s32 	%r808, %r39, 3;
	max.s32 	%r49, %r808, 0;
	shl.b32 	%r809, %r49, 1;
	add.s32 	%r811, %r786, %r809;
	ld.shared.u16 	%rs9, [%r811];
	// begin inline asm
	{ .reg .pred __$temp3;
  setp.lt.f16  __$temp3, %rs386, %rs9;
  selp.u16 %rs342, 1, 0, __$temp3;}
	// end inline asm
	setp.eq.s16 	%p113, %rs342, 0;
	@%p113 bra 	$L__BB5_33;
	shl.b32 	%r812, %r49, 2;
	add.s32 	%r814, %r783, %r812;
	ld.shared.u32 	%r927, [%r814];
	mov.u16 	%rs386, %rs9;
$L__BB5_33:
	add.s32 	%r815, %r39, 4;
	max.s32 	%r52, %r815, 0;
	shl.b32 	%r816, %r52, 1;
	add.s32 	%r818, %r786, %r816;
	ld.shared.u16 	%rs11, [%r818];
	// begin inline asm
	{ .reg .pred __$temp3;
  setp.lt.f16  __$temp3, %rs386, %rs11;
  selp.u16 %rs345, 1, 0, __$temp3;}
	// end inline asm
	setp.eq.s16 	%p114, %rs345, 0;
	@%p114 bra 	$L__BB5_35;
	shl.b32 	%r819, %r52, 2;
	add.s32 	%r821, %r783, %r819;
	ld.shared.u32 	%r927, [%r821];
	mov.u16 	%rs386, %rs11;
$L__BB5_35:
	add.s32 	%r822, %r39, 5;
	max.s32 	%r55, %r822, 0;
	shl.b32 	%r823, %r55, 1;
	add.s32 	%r825, %r786, %r823;
	ld.shared.u16 	%rs13, [%r825];
	// begin inline asm
	{ .reg .pred __$temp3;
  setp.lt.f16  __$temp3, %rs386, %rs13;
  selp.u16 %rs348, 1, 0, __$temp3;}
	// end inline asm
	setp.eq.s16 	%p115, %rs348, 0;
	@%p115 bra 	$L__BB5_37;
	shl.b32 	%r826, %r55, 2;
	add.s32 	%r828, %r783, %r826;
	ld.shared.u32 	%r927, [%r828];
	mov.u16 	%rs386, %rs13;
$L__BB5_37:
	add.s32 	%r829, %r39, 6;
	max.s32 	%r58, %r829, 0;
	shl.b32 	%r830, %r58, 1;
	add.s32 	%r832, %r786, %r830;
	ld.shared.u16 	%rs15, [%r832];
	// begin inline asm
	{ .reg .pred __$temp3;
  setp.lt.f16  __$temp3, %rs386, %rs15;
  selp.u16 %rs351, 1, 0, __$temp3;}
	// end inline asm
	setp.eq.s16 	%p116, %rs351, 0;
	@%p116 bra 	$L__BB5_39;
	shl.b32 	%r833, %r58, 2;
	add.s32 	%r835, %r783, %r833;
	ld.shared.u32 	%r927, [%r835];
	mov.u16 	%rs386, %rs15;
$L__BB5_39:
	add.s32 	%r836, %r39, 7;
	max.s32 	%r61, %r836, 0;
	shl.b32 	%r837, %r61, 1;
	add.s32 	%r839, %r786, %r837;
	ld.shared.u16 	%rs17, [%r839];
	// begin inline asm
	{ .reg .pred __$temp3;
  setp.lt.f16  __$temp3, %rs386, %rs17;
  selp.u16 %rs354, 1, 0, __$temp3;}
	// end inline asm
	setp.eq.s16 	%p117, %rs354, 0;
	@%p117 bra 	$L__BB5_41;
	shl.b32 	%r840, %r61, 2;
	add.s32 	%r842, %r783, %r840;
	ld.shared.u32 	%r927, [%r842];
	mov.u16 	%rs386, %rs17;
$L__BB5_41:
	add.s32 	%r940, %r37, 8;
	add.s32 	%r843, %r940, %r352;
	setp.ne.s32 	%p118, %r843, %r32;
	@%p118 bra 	$L__BB5_25;
	setp.eq.s32 	%p119, %r29, 0;
	@%p119 bra 	$L__BB5_63;
	setp.lt.u32 	%p120, %r30, 3;
	@%p120 bra 	$L__BB5_53;
	add.s32 	%r845, %r39, 8;
	max.s32 	%r65, %r845, 0;
	shl.b32 	%r846, %r65, 1;
	add.s32 	%r848, %r786, %r846;
	ld.shared.u16 	%rs19, [%r848];
	// begin inline asm
	{ .reg .pred __$temp3;
  setp.lt.f16  __$temp3, %rs386, %rs19;
  selp.u16 %rs358, 1, 0, __$temp3;}
	// end inline asm
	setp.eq.s16 	%p121, %rs358, 0;
	@%p121 bra 	$L__BB5_46;
	shl.b32 	%r849, %r65, 2;
	add.s32 	%r851, %r783, %r849;
	ld.shared.u32 	%r927, [%r851];
	mov.u16 	%rs386, %rs19;
$L__BB5_46:
	add.s32 	%r852, %r39, 9;
	max.s32 	%r68, %r852, 0;
	shl.b32 	%r853, %r68, 1;
	add.s32 	%r855, %r786, %r853;
	ld.shared.u16 	%rs21, [%r855];
	// begin inline asm
	{ .reg .pred __$temp3;
  setp.lt.f16  __$temp3, %rs386, %rs21;
  selp.u16 %rs361, 1, 0, __$temp3;}
	// end inline asm
	setp.eq.s16 	%p122, %rs361, 0;
	@%p122 bra 	$L__BB5_48;
	shl.b32 	%r856, %r68, 2;
	add.s32 	%r858, %r783, %r856;
	ld.shared.u32 	%r927, [%r858];
	mov.u16 	%rs386, %rs21;
$L__BB5_48:
	add.s32 	%r859, %r39, 10;
	max.s32 	%r71, %r859, 0;
	shl.b32 	%r860, %r71, 1;
	add.s32 	%r862, %r786, %r860;
	ld.shared.u16 	%rs23, [%r862];
	// begin inline asm
	{ .reg .pred __$temp3;
  setp.lt.f16  __$temp3, %rs386, %rs23;
  selp.u16 %rs364, 1, 0, __$temp3;}
	// end inline asm
	setp.eq.s16 	%p123, %rs364, 0;
	@%p123 bra 	$L__BB5_50;
	shl.b32 	%r863, %r71, 2;
	add.s32 	%r865, %r783, %r863;
	ld.shared.u32 	%r927, [%r865];
	mov.u16 	%rs386, %rs23;
$L__BB5_50:
	add.s32 	%r866, %r39, 11;
	max.s32 	%r74, %r866, 0;
	shl.b32 	%r867, %r74, 1;
	add.s32 	%r869, %r786, %r867;
	ld.shared.u16 	%rs25, [%r869];
	// begin inline asm
	{ .reg .pred __$temp3;
  setp.lt.f16  __$temp3, %rs386, %rs25;
  selp.u16 %rs367, 1, 0, __$temp3;}
	// end inline asm
	setp.eq.s16 	%p124, %rs367, 0;
	@%p124 bra 	$L__BB5_52;
	shl.b32 	%r870, %r74, 2;
	add.s32 	%r872, %r783, %r870;
	ld.shared.u32 	%r927, [%r872];
	mov.u16 	%rs386, %rs25;
$L__BB5_52:
	add.s32 	%r940, %r37, 12;
$L__BB5_53:
	setp.eq.s32 	%p125, %r31, 0;
	@%p125 bra 	$L__BB5_63;
	setp.eq.s32 	%p126, %r31, 1;
	@%p126 bra 	$L__BB5_60;
	add.s32 	%r81, %r940, %r35;
	max.s32 	%r82, %r81, 0;
	shl.b32 	%r874, %r82, 1;
	add.s32 	%r876, %r786, %r874;
	ld.shared.u16 	%rs29, [%r876];
	// begin inline asm
	{ .reg .pred __$temp3;
  setp.lt.f16  __$temp3, %rs386, %rs29;
  selp.u16 %rs371, 1, 0, __$temp3;}
	// end inline asm
	setp.eq.s16 	%p127, %rs371, 0;
	@%p127 bra 	$L__BB5_57;
	shl.b32 	%r877, %r82, 2;
	add.s32 	%r879, %r783, %r877;
	ld.shared.u32 	%r927, [%r879];
	mov.u16 	%rs386, %rs29;
$L__BB5_57:
	add.s32 	%r880, %r81, 1;
	max.s32 	%r85, %r880, 0;
	shl.b32 	%r881, %r85, 1;
	add.s32 	%r883, %r786, %r881;
	ld.shared.u16 	%rs31, [%r883];
	// begin inline asm
	{ .reg .pred __$temp3;
  setp.lt.f16  __$temp3, %rs386, %rs31;
  selp.u16 %rs374, 1, 0, __$temp3;}
	// end inline asm
	setp.eq.s16 	%p128, %rs374, 0;
	@%p128 bra 	$L__BB5_59;
	shl.b32 	%r884, %r85, 2;
	add.s32 	%r886, %r783, %r884;
	ld.shared.u32 	%r927, [%r886];
	mov.u16 	%rs386, %rs31;
$L__BB5_59:
	add.s32 	%r940, %r940, 2;
$L__BB5_60:
	setp.eq.s32 	%p129, %r33, 0;
	@%p129 bra 	$L__BB5_63;
	add.s32 	%r887, %r940, %r35;
	max.s32 	%r92, %r887, 0;
	shl.b32 	%r888, %r92, 1;
	add.s32 	%r890, %r786, %r888;
	ld.shared.u16 	%rs35, [%r890];
	// begin inline asm
	{ .reg .pred __$temp3;
  setp.lt.f16  __$temp3, %rs386, %rs35;
  selp.u16 %rs377, 1, 0, __$temp3;}
	// end inline asm
	setp.eq.s16 	%p130, %rs377, 0;
	@%p130 bra 	$L__BB5_63;
	shl.b32 	%r891, %r92, 2;
	add.s32 	%r893, %r783, %r891;
	ld.shared.u32 	%r927, [%r893];
	mov.u16 	%rs386, %rs35;
$L__BB5_63:
	mad.lo.s32 	%r894, %r35, %r351, %r3;
	setp.ne.s32 	%p131, %r927, %r894;
	@%p131 bra 	$L__BB5_66;
	mov.f32 	%f8, 0f00000000;
	// begin inline asm
	{  cvt.rn.f16.f32 %rs380, %f8;}

	// end inline asm
	// begin inline asm
	{ .reg .pred __$temp3;
  setp.gt.f16  __$temp3, %rs386, %rs380;
  selp.u16 %rs381, 1, 0, __$temp3;}
	// end inline asm
	setp.eq.s16 	%p132, %rs381, 0;
	@%p132 bra 	$L__BB5_66;
	atom.shared.add.u32 	%r895, [%r7], 1;
	add.s32 	%r896, %r27, %r895;
	shl.b32 	%r897, %r896, 2;
	mov.u32 	%r898, _ZZ26fusedColFindingAndSuppressP6__halfPiS0_S0_iiiE14sh_extracted_h;
	add.s32 	%r899, %r898, %r897;
	st.shared.u32 	[%r899], %r35;
	mul.wide.s32 	%rd43, %r927, 2;
	add.s64 	%rd44, %rd3, %rd43;
	st.global.u16 	[%rd44], %rs386;
$L__BB5_66:
	add.s32 	%r924, %r924, 1;
	setp.eq.s32 	%p133, %r924, %r28;
	@%p133 bra 	$L__BB5_226;
	bra.uni 	$L__BB5_23;
$L__BB5_67:
	max.s32 	%r96, %r2, 1;
	and.b32  	%r97, %r352, 7;
	add.s32 	%r98, %r97, -1;
	and.b32  	%r99, %r352, 3;
	add.s32 	%r100, %r99, -1;
	and.b32  	%r101, %r352, 2147483640;
	and.b32  	%r102, %r352, 1;
	mov.b32 	%r948, 0;
$L__BB5_68:
	shl.b32 	%r553, %r948, 8;
	add.s32 	%r104, %r553, %r4;
	setp.ge.s32 	%p61, %r104, %r350;
	@%p61 bra 	$L__BB5_152;
	setp.lt.u32 	%p62, %r352, 8;
	shl.b32 	%r555, %r104, 2;
	mov.u32 	%r556, _ZZ26fusedColFindingAndSuppressP6__halfPiS0_S0_iiiE9sh_id_col;
	add.s32 	%r557, %r556, %r555;
	ld.shared.u32 	%r977, [%r557];
	shl.b32 	%r558, %r104, 1;
	mov.u32 	%r559, _ZZ26fusedColFindingAndSuppressP6__halfPiS0_S0_iiiE12sh_score_col;
	add.s32 	%r560, %r559, %r558;
	ld.shared.u16 	%rs428, [%r560];
	mov.u32 	%r960, %r1;
	@%p62 bra 	$L__BB5_88;
	mov.u32 	%r960, %r1;
$L__BB5_71:
	.pragma "nounroll";
	add.s32 	%r108, %r960, %r104;
	max.s32 	%r109, %r108, 0;
	shl.b32 	%r561, %r109, 1;
	mov.u32 	%r562, _ZZ26fusedColFindingAndSuppressP6__halfPiS0_S0_iiiE12sh_score_col;
	add.s32 	%r563, %r562, %r561;
	ld.shared.u16 	%rs39, [%r563];
	// begin inline asm
	{ .reg .pred __$temp3;
  setp.lt.f16  __$temp3, %rs428, %rs39;
  selp.u16 %rs234, 1, 0, __$temp3;}
	// end inline asm
	setp.eq.s16 	%p63, %rs234, 0;
	@%p63 bra 	$L__BB5_73;
	shl.b32 	%r564, %r109, 2;
	mov.u32 	%r565, _ZZ26fusedColFindingAndSuppressP6__halfPiS0_S0_iiiE9sh_id_col;
	add.s32 	%r566, %r565, %r564;
	ld.shared.u32 	%r977, [%r566];
	mov.u16 	%rs428, %rs39;
$L__BB5_73:
	add.s32 	%r567, %r108, 1;
	max.s32 	%r112, %r567, 0;
	shl.b32 	%r568, %r112, 1;
	mov.u32 	%r569, _ZZ26fusedColFindingAndSuppressP6__halfPiS0_S0_iiiE12sh_score_col;
	add.s32 	%r570, %r569, %r568;
	ld.shared.u16 	%rs41, [%r570];
	// begin inline asm
	{ .reg .pred __$temp3;
  setp.lt.f16  __$temp3, %rs428, %rs41;
  selp.u16 %rs237, 1, 0, __$temp3;}
	// end inline asm
	setp.eq.s16 	%p64, %rs237, 0;
	@%p64 bra 	$L__BB5_75;
	shl.b32 	%r571, %r112, 2;
	mov.u32 	%r572, _ZZ26fusedColFindingAndSuppressP6__halfPiS0_S0_iiiE9sh_id_col;
	add.s32 	%r573, %r572, %r571;
	ld.shared.u32 	%r977, [%r573];
	mov.u16 	%rs428, %rs41;
$L__BB5_75:
	add.s32 	%r574, %r108, 2;
	max.s32 	%r115, %r574, 0;
	shl.b32 	%r575, %r115, 1;
	mov.u32 	%r576, _ZZ26fusedColFindingAndSuppressP6__halfPiS0_S0_iiiE12sh_score_col;
	add.s32 	%r577, %r576, %r575;
	ld.shared.u16 	%rs43, [%r577];
	// begin inline asm
	{ .reg .pred __$temp3;
  setp.lt.f16  __$temp3, %rs428, %rs43;
  selp.u16 %rs240, 1, 0, __$temp3;}
	// end inline asm
	setp.eq.s16 	%p65, %rs240, 0;
	@%p65 bra 	$L__BB5_77;
	shl.b32 	%r578, %r115, 2;
	mov.u32 	%r579, _ZZ26fusedColFindingAndSuppressP6__halfPiS0_S0_iiiE9sh_id_col;
	add.s32 	%r580, %r579, %r578;
	ld.shared.u32 	%r977, [%r580];
	mov.u16 	%rs428, %rs43;
$L__BB5_77:
	add.s32 	%r581, %r108, 3;
	max.s32 	%r118, %r581, 0;
	shl.b32 	%r582, %r118, 1;
	mov.u32 	%r583, _ZZ26fusedColFindingAndSuppressP6__halfPiS0_S0_iiiE12sh_score_col;
	add.s32 	%r584, %r583, %r582;
	ld.shared.u16 	%rs45, [%r584];
	// begin inline asm
	{ .reg .pred __$temp3;
  setp.lt.f16  __$temp3, %rs428, %rs45;
  selp.u16 %rs243, 1, 0, __$temp3;}
	// end inline asm
	setp.eq.s16 	%p66, %rs243, 0;
	@%p66 bra 	$L__BB5_79;
	shl.b32 	%r585, %r118, 2;
	mov.u32 	%r586, _ZZ26fusedColFindingAndSuppressP6__halfPiS0_S0_iiiE9sh_id_col;
	add.s32 	%r587, %r586, %r585;
	ld.shared.u32 	%r977, [%r587];
	mov.u16 	%rs428, %rs45;
$L__BB5_79:
	add.s32 	%r588, %r108, 4;
	max.s32 	%r121, %r588, 0;
	shl.b32 	%r589, %r121, 1;
	mov.u32 	%r590, _ZZ26fusedColFindingAndSuppressP6__halfPiS0_S0_iiiE12sh_score_col;
	add.s32 	%r591, %r590, %r589;
	ld.shared.u16 	%rs47, [%r591];
	// begin inline asm
	{ .reg .pred __$temp3;
  setp.lt.f16  __$temp3, %rs428, %rs47;
  selp.u16 %rs246, 1, 0, __$temp3;}
	// end inline asm
	setp.eq.s16 	%p67, %rs246, 0;
	@%p67 bra 	$L__BB5_81;
	shl.b32 	%r592, %r121, 2;
	mov.u32 	%r593, _ZZ26fusedColFindingAndSuppressP6__halfPiS0_S0_iiiE9sh_id_col;
	add.s32 	%r594, %r593, %r592;
	ld.shared.u32 	%r977, [%r594];
	mov.u16 	%rs428, %rs47;
$L__BB5_81:
	add.s32 	%r595, %r108, 5;
	max.s32 	%r124, %r595, 0;
	shl.b32 	%r596, %r124, 1;
	mov.u32 	%r597, _ZZ26fusedColFindingAndSuppressP6__halfPiS0_S0_iiiE12sh_score_col;
	add.s32 	%r598, %r597, %r596;
	ld.shared.u16 	%rs49, [%r598];
	// begin inline asm
	{ .reg .pred __$temp3;
  setp.lt.f16  __$temp3, %rs428, %rs49;
  selp.u16 %rs249, 1, 0, __$temp3;}
	// end inline asm
	setp.eq.s16 	%p68, %rs249, 0;
	@%p68 bra 	$L__BB5_83;
	shl.b32 	%r599, %r124, 2;
	mov.u32 	%r600, _ZZ26fusedColFindingAndSuppressP6__halfPiS0_S0_iiiE9sh_id_col;
	add.s32 	%r601, %r600, %r599;
	ld.shared.u32 	%r977, [%r601];
	mov.u16 	%rs428, %rs49;
$L__BB5_83:
	add.s32 	%r602, %r108, 6;
	max.s32 	%r127, %r602, 0;
	shl.b32 	%r603, %r127, 1;
	mov.u32 	%r604, _ZZ26fusedColFindingAndSuppressP6__halfPiS0_S0_iiiE12sh_score_col;
	add.s32 	%r605, %r604, %r603;
	ld.shared.u16 	%rs51, [%r605];
	// begin inline asm
	{ .reg .pred __$temp3;
  setp.lt.f16  __$temp3, %rs428, %rs51;
  selp.u16 %rs252, 1, 0, __$temp3;}
	// end inline asm
	setp.eq.s16 	%p69, %rs252, 0;
	@%p69 bra 	$L__BB5_85;
	shl.b32 	%r606, %r127, 2;
	mov.u32 	%r607, _ZZ26fusedColFindingAndSuppressP6__halfPiS0_S0_iiiE9sh_id_col;
	add.s32 	%r608, %r607, %r606;
	ld.shared.u32 	%r977, [%r608];
	mov.u16 	%rs428, %rs51;
$L__BB5_85:
	add.s32 	%r609, %r108, 7;
	max.s32 	%r130, %r609, 0;
	shl.b32 	%r610, %r130, 1;
	add.s32 	%r612, %r604, %r610;
	ld.shared.u16 	%rs53, [%r612];
	// begin inline asm
	{ .reg .pred __$temp3;
  setp.lt.f16  __$temp3, %rs428, %rs53;
  selp.u16 %rs255, 1, 0, __$temp3;}
	// end inline asm
	setp.eq.s16 	%p70, %rs255, 0;
	@%p70 bra 	$L__BB5_87;
	shl.b32 	%r613, %r130, 2;
	mov.u32 	%r614, _ZZ26fusedColFindingAndSuppressP6__halfPiS0_S0_iiiE9sh_id_col;
	add.s32 	%r615, %r614, %r613;
	ld.shared.u32 	%r977, [%r615];
	mov.u16 	%rs428, %rs53;
$L__BB5_87:
	add.s32 	%r960, %r960, 8;
	add.s32 	%r616, %r960, %r352;
	setp.ne.s32 	%p71, %r616, %r101;
	@%p71 bra 	$L__BB5_71;
$L__BB5_88:
	setp.eq.s32 	%p72, %r97, 0;
	@%p72 bra 	$L__BB5_109;
	setp.lt.u32 	%p73, %r98, 3;
	@%p73 bra 	$L__BB5_99;
	add.s32 	%r137, %r960, %r104;
	max.s32 	%r138, %r137, 0;
	shl.b32 	%r618, %r138, 1;
	mov.u32 	%r619, _ZZ26fusedColFindingAndSuppressP6__halfPiS0_S0_iiiE12sh_score_col;
	add.s32 	%r620, %r619, %r618;
	ld.shared.u16 	%rs57, [%r620];
	// begin inline asm
	{ .reg .pred __$temp3;
  setp.lt.f16  __$temp3, %rs428, %rs57;
  selp.u16 %rs259, 1, 0, __$temp3;}
	// end inline asm
	setp.eq.s16 	%p74, %rs259, 0;
	@%p74 bra 	$L__BB5_92;
	shl.b32 	%r621, %r138, 2;
	mov.u32 	%r622, _ZZ26fusedColFindingAndSuppressP6__halfPiS0_S0_iiiE9sh_id_col;
	add.s32 	%r623, %r622, %r621;
	ld.shared.u32 	%r977, [%r623];
	mov.u16 	%rs428, %rs57;
$L__BB5_92:
	add.s32 	%r624, %r137, 1;
	max.s32 	%r141, %r624, 0;
	shl.b32 	%r625, %r141, 1;
	mov.u32 	%r626, _ZZ26fusedColFindingAndSuppressP6__halfPiS0_S0_iiiE12sh_score_col;
	add.s32 	%r627, %r626, %r625;
	ld.shared.u16 	%rs59, [%r627];
	// begin inline asm
	{ .reg .pred __$temp3;
  setp.lt.f16  __$temp3, %rs428, %rs59;
  selp.u16 %rs262, 1, 0, __$temp3;}
	// end inline asm
	setp.eq.s16 	%p75, %rs262, 0;
	@%p75 bra 	$L__BB5_94;
	shl.b32 	%r628, %r141, 2;
	mov.u32 	%r629, _ZZ26fusedColFindingAndSuppressP6__halfPiS0_S0_iiiE9sh_id_col;
	add.s32 	%r630, %r629, %r628;
	ld.shared.u32 	%r977, [%r630];
	mov.u16 	%rs428, %rs59;
$L__BB5_94:
	add.s32 	%r631, %r137, 2;
	max.s32 	%r144, %r631, 0;
	shl.b32 	%r632, %r144, 1;
	mov.u32 	%r633, _ZZ26fusedColFindingAndSuppressP6__halfPiS0_S0_iiiE12sh_score_col;
	add.s32 	%r634, %r633, %r632;
	ld.shared.u16 	%rs61, [%r634];
	// begin inline asm
	{ .reg .pred __$temp3;
  setp.lt.f16  __$temp3, %rs428, %rs61;
  selp.u16 %rs265, 1, 0, __$temp3;}
	// end inline asm
	setp.eq.s16 	%p76, %rs265, 0;
	@%p76 bra 	$L__BB5_96;
	shl.b32 	%r635, %r144, 2;
	mov.u32 	%r636, _ZZ26fusedColFindingAndSuppressP6__halfPiS0_S0_iiiE9sh_id_col;
	add.s32 	%r637, %r636, %r635;
	ld.shared.u32 	%r977, [%r637];
	mov.u16 	%rs428, %rs61;
$L__BB5_96:
	add.s32 	%r638, %r137, 3;
	max.s32 	%r147, %r638, 0;
	shl.b32 	%r639, %r147, 1;
	add.s32 	%r641, %r633, %r639;
	ld.shared.u16 	%rs63, [%r641];
	// begin inline asm
	{ .reg .pred __$temp3;
  setp.lt.f16  __$temp3, %rs428, %rs63;
  selp.u16 %rs268, 1, 0, __$temp3;}
	// end inline asm
	setp.eq.s16 	%p77, %rs268, 0;
	@%p77 bra 	$L__BB5_98;
	shl.b32 	%r642, %r147, 2;
	mov.u32 	%r643, _ZZ26fusedColFindingAndSuppressP6__halfPiS0_S0_iiiE9sh_id_col;
	add.s32 	%r644, %r643, %r642;
	ld.shared.u32 	%r977, [%r644];
	mov.u16 	%rs428, %rs63;
$L__BB5_98:
	add.s32 	%r960, %r960, 4;
$L__BB5_99:
	setp.eq.s32 	%p78, %r99, 0;
	@%p78 bra 	$L__BB5_109;
	setp.eq.s32 	%p79, %r100, 0;
	@%p79 bra 	$L__BB5_106;
	add.s32 	%r154, %r960, %r104;
	max.s32 	%r155, %r154, 0;
	shl.b32 	%r646, %r155, 1;
	mov.u32 	%r647, _ZZ26fusedColFindingAndSuppressP6__halfPiS0_S0_iiiE12sh_score_col;
	add.s32 	%r648, %r647, %r646;
	ld.shared.u16 	%rs67, [%r648];
	// begin inline asm
	{ .reg .pred __$temp3;
  setp.lt.f16  __$temp3, %rs428, %rs67;
  selp.u16 %rs272, 1, 0, __$temp3;}
	// end inline asm
	setp.eq.s16 	%p80, %rs272, 0;
	@%p80 bra 	$L__BB5_103;
	shl.b32 	%r649, %r155, 2;
	mov.u32 	%r650, _ZZ26fusedColFindingAndSuppressP6__halfPiS0_S0_iiiE9sh_id_col;
	add.s32 	%r651, %r650, %r649;
	ld.shared.u32 	%r977, [%r651];
	mov.u16 	%rs428, %rs67;
$L__BB5_103:
	add.s32 	%r652, %r154, 1;
	max.s32 	%r158, %r652, 0;
	shl.b32 	%r653, %r158, 1;
	add.s32 	%r655, %r647, %r653;
	ld.shared.u16 	%rs69, [%r655];
	// begin inline asm
	{ .reg .pred __$temp3;
  setp.lt.f16  __$temp3, %rs428, %rs69;
  selp.u16 %rs275, 1, 0, __$temp3;}
	// end inline asm
	setp.eq.s16 	%p81, %rs275, 0;
	@%p81 bra 	$L__BB5_105;
	shl.b32 	%r656, %r158, 2;
	mov.u32 	%r657, _ZZ26fusedColFindingAndSuppressP6__halfPiS0_S0_iiiE9sh_id_col;
	add.s32 	%r658, %r657, %r656;
	ld.shared.u32 	%r977, [%r658];
	mov.u16 	%rs428, %rs69;
$L__BB5_105:
	add.s32 	%r960, %r960, 2;
$L__BB5_106:
	setp.eq.s32 	%p82, %r102, 0;
	@%p82 bra 	$L__BB5_109;
	add.s32 	%r659, %r960, %r104;
	max.s32 	%r165, %r659, 0;
	shl.b32 	%r660, %r165, 1;
	mov.u32 	%r661, _ZZ26fusedColFindingAndSuppressP6__halfPiS0_S0_iiiE12sh_score_col;
	add.s32 	%r662, %r661, %r660;
	ld.shared.u16 	%rs73, [%r662];
	// begin inline asm
	{ .reg .pred __$temp3;
  setp.lt.f16  __$temp3, %rs428, %rs73;
  selp.u16 %rs278, 1, 0, __$temp3;}
	// end inline asm
	setp.eq.s16 	%p83, %rs278, 0;
	@%p83 bra 	$L__BB5_109;
	shl.b32 	%r663, %r165, 2;
	mov.u32 	%r664, _ZZ26fusedColFindingAndSuppressP6__halfPiS0_S0_iiiE9sh_id_col;
	add.s32 	%r665, %r664, %r663;
	ld.shared.u32 	%r977, [%r665];
	mov.u16 	%rs428, %rs73;
$L__BB5_109:
	mov.b32 	%r993, 1;
	@%p62 bra 	$L__BB5_128;
	mov.b32 	%r975, 1;
$L__BB5_111:
	.pragma "nounroll";
	add.s32 	%r170, %r975, %r104;
	min.s32 	%r171, %r26, %r170;
	shl.b32 	%r669, %r171, 1;
	mov.u32 	%r670, _ZZ26fusedColFindingAndSuppressP6__halfPiS0_S0_iiiE12sh_score_col;
	add.s32 	%r671, %r670, %r669;
	ld.shared.u16 	%rs76, [%r671];
	// begin inline asm
	{ .reg .pred __$temp3;
  setp.lt.f16  __$temp3, %rs428, %rs76;
  selp.u16 %rs282, 1, 0, __$temp3;}
	// end inline asm
	setp.eq.s16 	%p85, %rs282, 0;
	@%p85 bra 	$L__BB5_113;
	shl.b32 	%r672, %r171, 2;
	mov.u32 	%r673, _ZZ26fusedColFindingAndSuppressP6__halfPiS0_S0_iiiE9sh_id_col;
	add.s32 	%r674, %r673, %r672;
	ld.shared.u32 	%r977, [%r674];
	mov.u16 	%rs428, %rs76;
$L__BB5_113:
	add.s32 	%r675, %r170, 1;
	min.s32 	%r174, %r26, %r675;
	shl.b32 	%r676, %r174, 1;
	mov.u32 	%r677, _ZZ26fusedColFindingAndSuppressP6__halfPiS0_S0_iiiE12sh_score_col;
	add.s32 	%r678, %r677, %r676;
	ld.shared.u16 	%rs78, [%r678];
	// begin inline asm
	{ .reg .pred __$temp3;
  setp.lt.f16  __$temp3, %rs428, %rs78;
  selp.u16 %rs285, 1, 0, __$temp3;}
	// end inline asm
	setp.eq.s16 	%p86, %rs285, 0;
	@%p86 bra 	$L__BB5_115;
	shl.b32 	%r679, %r174, 2;
	mov.u32 	%r680, _ZZ26fusedColFindingAndSuppressP6__halfPiS0_S0_iiiE9sh_id_col;
	add.s32 	%r681, %r680, %r679;
	ld.shared.u32 	%r977, [%r681];
	mov.u16 	%rs428, %rs78;
$L__BB5_115:
	add.s32 	%r682, %r170, 2;
	min.s32 	%r177, %r26, %r682;
	shl.b32 	%r683, %r177, 1;
	mov.u32 	%r684, _ZZ26fusedColFindingAndSuppressP6__halfPiS0_S0_iiiE12sh_score_col;
	add.s32 	%r685, %r684, %r683;
	ld.shared.u16 	%rs80, [%r685];
	// begin inline asm
	{ .reg .pred __$temp3;
  setp.lt.f16  __$temp3, %rs428, %rs80;
  selp.u16 %rs288, 1, 0, __$temp3;}
	// end inline asm
	setp.eq.s16 	%p87, %rs288, 0;
	@%p87 bra 	$L__BB5_117;
	shl.b32 	%r686, %r177, 2;
	mov.u32 	%r687, _ZZ26fusedColFindingAndSuppressP6__halfPiS0_S0_iiiE9sh_id_col;
	add.s32 	%r688, %r687, %r686;
	ld.shared.u32 	%r977, [%r688];
	mov.u16 	%rs428, %rs80;
$L__BB5_117:
	add.s32 	%r689, %r170, 3;
	min.s32 	%r180, %r26, %r689;
	shl.b32 	%r690, %r180, 1;
	mov.u32 	%r691, _ZZ26fusedColFindingAndSuppressP6__halfPiS0_S0_iiiE12sh_score_col;
	add.s32 	%r692, %r691, %r690;
	ld.shared.u16 	%rs82, [%r692];
	// begin inline asm
	{ .reg .pred __$temp3;
  setp.lt.f16  __$temp3, %rs428, %rs82;
  selp.u16 %rs291, 1, 0, __$temp3;}
	// end inline asm
	setp.eq.s16 	%p88, %rs291, 0;
	@%p88 bra 	$L__BB5_119;
	shl.b32 	%r693, %r180, 2;
	mov.u32 	%r694, _ZZ26fusedColFindingAndSuppressP6__halfPiS0_S0_iiiE9sh_id_col;
	add.s32 	%r695, %r694, %r693;
	ld.shared.u32 	%r977, [%r695];
	mov.u16 	%rs428, %rs82;
$L__BB5_119:
	add.s32 	%r696, %r170, 4;
	min.s32 	%r183, %r26, %r696;
	shl.b32 	%r697, %r183, 1;
	mov.u32 	%r698, _ZZ26fusedColFindingAndSuppressP6__halfPiS0_S0_iiiE12sh_score_col;
	add.s32 	%r699, %r698, %r697;
	ld.shared.u16 	%rs84, [%r699];
	// begin inline asm
	{ .reg .pred __$temp3;
  setp.lt.f16  __$temp3, %rs428, %rs84;
  selp.u16 %rs294, 1, 0, __$temp3;}
	// end inline asm
	setp.eq.s16 	%p89, %rs294, 0;
	@%p89 bra 	$L__BB5_121;
	shl.b32 	%r700, %r183, 2;
	mov.u32 	%r701, _ZZ26fusedColFindingAndSuppressP6__halfPiS0_S0_iiiE9sh_id_col;
	add.s32 	%r702, %r701, %r700;
	ld.shared.u32 	%r977, [%r702];
	mov.u16 	%rs428, %rs84;
$L__BB5_121:
	add.s32 	%r703, %r170, 5;
	min.s32 	%r186, %r26, %r703;
	shl.b32 	%r704, %r186, 1;
	mov.u32 	%r705, _ZZ26fusedColFindingAndSuppressP6__halfPiS0_S0_iiiE12sh_score_col;
	add.s32 	%r706, %r705, %r704;
	ld.shared.u16 	%rs86, [%r706];
	// begin inline asm
	{ .reg .pred __$temp3;
  setp.lt.f16  __$temp3, %rs428, %rs86;
  selp.u16 %rs297, 1, 0, __$temp3;}
	// end inline asm
	setp.eq.s16 	%p90, %rs297, 0;
	@%p90 bra 	$L__BB5_123;
	shl.b32 	%r707, %r186, 2;
	mov.u32 	%r708, _ZZ26fusedColFindingAndSuppressP6__halfPiS0_S0_iiiE9sh_id_col;
	add.s32 	%r709, %r708, %r707;
	ld.shared.u32 	%r977, [%r709];
	mov.u16 	%rs428, %rs86;
$L__BB5_123:
	add.s32 	%r710, %r170, 6;
	min.s32 	%r189, %r26, %r710;
	shl.b32 	%r711, %r189, 1;
	mov.u32 	%r712, _ZZ26fusedColFindingAndSuppressP6__halfPiS0_S0_iiiE12sh_score_col;
	add.s32 	%r713, %r712, %r711;
	ld.shared.u16 	%rs88, [%r713];
	// begin inline asm
	{ .reg .pred __$temp3;
  setp.lt.f16  __$temp3, %rs428, %rs88;
  selp.u16 %rs300, 1, 0, __$temp3;}
	// end inline asm
	setp.eq.s16 	%p91, %rs300, 0;
	@%p91 bra 	$L__BB5_125;
	shl.b32 	%r714, %r189, 2;
	mov.u32 	%r715, _ZZ26fusedColFindingAndSuppressP6__halfPiS0_S0_iiiE9sh_id_col;
	add.s32 	%r716, %r715, %r714;
	ld.shared.u32 	%r977, [%r716];
	mov.u16 	%rs428, %rs88;
$L__BB5_125:
	add.s32 	%r717, %r170, 7;
	min.s32 	%r192, %r26, %r717;
	shl.b32 	%r718, %r192, 1;
	add.s32 	%r720, %r712, %r718;
	ld.shared.u16 	%rs90, [%r720];
	// begin inline asm
	{ .reg .pred __$temp3;
  setp.lt.f16  __$temp3, %rs428, %rs90;
  selp.u16 %rs303, 1, 0, __$temp3;}
	// end inline asm
	setp.eq.s16 	%p92, %rs303, 0;
	@%p92 bra 	$L__BB5_127;
	shl.b32 	%r721, %r192, 2;
	mov.u32 	%r722, _ZZ26fusedColFindingAndSuppressP6__halfPiS0_S0_iiiE9sh_id_col;
	add.s32 	%r723, %r722, %r721;
	ld.shared.u32 	%r977, [%r723];
	mov.u16 	%rs428, %rs90;
$L__BB5_127:
	add.s32 	%r993, %r975, 8;
	add.s32 	%r724, %r975, 7;
	setp.ne.s32 	%p93, %r724, %r101;
	mov.u32 	%r975, %r993;
	@%p93 bra 	$L__BB5_111;
$L__BB5_128:
	@%p72 bra 	$L__BB5_149;
	setp.lt.u32 	%p95, %r98, 3;
	@%p95 bra 	$L__BB5_139;
	add.s32 	%r199, %r993, %r104;
	min.s32 	%r200, %r26, %r199;
	shl.b32 	%r726, %r200, 1;
	mov.u32 	%r727, _ZZ26fusedColFindingAndSuppressP6__halfPiS0_S0_iiiE12sh_score_col;
	add.s32 	%r728, %r727, %r726;
	ld.shared.u16 	%rs94, [%r728];
	// begin inline asm
	{ .reg .pred __$temp3;
  setp.lt.f16  __$temp3, %rs428, %rs94;
  selp.u16 %rs307, 1, 0, __$temp3;}
	// end inline asm
	setp.eq.s16 	%p96, %rs307, 0;
	@%p96 bra 	$L__BB5_132;
	shl.b32 	%r729, %r200, 2;
	mov.u32 	%r730, _ZZ26fusedColFindingAndSuppressP6__halfPiS0_S0_iiiE9sh_id_col;
	add.s32 	%r731, %r730, %r729;
	ld.shared.u32 	%r977, [%r731];
	mov.u16 	%rs428, %rs94;
$L__BB5_132:
	add.s32 	%r732, %r199, 1;
	min.s32 	%r203, %r26, %r732;
	shl.b32 	%r733, %r203, 1;
	mov.u32 	%r734, _ZZ26fusedColFindingAndSuppressP6__halfPiS0_S0_iiiE12sh_score_col;
	add.s32 	%r735, %r734, %r733;
	ld.shared.u16 	%rs96, [%r735];
	// begin inline asm
	{ .reg .pred __$temp3;
  setp.lt.f16  __$temp3, %rs428, %rs96;
  selp.u16 %rs310, 1, 0, __$temp3;}
	// end inline asm
	setp.eq.s16 	%p97, %rs310, 0;
	@%p97 bra 	$L__BB5_134;
	shl.b32 	%r736, %r203, 2;
	mov.u32 	%r737, _ZZ26fusedColFindingAndSuppressP6__halfPiS0_S0_iiiE9sh_id_col;
	add.s32 	%r738, %r737, %r736;
	ld.shared.u32 	%r977, [%r738];
	mov.u16 	%rs428, %rs96;
$L__BB5_134:
	add.s32 	%r739, %r199, 2;
	min.s32 	%r206, %r26, %r739;
	shl.b32 	%r740, %r206, 1;
	mov.u32 	%r741, _ZZ26fusedColFindingAndSuppressP6__halfPiS0_S0_iiiE12sh_score_col;
	add.s32 	%r742, %r741, %r740;
	ld.shared.u16 	%rs98, [%r742];
	// begin inline asm
	{ .reg .pred __$temp3;
  setp.lt.f16  __$temp3, %rs428, %rs98;
  selp.u16 %rs313, 1, 0, __$temp3;}
	// end inline asm
	setp.eq.s16 	%p98, %rs313, 0;
	@%p98 bra 	$L__BB5_136;
	shl.b32 	%r743, %r206, 2;
	mov.u32 	%r744, _ZZ26fusedColFindingAndSuppressP6__halfPiS0_S0_iiiE9sh_id_col;
	add.s32 	%r745, %r744, %r743;
	ld.shared.u32 	%r977, [%r745];
	mov.u16 	%rs428, %rs98;
$L__BB5_136:
	add.s32 	%r746, %r199, 3;
	min.s32 	%r209, %r26, %r746;
	shl.b32 	%r747, %r209, 1;
	add.s32 	%r749, %r741, %r747;
	ld.shared.u16 	%rs100, [%r749];
	// begin inline asm
	{ .reg .pred __$temp3;
  setp.lt.f16  __$temp3, %rs428, %rs100;
  selp.u16 %rs316, 1, 0, __$temp3;}
	// end inline asm
	setp.eq.s16 	%p99, %rs316, 0;
	@%p99 bra 	$L__BB5_138;
	shl.b32 	%r750, %r209, 2;
	mov.u32 	%r751, _ZZ26fusedColFindingAndSuppressP6__halfPiS0_S0_iiiE9sh_id_col;
	add.s32 	%r752, %r751, %r750;
	ld.shared.u32 	%r977, [%r752];
	mov.u16 	%rs428, %rs100;
$L__BB5_138:
	add.s32 	%r993, %r993, 4;
$L__BB5_139:
	setp.eq.s32 	%p100, %r99, 0;
	@%p100 bra 	$L__BB5_149;
	setp.eq.s32 	%p101, %r100, 0;
	@%p101 bra 	$L__BB5_146;
	add.s32 	%r216, %r993, %r104;
	min.s32 	%r217, %r26, %r216;
	shl.b32 	%r754, %r217, 1;
	mov.u32 	%r755, _ZZ26fusedColFindingAndSuppressP6__halfPiS0_S0_iiiE12sh_score_col;
	add.s32 	%r756, %r755, %r754;
	ld.shared.u16 	%rs104, [%r756];
	// begin inline asm
	{ .reg .pred __$temp3;
  setp.lt.f16  __$temp3, %rs428, %rs104;
  selp.u16 %rs320, 1, 0, __$temp3;}
	// end inline asm
	setp.eq.s16 	%p102, %rs320, 0;
	@%p102 bra 	$L__BB5_143;
	shl.b32 	%r757, %r217, 2;
	mov.u32 	%r758, _ZZ26fusedColFindingAndSuppressP6__halfPiS0_S0_iiiE9sh_id_col;
	add.s32 	%r759, %r758, %r757;
	ld.shared.u32 	%r977, [%r759];
	mov.u16 	%rs428, %rs104;
$L__BB5_143:
	add.s32 	%r760, %r216, 1;
	min.s32 	%r220, %r26, %r760;
	shl.b32 	%r761, %r220, 1;
	add.s32 	%r763, %r755, %r761;
	ld.shared.u16 	%rs106, [%r763];
	// begin inline asm
	{ .reg .pred __$temp3;
  setp.lt.f16  __$temp3, %rs428, %rs106;
  selp.u16 %rs323, 1, 0, __$temp3;}
	// end inline asm
	setp.eq.s16 	%p103, %rs323, 0;
	@%p103 bra 	$L__BB5_145;
	shl.b32 	%r764, %r220, 2;
	mov.u32 	%r765, _ZZ26fusedColFindingAndSuppressP6__halfPiS0_S0_iiiE9sh_id_col;
	add.s32 	%r766, %r765, %r764;
	ld.shared.u32 	%r977, [%r766];
	mov.u16 	%rs428, %rs106;
$L__BB5_145:
	add.s32 	%r993, %r993, 2;
$L__BB5_146:
	setp.eq.s32 	%p104, %r102, 0;
	@%p104 bra 	$L__BB5_149;
	add.s32 	%r767, %r993, %r104;
	min.s32 	%r227, %r26, %r767;
	shl.b32 	%r768, %r227, 1;
	mov.u32 	%r769, _ZZ26fusedColFindingAndSuppressP6__halfPiS0_S0_iiiE12sh_score_col;
	add.s32 	%r770, %r769, %r768;
	ld.shared.u16 	%rs110, [%r770];
	// begin inline asm
	{ .reg .pred __$temp3;
  setp.lt.f16  __$temp3, %rs428, %rs110;
  selp.u16 %rs326, 1, 0, __$temp3;}
	// end inline asm
	setp.eq.s16 	%p105, %rs326, 0;
	@%p105 bra 	$L__BB5_149;
	shl.b32 	%r771, %r227, 2;
	mov.u32 	%r772, _ZZ26fusedColFindingAndSuppressP6__halfPiS0_S0_iiiE9sh_id_col;
	add.s32 	%r773, %r772, %r771;
	ld.shared.u32 	%r977, [%r773];
	mov.u16 	%rs428, %rs110;
$L__BB5_149:
	mad.lo.s32 	%r774, %r104, %r351, %r3;
	setp.ne.s32 	%p106, %r977, %r774;
	@%p106 bra 	$L__BB5_152;
	mov.f32 	%f7, 0f00000000;
	// begin inline asm
	{  cvt.rn.f16.f32 %rs329, %f7;}

	// end inline asm
	// begin inline asm
	{ .reg .pred __$temp3;
  setp.gt.f16  __$temp3, %rs428, %rs329;
  selp.u16 %rs330, 1, 0, __$temp3;}
	// end inline asm
	setp.eq.s16 	%p107, %rs330, 0;
	@%p107 bra 	$L__BB5_152;
	atom.shared.add.u32 	%r775, [%r7], 1;
	add.s32 	%r776, %r27, %r775;
	shl.b32 	%r777, %r776, 2;
	mov.u32 	%r778, _ZZ26fusedColFindingAndSuppressP6__halfPiS0_S0_iiiE14sh_extracted_h;
	add.s32 	%r779, %r778, %r777;
	st.shared.u32 	[%r779], %r104;
	mul.wide.s32 	%rd41, %r977, 2;
	add.s64 	%rd42, %rd3, %rd41;
	st.global.u16 	[%rd42], %rs428;
$L__BB5_152:
	add.s32 	%r948, %r948, 1;
	setp.eq.s32 	%p108, %r948, %r96;
	@%p108 bra 	$L__BB5_226;
	bra.uni 	$L__BB5_68;
$L__BB5_153:
	setp.gt.s32 	%p14, %r352, 0;
	@%p14 bra 	$L__BB5_180;
	max.s32 	%r231, %r2, 1;
	and.b32  	%r232, %r231, 3;
	setp.lt.u32 	%p41, %r350, 769;
	mov.b32 	%r1003, 0;
	@%p41 bra 	$L__BB5_173;
	and.b32  	%r1003, %r231, 8388604;
	mov.b32 	%r1001, 0;
$L__BB5_156:
	shl.b32 	%r509, %r1001, 8;
	add.s32 	%r235, %r509, %r4;
	setp.ge.s32 	%p42, %r235, %r350;
	shl.b32 	%r510, %r235, 2;
	mov.u32 	%r511, _ZZ26fusedColFindingAndSuppressP6__halfPiS0_S0_iiiE9sh_id_col;
	add.s32 	%r236, %r511, %r510;
	shl.b32 	%r512, %r235, 1;
	mov.u32 	%r513, _ZZ26fusedColFindingAndSuppressP6__halfPiS0_S0_iiiE12sh_score_col;
	add.s32 	%r237, %r513, %r512;
	@%p42 bra 	$L__BB5_160;
	ld.shared.u32 	%r238, [%r236];
	ld.shared.u16 	%rs112, [%r237];
	mad.lo.s32 	%r514, %r235, %r351, %r3;
	setp.ne.s32 	%p43, %r238, %r514;
	@%p43 bra 	$L__BB5_160;
	mov.f32 	%f2, 0f00000000;
	// begin inline asm
	{  cvt.rn.f16.f32 %rs213, %f2;}

	// end inline asm
	// begin inline asm
	{ .reg .pred __$temp3;
  setp.gt.f16  __$temp3, %rs112, %rs213;
  selp.u16 %rs214, 1, 0, __$temp3;}
	// end inline asm
	setp.eq.s16 	%p44, %rs214, 0;
	@%p44 bra 	$L__BB5_160;
	atom.shared.add.u32 	%r515, [%r7], 1;
	add.s32 	%r516, %r27, %r515;
	shl.b32 	%r517, %r516, 2;
	mov.u32 	%r518, _ZZ26fusedColFindingAndSuppressP6__halfPiS0_S0_iiiE14sh_extracted_h;
	add.s32 	%r519, %r518, %r517;
	st.shared.u32 	[%r519], %r235;
	mul.wide.s32 	%rd31, %r238, 2;
	add.s64 	%rd32, %rd3, %rd31;
	st.global.u16 	[%rd32], %rs112;
$L__BB5_160:
	add.s32 	%r239, %r235, 256;
	setp.ge.s32 	%p45, %r239, %r350;
	@%p45 bra 	$L__BB5_164;
	ld.shared.u32 	%r240, [%r236+1024];
	ld.shared.u16 	%rs113, [%r237+512];
	mad.lo.s32 	%r520, %r239, %r351, %r3;
	setp.ne.s32 	%p46, %r240, %r520;
	@%p46 bra 	$L__BB5_164;
	mov.f32 	%f3, 0f00000000;
	// begin inline asm
	{  cvt.rn.f16.f32 %rs217, %f3;}

	// end inline asm
	// begin inline asm
	{ .reg .pred __$temp3;
  setp.gt.f16  __$temp3, %rs113, %rs217;
  selp.u16 %rs218, 1, 0, __$temp3;}
	// end inline asm
	setp.eq.s16 	%p47, %rs218, 0;
	@%p47 bra 	$L__BB5_164;
	atom.shared.add.u32 	%r521, [%r7], 1;
	add.s32 	%r522, %r27, %r521;
	shl.b32 	%r523, %r522, 2;
	mov.u32 	%r524, _ZZ26fusedColFindingAndSuppressP6__halfPiS0_S0_iiiE14sh_extracted_h;
	add.s32 	%r525, %r524, %r523;
	st.shared.u32 	[%r525], %r239;
	mul.wide.s32 	%rd33, %r240, 2;
	add.s64 	%rd34, %rd3, %rd33;
	st.global.u16 	[%rd34], %rs113;
$L__BB5_164:
	add.s32 	%r241, %r235, 512;
	setp.ge.s32 	%p48, %r241, %r350;
	@%p48 bra 	$L__BB5_168;
	ld.shared.u32 	%r242, [%r236+2048];
	ld.shared.u16 	%rs114, [%r237+1024];
	mad.lo.s32 	%r526, %r241, %r351, %r3;
	setp.ne.s32 	%p49, %r242, %r526;
	@%p49 bra 	$L__BB5_168;
	mov.f32 	%f4, 0f00000000;
	// begin inline asm
	{  cvt.rn.f16.f32 %rs221, %f4;}

	// end inline asm
	// begin inline asm
	{ .reg .pred __$temp3;
  setp.gt.f16  __$temp3, %rs114, %rs221;
  selp.u16 %rs222, 1, 0, __$temp3;}
	// end inline asm
	setp.eq.s16 	%p50, %rs222, 0;
	@%p50 bra 	$L__BB5_168;
	atom.shared.add.u32 	%r527, [%r7], 1;
	add.s32 	%r528, %r27, %r527;
	shl.b32 	%r529, %r528, 2;
	mov.u32 	%r530, _ZZ26fusedColFindingAndSuppressP6__halfPiS0_S0_iiiE14sh_extracted_h;
	add.s32 	%r531, %r530, %r529;
	st.shared.u32 	[%r531], %r241;
	mul.wide.s32 	%rd35, %r242, 2;
	add.s64 	%rd36, %rd3, %rd35;
	st.global.u16 	[%rd36], %rs114;
$L__BB5_168:
	add.s32 	%r243, %r235, 768;
	setp.ge.s32 	%p51, %r243, %r350;
	@%p51 bra 	$L__BB5_172;
	ld.shared.u32 	%r244, [%r236+3072];
	ld.shared.u16 	%rs115, [%r237+1536];
	mad.lo.s32 	%r532, %r243, %r351, %r3;
	setp.ne.s32 	%p52, %r244, %r532;
	@%p52 bra 	$L__BB5_172;
	mov.f32 	%f5, 0f00000000;
	// begin inline asm
	{  cvt.rn.f16.f32 %rs225, %f5;}

	// end inline asm
	// begin inline asm
	{ .reg .pred __$temp3;
  setp.gt.f16  __$temp3, %rs115, %rs225;
  selp.u16 %rs226, 1, 0, __$temp3;}
	// end inline asm
	setp.eq.s16 	%p53, %rs226, 0;
	@%p53 bra 	$L__BB5_172;
	atom.shared.add.u32 	%r533, [%r7], 1;
	add.s32 	%r534, %r27, %r533;
	shl.b32 	%r535, %r534, 2;
	mov.u32 	%r536, _ZZ26fusedColFindingAndSuppressP6__halfPiS0_S0_iiiE14sh_extracted_h;
	add.s32 	%r537, %r536, %r535;
	st.shared.u32 	[%r537], %r243;
	mul.wide.s32 	%rd37, %r244, 2;
	add.s64 	%rd38, %rd3, %rd37;
	st.global.u16 	[%rd38], %rs115;
$L__BB5_172:
	add.s32 	%r1001, %r1001, 4;
	setp.ne.s32 	%p54, %r1001, %r1003;
	@%p54 bra 	$L__BB5_156;
$L__BB5_173:
	setp.eq.s32 	%p55, %r232, 0;
	@%p55 bra 	$L__BB5_226;
	mov.b32 	%r1004, 0;
$L__BB5_175:
	.pragma "nounroll";
	shl.b32 	%r539, %r1003, 8;
	add.s32 	%r249, %r539, %r4;
	setp.ge.s32 	%p56, %r249, %r350;
	@%p56 bra 	$L__BB5_179;
	shl.b32 	%r540, %r249, 2;
	mov.u32 	%r541, _ZZ26fusedColFindingAndSuppressP6__halfPiS0_S0_iiiE9sh_id_col;
	add.s32 	%r542, %r541, %r540;
	ld.shared.u32 	%r250, [%r542];
	shl.b32 	%r543, %r249, 1;
	mov.u32 	%r544, _ZZ26fusedColFindingAndSuppressP6__halfPiS0_S0_iiiE12sh_score_col;
	add.s32 	%r545, %r544, %r543;
	ld.shared.u16 	%rs116, [%r545];
	mad.lo.s32 	%r546, %r249, %r351, %r3;
	setp.ne.s32 	%p57, %r250, %r546;
	@%p57 bra 	$L__BB5_179;
	mov.f32 	%f6, 0f00000000;
	// begin inline asm
	{  cvt.rn.f16.f32 %rs229, %f6;}

	// end inline asm
	// begin inline asm
	{ .reg .pred __$temp3;
  setp.gt.f16  __$temp3, %rs116, %rs229;
  selp.u16 %rs230, 1, 0, __$temp3;}
	// end inline asm
	setp.eq.s16 	%p58, %rs230, 0;
	@%p58 bra 	$L__BB5_179;
	atom.shared.add.u32 	%r547, [%r7], 1;
	add.s32 	%r548, %r27, %r547;
	shl.b32 	%r549, %r548, 2;
	mov.u32 	%r550, _ZZ26fusedColFindingAndSuppressP6__halfPiS0_S0_iiiE14sh_extracted_h;
	add.s32 	%r551, %r550, %r549;
	st.shared.u32 	[%r551], %r249;
	mul.wide.s32 	%rd39, %r250, 2;
	add.s64 	%rd40, %rd3, %rd39;
	st.global.u16 	[%rd40], %rs116;
$L__BB5_179:
	add.s32 	%r1003, %r1003, 1;
	add.s32 	%r1004, %r1004, 1;
	setp.eq.s32 	%p59, %r1004, %r232;
	@%p59 bra 	$L__BB5_226;
	bra.uni 	$L__BB5_175;
$L__BB5_180:
	max.s32 	%r253, %r2, 1;
	and.b32  	%r254, %r352, 7;
	add.s32 	%r255, %r254, -1;
	and.b32  	%r256, %r352, 3;
	and.b32  	%r257, %r352, 2147483640;
	and.b32  	%r258, %r352, 1;
	mov.b32 	%r1005, 0;
$L__BB5_181:
	shl.b32 	%r386, %r1005, 8;
	add.s32 	%r260, %r386, %r4;
	setp.ge.s32 	%p15, %r260, %r350;
	@%p15 bra 	$L__BB5_225;
	setp.lt.u32 	%p16, %r352, 8;
	shl.b32 	%r389, %r260, 1;
	mov.u32 	%r390, _ZZ26fusedColFindingAndSuppressP6__halfPiS0_S0_iiiE12sh_score_col;
	add.s32 	%r391, %r390, %r389;
	ld.shared.u16 	%rs450, [%r391];
	shl.b32 	%r392, %r260, 2;
	mov.u32 	%r393, _ZZ26fusedColFindingAndSuppressP6__halfPiS0_S0_iiiE9sh_id_col;
	add.s32 	%r394, %r393, %r392;
	ld.shared.u32 	%r1008, [%r394];
	mov.b32 	%r1024, 1;
	@%p16 bra 	$L__BB5_201;
	mov.b32 	%r1006, 1;
$L__BB5_184:
	.pragma "nounroll";
	add.s32 	%r264, %r1006, %r260;
	min.s32 	%r265, %r26, %r264;
	shl.b32 	%r396, %r265, 1;
	add.s32 	%r398, %r390, %r396;
	ld.shared.u16 	%rs119, [%r398];
	// begin inline asm
	{ .reg .pred __$temp3;
  setp.lt.f16  __$temp3, %rs450, %rs119;
  selp.u16 %rs162, 1, 0, __$temp3;}
	// end inline asm
	setp.eq.s16 	%p17, %rs162, 0;
	@%p17 bra 	$L__BB5_186;
	shl.b32 	%r399, %r265, 2;
	add.s32 	%r401, %r393, %r399;
	ld.shared.u32 	%r1008, [%r401];
	mov.u16 	%rs450, %rs119;
$L__BB5_186:
	add.s32 	%r402, %r264, 1;
	min.s32 	%r268, %r26, %r402;
	shl.b32 	%r403, %r268, 1;
	add.s32 	%r405, %r390, %r403;
	ld.shared.u16 	%rs121, [%r405];
	// begin inline asm
	{ .reg .pred __$temp3;
  setp.lt.f16  __$temp3, %rs450, %rs121;
  selp.u16 %rs165, 1, 0, __$temp3;}
	// end inline asm
	setp.eq.s16 	%p18, %rs165, 0;
	@%p18 bra 	$L__BB5_188;
	shl.b32 	%r406, %r268, 2;
	add.s32 	%r408, %r393, %r406;
	ld.shared.u32 	%r1008, [%r408];
	mov.u16 	%rs450, %rs121;
$L__BB5_188:
	add.s32 	%r409, %r264, 2;
	min.s32 	%r271, %r26, %r409;
	shl.b32 	%r410, %r271, 1;
	add.s32 	%r412, %r390, %r410;
	ld.shared.u16 	%rs123, [%r412];
	// begin inline asm
	{ .reg .pred __$temp3;
  setp.lt.f16  __$temp3, %rs450, %rs123;
  selp.u16 %rs168, 1, 0, __$temp3;}
	// end inline asm
	setp.eq.s16 	%p19, %rs168, 0;
	@%p19 bra 	$L__BB5_190;
	shl.b32 	%r413, %r271, 2;
	add.s32 	%r415, %r393, %r413;
	ld.shared.u32 	%r1008, [%r415];
	mov.u16 	%rs450, %rs123;
$L__BB5_190:
	add.s32 	%r416, %r264, 3;
	min.s32 	%r274, %r26, %r416;
	shl.b32 	%r417, %r274, 1;
	add.s32 	%r419, %r390, %r417;
	ld.shared.u16 	%rs125, [%r419];
	// begin inline asm
	{ .reg .pred __$temp3;
  setp.lt.f16  __$temp3, %rs450, %rs125;
  selp.u16 %rs171, 1, 0, __$temp3;}
	// end inline asm
	setp.eq.s16 	%p20, %rs171, 0;
	@%p20 bra 	$L__BB5_192;
	shl.b32 	%r420, %r274, 2;
	add.s32 	%r422, %r393, %r420;
	ld.shared.u32 	%r1008, [%r422];
	mov.u16 	%rs450, %rs125;
$L__BB5_192:
	add.s32 	%r423, %r264, 4;
	min.s32 	%r277, %r26, %r423;
	shl.b32 	%r424, %r277, 1;
	add.s32 	%r426, %r390, %r424;
	ld.shared.u16 	%rs127, [%r426];
	// begin inline asm
	{ .reg .pred __$temp3;
  setp.lt.f16  __$temp3, %rs450, %rs127;
  selp.u16 %rs174, 1, 0, __$temp3;}
	// end inline asm
	setp.eq.s16 	%p21, %rs174, 0;
	@%p21 bra 	$L__BB5_194;
	shl.b32 	%r427, %r277, 2;
	add.s32 	%r429, %r393, %r427;
	ld.shared.u32 	%r1008, [%r429];
	mov.u16 	%rs450, %rs127;
$L__BB5_194:
	add.s32 	%r430, %r264, 5;
	min.s32 	%r280, %r26, %r430;
	shl.b32 	%r431, %r280, 1;
	add.s32 	%r433, %r390, %r431;
	ld.shared.u16 	%rs129, [%r433];
	// begin inline asm
	{ .reg .pred __$temp3;
  setp.lt.f16  __$temp3, %rs450, %rs129;
  selp.u16 %rs177, 1, 0, __$temp3;}
	// end inline asm
	setp.eq.s16 	%p22, %rs177, 0;
	@%p22 bra 	$L__BB5_196;
	shl.b32 	%r434, %r280, 2;
	add.s32 	%r436, %r393, %r434;
	ld.shared.u32 	%r1008, [%r436];
	mov.u16 	%rs450, %rs129;
$L__BB5_196:
	add.s32 	%r437, %r264, 6;
	min.s32 	%r283, %r26, %r437;
	shl.b32 	%r438, %r283, 1;
	add.s32 	%r440, %r390, %r438;
	ld.shared.u16 	%rs131, [%r440];
	// begin inline asm
	{ .reg .pred __$temp3;
  setp.lt.f16  __$temp3, %rs450, %rs131;
  selp.u16 %rs180, 1, 0, __$temp3;}
	// end inline asm
	setp.eq.s16 	%p23, %rs180, 0;
	@%p23 bra 	$L__BB5_198;
	shl.b32 	%r441, %r283, 2;
	add.s32 	%r443, %r393, %r441;
	ld.shared.u32 	%r1008, [%r443];
	mov.u16 	%rs450, %rs131;
$L__BB5_198:
	add.s32 	%r444, %r264, 7;
	min.s32 	%r286, %r26, %r444;
	shl.b32 	%r445, %r286, 1;
	add.s32 	%r447, %r390, %r445;
	ld.shared.u16 	%rs133, [%r447];
	// begin inline asm
	{ .reg .pred __$temp3;
  setp.lt.f16  __$temp3, %rs450, %rs133;
  selp.u16 %rs183, 1, 0, __$temp3;}
	// end inline asm
	setp.eq.s16 	%p24, %rs183, 0;
	@%p24 bra 	$L__BB5_200;
	shl.b32 	%r448, %r286, 2;
	add.s32 	%r450, %r393, %r448;
	ld.shared.u32 	%r1008, [%r450];
	mov.u16 	%rs450, %rs133;
$L__BB5_200:
	add.s32 	%r1024, %r1006, 8;
	add.s32 	%r451, %r1006, 7;
	setp.ne.s32 	%p25, %r451, %r257;
	mov.u32 	%r1006, %r1024;
	@%p25 bra 	$L__BB5_184;
$L__BB5_201:
	setp.eq.s32 	%p26, %r254, 0;
	@%p26 bra 	$L__BB5_222;
	setp.lt.u32 	%p27, %r255, 3;
	@%p27 bra 	$L__BB5_212;
	add.s32 	%r293, %r1024, %r260;
	min.s32 	%r294, %r26, %r293;
	shl.b32 	%r453, %r294, 1;
	add.s32 	%r455, %r390, %r453;
	ld.shared.u16 	%rs137, [%r455];
	// begin inline asm
	{ .reg .pred __$temp3;
  setp.lt.f16  __$temp3, %rs450, %rs137;
  selp.u16 %rs187, 1, 0, __$temp3;}
	// end inline asm
	setp.eq.s16 	%p28, %rs187, 0;
	@%p28 bra 	$L__BB5_205;
	shl.b32 	%r456, %r294, 2;
	add.s32 	%r458, %r393, %r456;
	ld.shared.u32 	%r1008, [%r458];
	mov.u16 	%rs450, %rs137;
$L__BB5_205:
	add.s32 	%r459, %r293, 1;
	min.s32 	%r297, %r26, %r459;
	shl.b32 	%r460, %r297, 1;
	add.s32 	%r462, %r390, %r460;
	ld.shared.u16 	%rs139, [%r462];
	// begin inline asm
	{ .reg .pred __$temp3;
  setp.lt.f16  __$temp3, %rs450, %rs139;
  selp.u16 %rs190, 1, 0, __$temp3;}
	// end inline asm
	setp.eq.s16 	%p29, %rs190, 0;
	@%p29 bra 	$L__BB5_207;
	shl.b32 	%r463, %r297, 2;
	add.s32 	%r465, %r393, %r463;
	ld.shared.u32 	%r1008, [%r465];
	mov.u16 	%rs450, %rs139;
$L__BB5_207:
	add.s32 	%r466, %r293, 2;
	min.s32 	%r300, %r26, %r466;
	shl.b32 	%r467, %r300, 1;
	add.s32 	%r469, %r390, %r467;
	ld.shared.u16 	%rs141, [%r469];
	// begin inline asm
	{ .reg .pred __$temp3;
  setp.lt.f16  __$temp3, %rs450, %rs141;
  selp.u16 %rs193, 1, 0, __$temp3;}
	// end inline asm
	setp.eq.s16 	%p30, %rs193, 0;
	@%p30 bra 	$L__BB5_209;
	shl.b32 	%r470, %r300, 2;
	add.s32 	%r472, %r393, %r470;
	ld.shared.u32 	%r1008, [%r472];
	mov.u16 	%rs450, %rs141;
$L__BB5_209:
	add.s32 	%r473, %r293, 3;
	min.s32 	%r303, %r26, %r473;
	shl.b32 	%r474, %r303, 1;
	add.s32 	%r476, %r390, %r474;
	ld.shared.u16 	%rs143, [%r476];
	// begin inline asm
	{ .reg .pred __$temp3;
  setp.lt.f16  __$temp3, %rs450, %rs143;
  selp.u16 %rs196, 1, 0, __$temp3;}
	// end inline asm
	setp.eq.s16 	%p31, %rs196, 0;
	@%p31 bra 	$L__BB5_211;
	shl.b32 	%r477, %r303, 2;
	add.s32 	%r479, %r393, %r477;
	ld.shared.u32 	%r1008, [%r479];
	mov.u16 	%rs450, %rs143;
$L__BB5_211:
	add.s32 	%r1024, %r1024, 4;
$L__BB5_212:
	setp.eq.s32 	%p32, %r256, 0;
	@%p32 bra 	$L__BB5_222;
	setp.eq.s32 	%p33, %r256, 1;
	@%p33 bra 	$L__BB5_219;
	add.s32 	%r310, %r1024, %r260;
	min.s32 	%r311, %r26, %r310;
	shl.b32 	%r481, %r311, 1;
	add.s32 	%r483, %r390, %r481;
	ld.shared.u16 	%rs147, [%r483];
	// begin inline asm
	{ .reg .pred __$temp3;
  setp.lt.f16  __$temp3, %rs450, %rs147;
  selp.u16 %rs200, 1, 0, __$temp3;}
	// end inline asm
	setp.eq.s16 	%p34, %rs200, 0;
	@%p34 bra 	$L__BB5_216;
	shl.b32 	%r484, %r311, 2;
	add.s32 	%r486, %r393, %r484;
	ld.shared.u32 	%r1008, [%r486];
	mov.u16 	%rs450, %rs147;
$L__BB5_216:
	add.s32 	%r487, %r310, 1;
	min.s32 	%r314, %r26, %r487;
	shl.b32 	%r488, %r314, 1;
	add.s32 	%r490, %r390, %r488;
	ld.shared.u16 	%rs149, [%r490];
	// begin inline asm
	{ .reg .pred __$temp3;
  setp.lt.f16  __$temp3, %rs450, %rs149;
  selp.u16 %rs203, 1, 0, __$temp3;}
	// end inline asm
	setp.eq.s16 	%p35, %rs203, 0;
	@%p35 bra 	$L__BB5_218;
	shl.b32 	%r491, %r314, 2;
	add.s32 	%r493, %r393, %r491;
	ld.shared.u32 	%r1008, [%r493];
	mov.u16 	%rs450, %rs149;
$L__BB5_218:
	add.s32 	%r1024, %r1024, 2;
$L__BB5_219:
	setp.eq.s32 	%p36, %r258, 0;
	@%p36 bra 	$L__BB5_222;
	add.s32 	%r494, %r1024, %r260;
	min.s32 	%r321, %r26, %r494;
	shl.b32 	%r495, %r321, 1;
	add.s32 	%r497, %r390, %r495;
	ld.shared.u16 	%rs153, [%r497];
	// begin inline asm
	{ .reg .pred __$temp3;
  setp.lt.f16  __$temp3, %rs450, %rs153;
  selp.u16 %rs206, 1, 0, __$temp3;}
	// end inline asm
	setp.eq.s16 	%p37, %rs206, 0;
	@%p37 bra 	$L__BB5_222;
	shl.b32 	%r498, %r321, 2;
	add.s32 	%r500, %r393, %r498;
	ld.shared.u32 	%r1008, [%r500];
	mov.u16 	%rs450, %rs153;
$L__BB5_222:
	mad.lo.s32 	%r501, %r260, %r351, %r3;
	setp.ne.s32 	%p38, %r1008, %r501;
	@%p38 bra 	$L__BB5_225;
	mov.f32 	%f1, 0f00000000;
	// begin inline asm
	{  cvt.rn.f16.f32 %rs209, %f1;}

	// end inline asm
	// begin inline asm
	{ .reg .pred __$temp3;
  setp.gt.f16  __$temp3, %rs450, %rs209;
  selp.u16 %rs210, 1, 0, __$temp3;}
	// end inline asm
	setp.eq.s16 	%p39, %rs210, 0;
	@%p39 bra 	$L__BB5_225;
	atom.shared.add.u32 	%r502, [%r7], 1;
	add.s32 	%r503, %r27, %r502;
	shl.b32 	%r504, %r503, 2;
	mov.u32 	%r505, _ZZ26fusedColFindingAndSuppressP6__halfPiS0_S0_iiiE14sh_extracted_h;
	add.s32 	%r506, %r505, %r504;
	st.shared.u32 	[%r506], %r260;
	mul.wide.s32 	%rd29, %r1008, 2;
	add.s64 	%rd30, %rd3, %rd29;
	st.global.u16 	[%rd30], %rs450;
$L__BB5_225:
	add.s32 	%r1005, %r1005, 1;
	setp.ne.s32 	%p40, %r1005, %r253;
	@%p40 bra 	$L__BB5_181;
$L__BB5_226:
	ld.shared.u32 	%r325, [%r7];
	shl.b32 	%r900, %r352, 1;
	min.s32 	%r901, %r6, %r900;
	sub.s32 	%r902, %r3, %r352;
	add.s32 	%r903, %r902, %r901;
	add.s32 	%r904, %r351, -1;
	min.s32 	%r905, %r903, %r904;
	max.s32 	%r326, %r905, 0;
	setp.lt.s32 	%p134, %r325, 1;
	@%p134 bra 	$L__BB5_241;
	shl.b32 	%r327, %r5, 7;
	add.s32 	%r328, %r350, -1;
	shl.b32 	%r329, %r351, 3;
	mov.b32 	%r1032, 0;
	mul.wide.s32 	%rd63, %r351, 2;
$L__BB5_228:
	add.s32 	%r907, %r327, %r1032;
	shl.b32 	%r908, %r907, 2;
	mov.u32 	%r909, _ZZ26fusedColFindingAndSuppressP6__halfPiS0_S0_iiiE14sh_extracted_h;
	add.s32 	%r910, %r909, %r908;
	ld.shared.u32 	%r911, [%r910];
	sub.s32 	%r912, %r911, %r352;
	max.s32 	%r1036, %r912, 0;
	add.s32 	%r913, %r911, %r352;
	min.s32 	%r332, %r328, %r913;
	setp.lt.s32 	%p135, %r332, %r1036;
	@%p135 bra 	$L__BB5_240;
	mov.f32 	%f9, 0f00000000;
	// begin inline asm
	{  cvt.rn.f16.f32 %rs384, %f9;}

	// end inline asm
	sub.s32 	%r914, %r332, %r1036;
	add.s32 	%r333, %r914, 1;
	and.b32  	%r334, %r333, 7;
	setp.lt.u32 	%p136, %r914, 7;
	@%p136 bra 	$L__BB5_232;
	mad.lo.s32 	%r1034, %r351, %r1036, %r326;
	and.b32  	%r915, %r333, -8;
	neg.s32 	%r1033, %r915;
$L__BB5_231:
	.pragma "nounroll";
	mul.wide.s32 	%rd45, %r1034, 2;
	add.s64 	%rd46, %rd4, %rd45;
	st.global.u16 	[%rd46], %rs384;
	add.s64 	%rd48, %rd46, %rd63;
	st.global.u16 	[%rd48], %rs384;
	add.s64 	%rd49, %rd48, %rd63;
	st.global.u16 	[%rd49], %rs384;
	add.s64 	%rd50, %rd49, %rd63;
	st.global.u16 	[%rd50], %rs384;
	add.s64 	%rd51, %rd50, %rd63;
	st.global.u16 	[%rd51], %rs384;
	add.s64 	%rd52, %rd51, %rd63;
	st.global.u16 	[%rd52], %rs384;
	add.s64 	%rd53, %rd52, %rd63;
	st.global.u16 	[%rd53], %rs384;
	add.s64 	%rd54, %rd53, %rd63;
	st.global.u16 	[%rd54], %rs384;
	add.s32 	%r1036, %r1036, 8;
	add.s32 	%r1034, %r1034, %r329;
	add.s32 	%r1033, %r1033, 8;
	setp.ne.s32 	%p137, %r1033, 0;
	@%p137 bra 	$L__BB5_231;
$L__BB5_232:
	setp.eq.s32 	%p138, %r334, 0;
	@%p138 bra 	$L__BB5_240;
	and.b32  	%r344, %r333, 3;
	setp.lt.u32 	%p139, %r334, 4;
	@%p139 bra 	$L__BB5_235;
	mad.lo.s32 	%r916, %r1036, %r351, %r326;
	mul.wide.s32 	%rd55, %r916, 2;
	add.s64 	%rd56, %rd4, %rd55;
	st.global.u16 	[%rd56], %rs384;
	add.s64 	%rd58, %rd56, %rd63;
	st.global.u16 	[%rd58], %rs384;
	add.s64 	%rd59, %rd58, %rd63;
	st.global.u16 	[%rd59], %rs384;
	add.s64 	%rd60, %rd59, %rd63;
	st.global.u16 	[%rd60], %rs384;
	add.s32 	%r1036, %r1036, 4;
$L__BB5_235:
	setp.eq.s32 	%p140, %r344, 0;
	@%p140 bra 	$L__BB5_240;
	setp.eq.s32 	%p141, %r344, 1;
	@%p141 bra 	$L__BB5_238;
	mad.lo.s32 	%r917, %r1036, %r351, %r326;
	mul.wide.s32 	%rd61, %r917, 2;
	add.s64 	%rd62, %rd4, %rd61;
	st.global.u16 	[%rd62], %rs384;
	add.s64 	%rd64, %rd62, %rd63;
	st.global.u16 	[%rd64], %rs384;
	add.s32 	%r1036, %r1036, 2;
$L__BB5_238:
	and.b32  	%r918, %r333, 1;
	setp.eq.b32 	%p142, %r918, 1;
	not.pred 	%p143, %p142;
	@%p143 bra 	$L__BB5_240;
	mad.lo.s32 	%r919, %r1036, %r351, %r326;
	mul.wide.s32 	%rd65, %r919, 2;
	add.s64 	%rd66, %rd4, %rd65;
	st.global.u16 	[%rd66], %rs384;
$L__BB5_240:
	add.s32 	%r1032, %r1032, 1;
	setp.ne.s32 	%p144, %r1032, %r325;
	@%p144 bra 	$L__BB5_228;
$L__BB5_241:
	ret;

}
	// .globl	_Z30softmaxHalfForSuperpointKernelP6__halfS0_i
.visible .entry _Z30softmaxHalfForSuperpointKernelP6__halfS0_i(
	.param .u64 .ptr .align 1 _Z30softmaxHalfForSuperpointKernelP6__halfS0_i_param_0,
	.param .u64 .ptr .align 1 _Z30softmaxHalfForSuperpointKernelP6__halfS0_i_param_1,
	.param .u32 _Z30softmaxHalfForSuperpointKernelP6__halfS0_i_param_2
)
{
	.reg .pred 	%p<33>;
	.reg .b16 	%rs<210>;
	.reg .b32 	%r<358>;
	.reg .b32 	%f<878>;
	.reg .b64 	%rd<31>;
	// demoted variable
	.shared .align 2 .b8 _ZZ30softmaxHalfForSuperpointKernelP6__halfS0_iE7sh_data[8192];
	ld.param.u64 	%rd1, [_Z30softmaxHalfForSuperpointKernelP6__halfS0_i_param_0];
	ld.param.u64 	%rd2, [_Z30softmaxHalfForSuperpointKernelP6__halfS0_i_param_1];
	ld.param.u32 	%r238, [_Z30softmaxHalfForSuperpointKernelP6__halfS0_i_param_2];
	cvta.to.global.u64 	%rd3, %rd2;
	cvta.to.global.u64 	%rd4, %rd1;
	mov.u32 	%r239, %tid.x;
	shr.u32 	%r240, %r239, 5;
	and.b32  	%r241, %r239, 31;
	mov.u32 	%r242, %ctaid.x;
	shl.b32 	%r243, %r242, 6;
	cvt.u64.u32 	%rd5, %r243;
	shl.b32 	%r244, %r240, 4;
	cvt.u64.u32 	%rd6, %r244;
	add.s64 	%rd7, %rd6, %rd5;
	shl.b64 	%rd8, %rd7, 1;
	add.s64 	%rd9, %rd4, %rd8;
	shl.b32 	%r245, %r238, 4;
	shr.u32 	%r246, %r241, 1;
	mul.lo.s32 	%r247, %r238, %r246;
	cvt.s64.s32 	%rd10, %r247;
	shl.b32 	%r248, %r239, 4;
	cvt.u64.u32 	%rd11, %r248;
	and.b64  	%rd12, %rd11, 16;
	add.s64 	%rd13, %rd9, %rd12;
	and.b32  	%r249, %r248, 496;
	mov.u32 	%r250, _ZZ30softmaxHalfForSuperpointKernelP6__halfS0_iE7sh_data;
	add.s32 	%r251, %r250, %r249;
	mul.wide.s32 	%rd14, %r247, 2;
	add.s64 	%rd15, %rd13, %rd14;
	ld.global.v4.f32 	{%f210, %f211, %f212, %f213}, [%rd15];
	shl.b32 	%r252, %r240, 11;
	add.s32 	%r253, %r251, %r252;
	st.shared.v4.f32 	[%r253], {%f210, %f211, %f212, %f213};
	mov.b32 	%r3, %f210;
	mov.b32 	{%rs3, %rs5}, %r3;
	mov.b32 	%r11, 65537;
	// begin inline asm
	{max.f16x2 %r1,%r11,%r3;
}
	// end inline asm
	mov.b32 	{%rs2, %rs4}, %r1;
	mov.b16 	%rs1, 1;
	// begin inline asm
	{  cvt.f32.f16 %f1, %rs1;}

	// end inline asm
	// begin inline asm
	{  cvt.f32.f16 %f2, %rs2;}

	// end inline asm
	sub.f32 	%f214, %f1, %f2;
	mul.f32 	%f215, %f214, 0f3FB8AA3B;
	ex2.approx.f32 	%f216, %f215;
	// begin inline asm
	{  cvt.f32.f16 %f3, %rs3;}

	// end inline asm
	sub.f32 	%f217, %f3, %f2;
	mul.f32 	%f218, %f217, 0f3FB8AA3B;
	ex2.approx.f32 	%f219, %f218;
	fma.rn.f32 	%f220, %f216, 0f00000000, %f219;
	// begin inline asm
	{  cvt.f32.f16 %f4, %rs4;}

	// end inline asm
	sub.f32 	%f221, %f1, %f4;
	mul.f32 	%f222, %f221, 0f3FB8AA3B;
	ex2.approx.f32 	%f223, %f222;
	// begin inline asm
	{  cvt.f32.f16 %f5, %rs5;}

	// end inline asm
	sub.f32 	%f224, %f5, %f4;
	mul.f32 	%f225, %f224, 0f3FB8AA3B;
	ex2.approx.f32 	%f226, %f225;
	fma.rn.f32 	%f227, %f223, 0f00000000, %f226;
	mov.b32 	%r6, %f211;
	mov.b32 	{%rs7, %rs9}, %r6;
	// begin inline asm
	{max.f16x2 %r4,%r11,%r6;
}
	// end inline asm
	mov.b32 	{%rs6, %rs8}, %r4;
	// begin inline asm
	{  cvt.f32.f16 %f6, %rs6;}

	// end inline asm
	sub.f32 	%f228, %f1, %f6;
	mul.f32 	%f229, %f228, 0f3FB8AA3B;
	ex2.approx.f32 	%f230, %f229;
	// begin inline asm
	{  cvt.f32.f16 %f7, %rs7;}

	// end inline asm
	sub.f32 	%f231, %f7, %f6;
	mul.f32 	%f232, %f231, 0f3FB8AA3B;
	ex2.approx.f32 	%f233, %f232;
	fma.rn.f32 	%f234, %f230, 0f00000000, %f233;
	// begin inline asm
	{  cvt.f32.f16 %f8, %rs8;}

	// end inline asm
	sub.f32 	%f235, %f1, %f8;
	mul.f32 	%f236, %f235, 0f3FB8AA3B;
	ex2.approx.f32 	%f237, %f236;
	// begin inline asm
	{  cvt.f32.f16 %f9, %rs9;}

	// end inline asm
	sub.f32 	%f238, %f9, %f8;
	mul.f32 	%f239, %f238, 0f3FB8AA3B;
	ex2.approx.f32 	%f240, %f239;
	fma.rn.f32 	%f241, %f237, 0f00000000, %f240;
	mov.b32 	%r9, %f212;
	mov.b32 	{%rs11, %rs13}, %r9;
	// begin inline asm
	{max.f16x2 %r7,%r11,%r9;
}
	// end inline asm
	mov.b32 	{%rs10, %rs12}, %r7;
	// begin inline asm
	{  cvt.f32.f16 %f10, %rs10;}

	// end inline asm
	sub.f32 	%f242, %f1, %f10;
	mul.f32 	%f243, %f242, 0f3FB8AA3B;
	ex2.approx.f32 	%f244, %f243;
	// begin inline asm
	{  cvt.f32.f16 %f11, %rs11;}

	// end inline asm
	sub.f32 	%f245, %f11, %f10;
	mul.f32 	%f246, %f245, 0f3FB8AA3B;
	ex2.approx.f32 	%f247, %f246;
	fma.rn.f32 	%f248, %f244, 0f00000000, %f247;
	// begin inline asm
	{  cvt.f32.f16 %f12, %rs12;}

	// end inline asm
	sub.f32 	%f249, %f1, %f12;
	mul.f32 	%f250, %f249, 0f3FB8AA3B;
	ex2.approx.f32 	%f251, %f250;
	// begin inline asm
	{  cvt.f32.f16 %f13, %rs13;}

	// end inline asm
	sub.f32 	%f252, %f13, %f12;
	mul.f32 	%f253, %f252, 0f3FB8AA3B;
	ex2.approx.f32 	%f254, %f253;
	fma.rn.f32 	%f255, %f251, 0f00000000, %f254;
	mov.b32 	%r12, %f213;
	mov.b32 	{%rs15, %rs17}, %r12;
	// begin inline asm
	{max.f16x2 %r10,%r11,%r12;
}
	// end inline asm
	mov.b32 	{%rs14, %rs16}, %r10;
	// begin inline asm
	{  cvt.f32.f16 %f14, %rs14;}

	// end inline asm
	sub.f32 	%f256, %f1, %f14;
	mul.f32 	%f257, %f256, 0f3FB8AA3B;
	ex2.approx.f32 	%f258, %f257;
	// begin inline asm
	{  cvt.f32.f16 %f15, %rs15;}

	// end inline asm
	sub.f32 	%f259, %f15, %f14;
	mul.f32 	%f260, %f259, 0f3FB8AA3B;
	ex2.approx.f32 	%f261, %f260;
	fma.rn.f32 	%f262, %f258, 0f00000000, %f261;
	// begin inline asm
	{  cvt.f32.f16 %f16, %rs16;}

	// end inline asm
	sub.f32 	%f263, %f1, %f16;
	mul.f32 	%f264, %f263, 0f3FB8AA3B;
	ex2.approx.f32 	%f265, %f264;
	// begin inline asm
	{  cvt.f32.f16 %f17, %rs17;}

	// end inline asm
	sub.f32 	%f266, %f17, %f16;
	mul.f32 	%f267, %f266, 0f3FB8AA3B;
	ex2.approx.f32 	%f268, %f267;
	fma.rn.f32 	%f269, %f265, 0f00000000, %f268;
	mul.wide.s32 	%rd16, %r245, 2;
	add.s64 	%rd17, %rd15, %rd16;
	ld.global.v4.f32 	{%f270, %f271, %f272, %f273}, [%rd17];
	st.shared.v4.f32 	[%r253+512], {%f270, %f271, %f272, %f273};
	mov.b32 	%r15, %f270;
	mov.b32 	{%rs19, %rs21}, %r15;
	// begin inline asm
	{max.f16x2 %r13,%r1,%r15;
}
	// end inline asm
	mov.b32 	{%rs18, %rs20}, %r13;
	// begin inline asm
	{  cvt.f32.f16 %f18, %rs18;}

	// end inline asm
	sub.f32 	%f274, %f2, %f18;
	mul.f32 	%f275, %f274, 0f3FB8AA3B;
	ex2.approx.f32 	%f276, %f275;
	// begin inline asm
	{  cvt.f32.f16 %f19, %rs19;}

	// end inline asm
	sub.f32 	%f277, %f19, %f18;
	mul.f32 	%f278, %f277, 0f3FB8AA3B;
	ex2.approx.f32 	%f279, %f278;
	fma.rn.f32 	%f280, %f220, %f276, %f279;
	// begin inline asm
	{  cvt.f32.f16 %f20, %rs20;}

	// end inline asm
	sub.f32 	%f281, %f4, %f20;
	mul.f32 	%f282, %f281, 0f3FB8AA3B;
	ex2.approx.f32 	%f283, %f282;
	// begin inline asm
	{  cvt.f32.f16 %f21, %rs21;}

	// end inline asm
	sub.f32 	%f284, %f21, %f20;
	mul.f32 	%f285, %f284, 0f3FB8AA3B;
	ex2.approx.f32 	%f286, %f285;
	fma.rn.f32 	%f287, %f227, %f283, %f286;
	mov.b32 	%r18, %f271;
	mov.b32 	{%rs23, %rs25}, %r18;
	// begin inline asm
	{max.f16x2 %r16,%r4,%r18;
}
	// end inline asm
	mov.b32 	{%rs22, %rs24}, %r16;
	// begin inline asm
	{  cvt.f32.f16 %f22, %rs22;}

	// end inline asm
	sub.f32 	%f288, %f6, %f22;
	mul.f32 	%f289, %f288, 0f3FB8AA3B;
	ex2.approx.f32 	%f290, %f289;
	// begin inline asm
	{  cvt.f32.f16 %f23, %rs23;}

	// end inline asm
	sub.f32 	%f291, %f23, %f22;
	mul.f32 	%f292, %f291, 0f3FB8AA3B;
	ex2.approx.f32 	%f293, %f292;
	fma.rn.f32 	%f294, %f234, %f290, %f293;
	// begin inline asm
	{  cvt.f32.f16 %f24, %rs24;}

	// end inline asm
	sub.f32 	%f295, %f8, %f24;
	mul.f32 	%f296, %f295, 0f3FB8AA3B;
	ex2.approx.f32 	%f297, %f296;
	// begin inline asm
	{  cvt.f32.f16 %f25, %rs25;}

	// end inline asm
	sub.f32 	%f298, %f25, %f24;
	mul.f32 	%f299, %f298, 0f3FB8AA3B;
	ex2.approx.f32 	%f300, %f299;
	fma.rn.f32 	%f301, %f241, %f297, %f300;
	mov.b32 	%r21, %f272;
	mov.b32 	{%rs27, %rs29}, %r21;
	// begin inline asm
	{max.f16x2 %r19,%r7,%r21;
}
	// end inline asm
	mov.b32 	{%rs26, %rs28}, %r19;
	// begin inline asm
	{  cvt.f32.f16 %f26, %rs26;}

	// end inline asm
	sub.f32 	%f302, %f10, %f26;
	mul.f32 	%f303, %f302, 0f3FB8AA3B;
	ex2.approx.f32 	%f304, %f303;
	// begin inline asm
	{  cvt.f32.f16 %f27, %rs27;}

	// end inline asm
	sub.f32 	%f305, %f27, %f26;
	mul.f32 	%f306, %f305, 0f3FB8AA3B;
	ex2.approx.f32 	%f307, %f306;
	fma.rn.f32 	%f308, %f248, %f304, %f307;
	// begin inline asm
	{  cvt.f32.f16 %f28, %rs28;}

	// end inline asm
	sub.f32 	%f309, %f12, %f28;
	mul.f32 	%f310, %f309, 0f3FB8AA3B;
	ex2.approx.f32 	%f311, %f310;
	// begin inline asm
	{  cvt.f32.f16 %f29, %rs29;}

	// end inline asm
	sub.f32 	%f312, %f29, %f28;
	mul.f32 	%f313, %f312, 0f3FB8AA3B;
	ex2.approx.f32 	%f314, %f313;
	fma.rn.f32 	%f315, %f255, %f311, %f314;
	mov.b32 	%r24, %f273;
	mov.b32 	{%rs31, %rs33}, %r24;
	// begin inline asm
	{max.f16x2 %r22,%r10,%r24;
}
	// end inline asm
	mov.b32 	{%rs30, %rs32}, %r22;
	// begin inline asm
	{  cvt.f32.f16 %f30, %rs30;}

	// end inline asm
	sub.f32 	%f316, %f14, %f30;
	mul.f32 	%f317, %f316, 0f3FB8AA3B;
	ex2.approx.f32 	%f318, %f317;
	// begin inline asm
	{  cvt.f32.f16 %f31, %rs31;}

	// end inline asm
	sub.f32 	%f319, %f31, %f30;
	mul.f32 	%f320, %f319, 0f3FB8AA3B;
	ex2.approx.f32 	%f321, %f320;
	fma.rn.f32 	%f322, %f262, %f318, %f321;
	// begin inline asm
	{  cvt.f32.f16 %f32, %rs32;}

	// end inline asm
	sub.f32 	%f323, %f16, %f32;
	mul.f32 	%f324, %f323, 0f3FB8AA3B;
	ex2.approx.f32 	%f325, %f324;
	// begin inline asm
	{  cvt.f32.f16 %f33, %rs33;}

	// end inline asm
	sub.f32 	%f326, %f33, %f32;
	mul.f32 	%f327, %f326, 0f3FB8AA3B;
	ex2.approx.f32 	%f328, %f327;
	fma.rn.f32 	%f329, %f269, %f325, %f328;
	shl.b32 	%r262, %r238, 5;
	mul.wide.s32 	%rd18, %r262, 2;
	add.s64 	%rd19, %rd15, %rd18;
	ld.global.v4.f32 	{%f330, %f331, %f332, %f333}, [%rd19];
	st.shared.v4.f32 	[%r253+1024], {%f330, %f331, %f332, %f333};
	mov.b32 	%r27, %f330;
	mov.b32 	{%rs35, %rs37}, %r27;
	// begin inline asm
	{max.f16x2 %r25,%r13,%r27;
}
	// end inline asm
	mov.b32 	{%rs34, %rs36}, %r25;
	// begin inline asm
	{  cvt.f32.f16 %f34, %rs34;}

	// end inline asm
	sub.f32 	%f334, %f18, %f34;
	mul.f32 	%f335, %f334, 0f3FB8AA3B;
	ex2.approx.f32 	%f336, %f335;
	// begin inline asm
	{  cvt.f32.f16 %f35, %rs35;}

	// end inline asm
	sub.f32 	%f337, %f35, %f34;
	mul.f32 	%f338, %f337, 0f3FB8AA3B;
	ex2.approx.f32 	%f339, %f338;
	fma.rn.f32 	%f340, %f280, %f336, %f339;
	// begin inline asm
	{  cvt.f32.f16 %f36, %rs36;}

	// end inline asm
	sub.f32 	%f341, %f20, %f36;
	mul.f32 	%f342, %f341, 0f3FB8AA3B;
	ex2.approx.f32 	%f343, %f342;
	// begin inline asm
	{  cvt.f32.f16 %f37, %rs37;}

	// end inline asm
	sub.f32 	%f344, %f37, %f36;
	mul.f32 	%f345, %f344, 0f3FB8AA3B;
	ex2.approx.f32 	%f346, %f345;
	fma.rn.f32 	%f347, %f287, %f343, %f346;
	mov.b32 	%r30, %f331;
	mov.b32 	{%rs39, %rs41}, %r30;
	// begin inline asm
	{max.f16x2 %r28,%r16,%r30;
}
	// end inline asm
	mov.b32 	{%rs38, %rs40}, %r28;
	// begin inline asm
	{  cvt.f32.f16 %f38, %rs38;}

	// end inline asm
	sub.f32 	%f348, %f22, %f38;
	mul.f32 	%f349, %f348, 0f3FB8AA3B;
	ex2.approx.f32 	%f350, %f349;
	// begin inline asm
	{  cvt.f32.f16 %f39, %rs39;}

	// end inline asm
	sub.f32 	%f351, %f39, %f38;
	mul.f32 	%f352, %f351, 0f3FB8AA3B;
	ex2.approx.f32 	%f353, %f352;
	fma.rn.f32 	%f354, %f294, %f350, %f353;
	// begin inline asm
	{  cvt.f32.f16 %f40, %rs40;}

	// end inline asm
	sub.f32 	%f355, %f24, %f40;
	mul.f32 	%f356, %f355, 0f3FB8AA3B;
	ex2.approx.f32 	%f357, %f356;
	// begin inline asm
	{  cvt.f32.f16 %f41, %rs41;}

	// end inline asm
	sub.f32 	%f358, %f41, %f40;
	mul.f32 	%f359, %f358, 0f3FB8AA3B;
	ex2.approx.f32 	%f360, %f359;
	fma.rn.f32 	%f361, %f301, %f357, %f360;
	mov.b32 	%r33, %f332;
	mov.b32 	{%rs43, %rs45}, %r33;
	// begin inline asm
	{max.f16x2 %r31,%r19,%r33;
}
	// end inline asm
	mov.b32 	{%rs42, %rs44}, %r31;
	// begin inline asm
	{  cvt.f32.f16 %f42, %rs42;}

	// end inline asm
	sub.f32 	%f362, %f26, %f42;
	mul.f32 	%f363, %f362, 0f3FB8AA3B;
	ex2.approx.f32 	%f364, %f363;
	// begin inline asm
	{  cvt.f32.f16 %f43, %rs43;}

	// end inline asm
	sub.f32 	%f365, %f43, %f42;
	mul.f32 	%f366, %f365, 0f3FB8AA3B;
	ex2.approx.f32 	%f367, %f366;
	fma.rn.f32 	%f368, %f308, %f364, %f367;
	// begin inline asm
	{  cvt.f32.f16 %f44, %rs44;}

	// end inline asm
	sub.f32 	%f369, %f28, %f44;
	mul.f32 	%f370, %f369, 0f3FB8AA3B;
	ex2.approx.f32 	%f371, %f370;
	// begin inline asm
	{  cvt.f32.f16 %f45, %rs45;}

	// end inline asm
	sub.f32 	%f372, %f45, %f44;
	mul.f32 	%f373, %f372, 0f3FB8AA3B;
	ex2.approx.f32 	%f374, %f373;
	fma.rn.f32 	%f375, %f315, %f371, %f374;
	mov.b32 	%r36, %f333;
	mov.b32 	{%rs47, %rs49}, %r36;
	// begin inline asm
	{max.f16x2 %r34,%r22,%r36;
}
	// end inline asm
	mov.b32 	{%rs46, %rs48}, %r34;
	// begin inline asm
	{  cvt.f32.f16 %f46, %rs46;}

	// end inline asm
	sub.f32 	%f376, %f30, %f46;
	mul.f32 	%f377, %f376, 0f3FB8AA3B;
	ex2.approx.f32 	%f378, %f377;
	// begin inline asm
	{  cvt.f32.f16 %f47, %rs47;}

	// end inline asm
	sub.f32 	%f379, %f47, %f46;
	mul.f32 	%f380, %f379, 0f3FB8AA3B;
	ex2.approx.f32 	%f381, %f380;
	fma.rn.f32 	%f382, %f322, %f378, %f381;
	// begin inline asm
	{  cvt.f32.f16 %f48, %rs48;}

	// end inline asm
	sub.f32 	%f383, %f32, %f48;
	mul.f32 	%f384, %f383, 0f3FB8AA3B;
	ex2.approx.f32 	%f385, %f384;
	// begin inline asm
	{  cvt.f32.f16 %f49, %rs49;}

	// end inline asm
	sub.f32 	%f386, %f49, %f48;
	mul.f32 	%f387, %f386, 0f3FB8AA3B;
	ex2.approx.f32 	%f388, %f387;
	fma.rn.f32 	%f389, %f329, %f385, %f388;
	mul.lo.s32 	%r267, %r238, 48;
	mul.wide.s32 	%rd20, %r267, 2;
	add.s64 	%rd21, %rd15, %rd20;
	ld.global.v4.f32 	{%f390, %f391, %f392, %f393}, [%rd21];
	st.shared.v4.f32 	[%r253+1536], {%f390, %f391, %f392, %f393};
	mov.b32 	%r39, %f390;
	mov.b32 	{%rs51, %rs53}, %r39;
	// begin inline asm
	{max.f16x2 %r37,%r25,%r39;
}
	// end inline asm
	mov.b32 	{%rs50, %rs52}, %r37;
	// begin inline asm
	{  cvt.f32.f16 %f50, %rs50;}

	// end inline asm
	sub.f32 	%f394, %f34, %f50;
	mul.f32 	%f395, %f394, 0f3FB8AA3B;
	ex2.approx.f32 	%f396, %f395;
	// begin inline asm
	{  cvt.f32.f16 %f51, %rs51;}

	// end inline asm
	sub.f32 	%f397, %f51, %f50;
	mul.f32 	%f398, %f397, 0f3FB8AA3B;
	ex2.approx.f32 	%f399, %f398;
	fma.rn.f32 	%f400, %f340, %f396, %f399;
	// begin inline asm
	{  cvt.f32.f16 %f52, %rs52;}

	// end inline asm
	sub.f32 	%f401, %f36, %f52;
	mul.f32 	%f402, %f401, 0f3FB8AA3B;
	ex2.approx.f32 	%f403, %f402;
	// begin inline asm
	{  cvt.f32.f16 %f53, %rs53;}

	// end inline asm
	sub.f32 	%f404, %f53, %f52;
	mul.f32 	%f405, %f404, 0f3FB8AA3B;
	ex2.approx.f32 	%f406, %f405;
	fma.rn.f32 	%f407, %f347, %f403, %f406;
	mov.b32 	%r42, %f391;
	mov.b32 	{%rs55, %rs57}, %r42;
	// begin inline asm
	{max.f16x2 %r40,%r28,%r42;
}
	// end inline asm
	mov.b32 	{%rs54, %rs56}, %r40;
	// begin inline asm
	{  cvt.f32.f16 %f54, %rs54;}

	// end inline asm
	sub.f32 	%f408, %f38, %f54;
	mul.f32 	%f409, %f408, 0f3FB8AA3B;
	ex2.approx.f32 	%f410, %f409;
	// begin inline asm
	{  cvt.f32.f16 %f55, %rs55;}

	// end inline asm
	sub.f32 	%f411, %f55, %f54;
	mul.f32 	%f412, %f411, 0f3FB8AA3B;
	ex2.approx.f32 	%f413, %f412;
	fma.rn.f32 	%f414, %f354, %f410, %f413;
	// begin inline asm
	{  cvt.f32.f16 %f56, %rs56;}

	// end inline asm
	sub.f32 	%f415, %f40, %f56;
	mul.f32 	%f416, %f415, 0f3FB8AA3B;
	ex2.approx.f32 	%f417, %f416;
	// begin inline asm
	{  cvt.f32.f16 %f57, %rs57;}

	// end inline asm
	sub.f32 	%f418, %f57, %f56;
	mul.f32 	%f419, %f418, 0f3FB8AA3B;
	ex2.approx.f32 	%f420, %f419;
	fma.rn.f32 	%f421, %f361, %f417, %f420;
	mov.b32 	%r45, %f392;
	mov.b32 	{%rs59, %rs61}, %r45;
	// begin inline asm
	{max.f16x2 %r43,%r31,%r45;
}
	// end inline asm
	mov.b32 	{%rs58, %rs60}, %r43;
	// begin inline asm
	{  cvt.f32.f16 %f58, %rs58;}

	// end inline asm
	sub.f32 	%f422, %f42, %f58;
	mul.f32 	%f423, %f422, 0f3FB8AA3B;
	ex2.approx.f32 	%f424, %f423;
	// begin inline asm
	{  cvt.f32.f16 %f59, %rs59;}

	// end inline asm
	sub.f32 	%f425, %f59, %f58;
	mul.f32 	%f426, %f425, 0f3FB8AA3B;
	ex2.approx.f32 	%f427, %f426;
	fma.rn.f32 	%f428, %f368, %f424, %f427;
	// begin inline asm
	{  cvt.f32.f16 %f60, %rs60;}

	// end inline asm
	sub.f32 	%f429, %f44, %f60;
	mul.f32 	%f430, %f429, 0f3FB8AA3B;
	ex2.approx.f32 	%f431, %f430;
	// begin inline asm
	{  cvt.f32.f16 %f61, %rs61;}

	// end inline asm
	sub.f32 	%f432, %f61, %f60;
	mul.f32 	%f433, %f432, 0f3FB8AA3B;
	ex2.approx.f32 	%f434, %f433;
	fma.rn.f32 	%f435, %f375, %f431, %f434;
	mov.b32 	%r48, %f393;
	mov.b32 	{%rs63, %rs65}, %r48;
	// begin inline asm
	{max.f16x2 %r46,%r34,%r48;
}
	// end inline asm
	mov.b32 	{%rs62, %rs64}, %r46;
	// begin inline asm
	{  cvt.f32.f16 %f62, %rs62;}

	// end inline asm
	sub.f32 	%f436, %f46, %f62;
	mul.f32 	%f437, %f436, 0f3FB8AA3B;
	ex2.approx.f32 	%f438, %f437;
	// begin inline asm
	{  cvt.f32.f16 %f63, %rs63;}

	// end inline asm
	sub.f32 	%f439, %f63, %f62;
	mul.f32 	%f440, %f439, 0f3FB8AA3B;
	ex2.approx.f32 	%f441, %f440;
	fma.rn.f32 	%f442, %f382, %f438, %f441;
	// begin inline asm
	{  cvt.f32.f16 %f64, %rs64;}

	// end inline asm
	sub.f32 	%f443, %f48, %f64;
	mul.f32 	%f444, %f443, 0f3FB8AA3B;
	ex2.approx.f32 	%f445, %f444;
	// begin inline asm
	{  cvt.f32.f16 %f65, %rs65;}

	// end inline asm
	sub.f32 	%f446, %f65, %f64;
	mul.f32 	%f447, %f446, 0f3FB8AA3B;
	ex2.approx.f32 	%f448, %f447;
	fma.rn.f32 	%f449, %f389, %f445, %f448;
	// begin inline asm
	{mov.u32 %r49, WARP_SZ;
}
	// end inline asm
	shl.b32 	%r272, %r49, 8;
	add.s32 	%r173, %r272, -8161;
	mov.b32 	%r76, 2;
	mov.b32 	%r174, -1;
	// begin inline asm
	{shfl.sync.bfly.b32 %r50,%r37,%r76,%r173,%r174;
}
	// end inline asm
	mov.b32 	{%rs67, %rs69}, %r50;
	// begin inline asm
	{max.f16x2 %r55,%r37,%r50;
}
	// end inline asm
	mov.b32 	{%rs66, %rs68}, %r55;
	mov.b32 	%r273, %f400;
	shfl.sync.bfly.b32	%r274|%p1, %r273, 2, 31, -1;
	mov.b32 	%f450, %r274;
	// begin inline asm
	{  cvt.f32.f16 %f66, %rs66;}

	// end inline asm
	sub.f32 	%f451, %f50, %f66;
	mul.f32 	%f452, %f451, 0f3FB8AA3B;
	ex2.approx.f32 	%f453, %f452;
	// begin inline asm
	{  cvt.f32.f16 %f67, %rs67;}

	// end inline asm
	sub.f32 	%f454, %f67, %f66;
	mul.f32 	%f455, %f454, 0f3FB8AA3B;
	ex2.approx.f32 	%f456, %f455;
	mul.f32 	%f457, %f456, %f450;
	fma.rn.f32 	%f458, %f453, %f400, %f457;
	mov.b32 	%r275, %f407;
	shfl.sync.bfly.b32	%r276|%p2, %r275, 2, 31, -1;
	mov.b32 	%f459, %r276;
	// begin inline asm
	{  cvt.f32.f16 %f68, %rs68;}

	// end inline asm
	sub.f32 	%f460, %f52, %f68;
	mul.f32 	%f461, %f460, 0f3FB8AA3B;
	ex2.approx.f32 	%f462, %f461;
	// begin inline asm
	{  cvt.f32.f16 %f69, %rs69;}

	// end inline asm
	sub.f32 	%f463, %f69, %f68;
	mul.f32 	%f464, %f463, 0f3FB8AA3B;
	ex2.approx.f32 	%f465, %f464;
	mul.f32 	%f466, %f465, %f459;
	fma.rn.f32 	%f467, %f462, %f407, %f466;
	// begin inline asm
	{shfl.sync.bfly.b32 %r58,%r40,%r76,%r173,%r174;
}
	// end inline asm
	mov.b32 	{%rs71, %rs73}, %r58;
	// begin inline asm
	{max.f16x2 %r63,%r40,%r58;
}
	// end inline asm
	mov.b32 	{%rs70, %rs72}, %r63;
	mov.b32 	%r277, %f414;
	shfl.sync.bfly.b32	%r278|%p3, %r277, 2, 31, -1;
	mov.b32 	%f468, %r278;
	// begin inline asm
	{  cvt.f32.f16 %f70, %rs70;}

	// end inline asm
	sub.f32 	%f469, %f54, %f70;
	mul.f32 	%f470, %f469, 0f3FB8AA3B;
	ex2.approx.f32 	%f471, %f470;
	// begin inline asm
	{  cvt.f32.f16 %f71, %rs71;}

	// end inline asm
	sub.f32 	%f472, %f71, %f70;
	mul.f32 	%f473, %f472, 0f3FB8AA3B;
	ex2.approx.f32 	%f474, %f473;
	mul.f32 	%f475, %f474, %f468;
	fma.rn.f32 	%f476, %f471, %f414, %f475;
	mov.b32 	%r279, %f421;
	shfl.sync.bfly.b32	%r280|%p4, %r279, 2, 31, -1;
	mov.b32 	%f477, %r280;
	// begin inline asm
	{  cvt.f32.f16 %f72, %rs72;}

	// end inline asm
	sub.f32 	%f478, %f56, %f72;
	mul.f32 	%f479, %f478, 0f3FB8AA3B;
	ex2.approx.f32 	%f480, %f479;
	// begin inline asm
	{  cvt.f32.f16 %f73, %rs73;}

	// end inline asm
	sub.f32 	%f481, %f73, %f72;
	mul.f32 	%f482, %f481, 0f3FB8AA3B;
	ex2.approx.f32 	%f483, %f482;
	mul.f32 	%f484, %f483, %f477;
	fma.rn.f32 	%f485, %f480, %f421, %f484;
	// begin inline asm
	{shfl.sync.bfly.b32 %r66,%r43,%r76,%r173,%r174;
}
	// end inline asm
	mov.b32 	{%rs75, %rs77}, %r66;
	// begin inline asm
	{max.f16x2 %r71,%r43,%r66;
}
	// end inline asm
	mov.b32 	{%rs74, %rs76}, %r71;
	mov.b32 	%r281, %f428;
	shfl.sync.bfly.b32	%r282|%p5, %r281, 2, 31, -1;
	mov.b32 	%f486, %r282;
	// begin inline asm
	{  cvt.f32.f16 %f74, %rs74;}

	// end inline asm
	sub.f32 	%f487, %f58, %f74;
	mul.f32 	%f488, %f487, 0f3FB8AA3B;
	ex2.approx.f32 	%f489, %f488;
	// begin inline asm
	{  cvt.f32.f16 %f75, %rs75;}

	// end inline asm
	sub.f32 	%f490, %f75, %f74;
	mul.f32 	%f491, %f490, 0f3FB8AA3B;
	ex2.approx.f32 	%f492, %f491;
	mul.f32 	%f493, %f492, %f486;
	fma.rn.f32 	%f494, %f489, %f428, %f493;
	mov.b32 	%r283, %f435;
	shfl.sync.bfly.b32	%r284|%p6, %r283, 2, 31, -1;
	mov.b32 	%f495, %r284;
	// begin inline asm
	{  cvt.f32.f16 %f76, %rs76;}

	// end inline asm
	sub.f32 	%f496, %f60, %f76;
	mul.f32 	%f497, %f496, 0f3FB8AA3B;
	ex2.approx.f32 	%f498, %f497;
	// begin inline asm
	{  cvt.f32.f16 %f77, %rs77;}

	// end inline asm
	sub.f32 	%f499, %f77, %f76;
	mul.f32 	%f500, %f499, 0f3FB8AA3B;
	ex2.approx.f32 	%f501, %f500;
	mul.f32 	%f502, %f501, %f495;
	fma.rn.f32 	%f503, %f498, %f435, %f502;
	// begin inline asm
	{shfl.sync.bfly.b32 %r74,%r46,%r76,%r173,%r174;
}
	// end inline asm
	mov.b32 	{%rs79, %rs81}, %r74;
	// begin inline asm
	{max.f16x2 %r79,%r46,%r74;
}
	// end inline asm
	mov.b32 	{%rs78, %rs80}, %r79;
	mov.b32 	%r285, %f442;
	shfl.sync.bfly.b32	%r286|%p7, %r285, 2, 31, -1;
	mov.b32 	%f504, %r286;
	// begin inline asm
	{  cvt.f32.f16 %f78, %rs78;}

	// end inline asm
	sub.f32 	%f505, %f62, %f78;
	mul.f32 	%f506, %f505, 0f3FB8AA3B;
	ex2.approx.f32 	%f507, %f506;
	// begin inline asm
	{  cvt.f32.f16 %f79, %rs79;}

	// end inline asm
	sub.f32 	%f508, %f79, %f78;
	mul.f32 	%f509, %f508, 0f3FB8AA3B;
	ex2.approx.f32 	%f510, %f509;
	mul.f32 	%f511, %f510, %f504;
	fma.rn.f32 	%f512, %f507, %f442, %f511;
	mov.b32 	%r287, %f449;
	shfl.sync.bfly.b32	%r288|%p8, %r287, 2, 31, -1;
	mov.b32 	%f513, %r288;
	// begin inline asm
	{  cvt.f32.f16 %f80, %rs80;}

	// end inline asm
	sub.f32 	%f514, %f64, %f80;
	mul.f32 	%f515, %f514, 0f3FB8AA3B;
	ex2.approx.f32 	%f516, %f515;
	// begin inline asm
	{  cvt.f32.f16 %f81, %rs81;}

	// end inline asm
	sub.f32 	%f517, %f81, %f80;
	mul.f32 	%f518, %f517, 0f3FB8AA3B;
	ex2.approx.f32 	%f519, %f518;
	mul.f32 	%f520, %f519, %f513;
	fma.rn.f32 	%f521, %f516, %f449, %f520;
	mov.b32 	%r108, 4;
	// begin inline asm
	{shfl.sync.bfly.b32 %r82,%r55,%r108,%r173,%r174;
}
	// end inline asm
	mov.b32 	{%rs83, %rs85}, %r82;
	// begin inline asm
	{max.f16x2 %r87,%r55,%r82;
}
	// end inline asm
	mov.b32 	{%rs82, %rs84}, %r87;
	mov.b32 	%r289, %f458;
	shfl.sync.bfly.b32	%r290|%p9, %r289, 4, 31, -1;
	mov.b32 	%f522, %r290;
	// begin inline asm
	{  cvt.f32.f16 %f82, %rs82;}

	// end inline asm
	sub.f32 	%f523, %f66, %f82;
	mul.f32 	%f524, %f523, 0f3FB8AA3B;
	ex2.approx.f32 	%f525, %f524;
	// begin inline asm
	{  cvt.f32.f16 %f83, %rs83;}

	// end inline asm
	sub.f32 	%f526, %f83, %f82;
	mul.f32 	%f527, %f526, 0f3FB8AA3B;
	ex2.approx.f32 	%f528, %f527;
	mul.f32 	%f529, %f528, %f522;
	fma.rn.f32 	%f530, %f525, %f458, %f529;
	mov.b32 	%r291, %f467;
	shfl.sync.bfly.b32	%r292|%p10, %r291, 4, 31, -1;
	mov.b32 	%f531, %r292;
	// begin inline asm
	{  cvt.f32.f16 %f84, %rs84;}

	// end inline asm
	sub.f32 	%f532, %f68, %f84;
	mul.f32 	%f533, %f532, 0f3FB8AA3B;
	ex2.approx.f32 	%f534, %f533;
	// begin inline asm
	{  cvt.f32.f16 %f85, %rs85;}

	// end inline asm
	sub.f32 	%f535, %f85, %f84;
	mul.f32 	%f536, %f535, 0f3FB8AA3B;
	ex2.approx.f32 	%f537, %f536;
	mul.f32 	%f538, %f537, %f531;
	fma.rn.f32 	%f539, %f534, %f467, %f538;
	// begin inline asm
	{shfl.sync.bfly.b32 %r90,%r63,%r108,%r173,%r174;
}
	// end inline asm
	mov.b32 	{%rs87, %rs89}, %r90;
	// begin inline asm
	{max.f16x2 %r95,%r63,%r90;
}
	// end inline asm
	mov.b32 	{%rs86, %rs88}, %r95;
	mov.b32 	%r293, %f476;
	shfl.sync.bfly.b32	%r294|%p11, %r293, 4, 31, -1;
	mov.b32 	%f540, %r294;
	// begin inline asm
	{  cvt.f32.f16 %f86, %rs86;}

	// end inline asm
	sub.f32 	%f541, %f70, %f86;
	mul.f32 	%f542, %f541, 0f3FB8AA3B;
	ex2.approx.f32 	%f543, %f542;
	// begin inline asm
	{  cvt.f32.f16 %f87, %rs87;}

	// end inline asm
	sub.f32 	%f544, %f87, %f86;
	mul.f32 	%f545, %f544, 0f3FB8AA3B;
	ex2.approx.f32 	%f546, %f545;
	mul.f32 	%f547, %f546, %f540;
	fma.rn.f32 	%f548, %f543, %f476, %f547;
	mov.b32 	%r295, %f485;
	shfl.sync.bfly.b32	%r296|%p12, %r295, 4, 31, -1;
	mov.b32 	%f549, %r296;
	// begin inline asm
	{  cvt.f32.f16 %f88, %rs88;}

	// end inline asm
	sub.f32 	%f550, %f72, %f88;
	mul.f32 	%f551, %f550, 0f3FB8AA3B;
	ex2.approx.f32 	%f552, %f551;
	// begin inline asm
	{  cvt.f32.f16 %f89, %rs89;}

	// end inline asm
	sub.f32 	%f553, %f89, %f88;
	mul.f32 	%f554, %f553, 0f3FB8AA3B;
	ex2.approx.f32 	%f555, %f554;
	mul.f32 	%f556, %f555, %f549;
	fma.rn.f32 	%f557, %f552, %f485, %f556;
	// begin inline asm
	{shfl.sync.bfly.b32 %r98,%r71,%r108,%r173,%r174;
}
	// end inline asm
	mov.b32 	{%rs91, %rs93}, %r98;
	// begin inline asm
	{max.f16x2 %r103,%r71,%r98;
}
	// end inline asm
	mov.b32 	{%rs90, %rs92}, %r103;
	mov.b32 	%r297, %f494;
	shfl.sync.bfly.b32	%r298|%p13, %r297, 4, 31, -1;
	mov.b32 	%f558, %r298;
	// begin inline asm
	{  cvt.f32.f16 %f90, %rs90;}

	// end inline asm
	sub.f32 	%f559, %f74, %f90;
	mul.f32 	%f560, %f559, 0f3FB8AA3B;
	ex2.approx.f32 	%f561, %f560;
	// begin inline asm
	{  cvt.f32.f16 %f91, %rs91;}

	// end inline asm
	sub.f32 	%f562, %f91, %f90;
	mul.f32 	%f563, %f562, 0f3FB8AA3B;
	ex2.approx.f32 	%f564, %f563;
	mul.f32 	%f565, %f564, %f558;
	fma.rn.f32 	%f566, %f561, %f494, %f565;
	mov.b32 	%r299, %f503;
	shfl.sync.bfly.b32	%r300|%p14, %r299, 4, 31, -1;
	mov.b32 	%f567, %r300;
	// begin inline asm
	{  cvt.f32.f16 %f92, %rs92;}

	// end inline asm
	sub.f32 	%f568, %f76, %f92;
	mul.f32 	%f569, %f568, 0f3FB8AA3B;
	ex2.approx.f32 	%f570, %f569;
	// begin inline asm
	{  cvt.f32.f16 %f93, %rs93;}

	// end inline asm
	sub.f32 	%f571, %f93, %f92;
	mul.f32 	%f572, %f571, 0f3FB8AA3B;
	ex2.approx.f32 	%f573, %f572;
	mul.f32 	%f574, %f573, %f567;
	fma.rn.f32 	%f575, %f570, %f503, %f574;
	// begin inline asm
	{shfl.sync.bfly.b32 %r106,%r79,%r108,%r173,%r174;
}
	// end inline asm
	mov.b32 	{%rs95, %rs97}, %r106;
	// begin inline asm
	{max.f16x2 %r111,%r79,%r106;
}
	// end inline asm
	mov.b32 	{%rs94, %rs96}, %r111;
	mov.b32 	%r301, %f512;
	shfl.sync.bfly.b32	%r302|%p15, %r301, 4, 31, -1;
	mov.b32 	%f576, %r302;
	// begin inline asm
	{  cvt.f32.f16 %f94, %rs94;}

	// end inline asm
	sub.f32 	%f577, %f78, %f94;
	mul.f32 	%f578, %f577, 0f3FB8AA3B;
	ex2.approx.f32 	%f579, %f578;
	// begin inline asm
	{  cvt.f32.f16 %f95, %rs95;}

	// end inline asm
	sub.f32 	%f580, %f95, %f94;
	mul.f32 	%f581, %f580, 0f3FB8AA3B;
	ex2.approx.f32 	%f582, %f581;
	mul.f32 	%f583, %f582, %f576;
	fma.rn.f32 	%f584, %f579, %f512, %f583;
	mov.b32 	%r303, %f521;
	shfl.sync.bfly.b32	%r304|%p16, %r303, 4, 31, -1;
	mov.b32 	%f585, %r304;
	// begin inline asm
	{  cvt.f32.f16 %f96, %rs96;}

	// end inline asm
	sub.f32 	%f586, %f80, %f96;
	mul.f32 	%f587, %f586, 0f3FB8AA3B;
	ex2.approx.f32 	%f588, %f587;
	// begin inline asm
	{  cvt.f32.f16 %f97, %rs97;}

	// end inline asm
	sub.f32 	%f589, %f97, %f96;
	mul.f32 	%f590, %f589, 0f3FB8AA3B;
	ex2.approx.f32 	%f591, %f590;
	mul.f32 	%f592, %f591, %f585;
	fma.rn.f32 	%f593, %f588, %f521, %f592;
	mov.b32 	%r140, 8;
	// begin inline asm
	{shfl.sync.bfly.b32 %r114,%r87,%r140,%r173,%r174;
}
	// end inline asm
	mov.b32 	{%rs99, %rs101}, %r114;
	// begin inline asm
	{max.f16x2 %r119,%r87,%r114;
}
	// end inline asm
	mov.b32 	{%rs98, %rs100}, %r119;
	mov.b32 	%r305, %f530;
	shfl.sync.bfly.b32	%r306|%p17, %r305, 8, 31, -1;
	mov.b32 	%f594, %r306;
	// begin inline asm
	{  cvt.f32.f16 %f98, %rs98;}

	// end inline asm
	sub.f32 	%f595, %f82, %f98;
	mul.f32 	%f596, %f595, 0f3FB8AA3B;
	ex2.approx.f32 	%f597, %f596;
	// begin inline asm
	{  cvt.f32.f16 %f99, %rs99;}

	// end inline asm
	sub.f32 	%f598, %f99, %f98;
	mul.f32 	%f599, %f598, 0f3FB8AA3B;
	ex2.approx.f32 	%f600, %f599;
	mul.f32 	%f601, %f600, %f594;
	fma.rn.f32 	%f602, %f597, %f530, %f601;
	mov.b32 	%r307, %f539;
	shfl.sync.bfly.b32	%r308|%p18, %r307, 8, 31, -1;
	mov.b32 	%f603, %r308;
	// begin inline asm
	{  cvt.f32.f16 %f100, %rs100;}

	// end inline asm
	sub.f32 	%f604, %f84, %f100;
	mul.f32 	%f605, %f604, 0f3FB8AA3B;
	ex2.approx.f32 	%f606, %f605;
	// begin inline asm
	{  cvt.f32.f16 %f101, %rs101;}

	// end inline asm
	sub.f32 	%f607, %f101, %f100;
	mul.f32 	%f608, %f607, 0f3FB8AA3B;
	ex2.approx.f32 	%f609, %f608;
	mul.f32 	%f610, %f609, %f603;
	fma.rn.f32 	%f611, %f606, %f539, %f610;
	// begin inline asm
	{shfl.sync.bfly.b32 %r122,%r95,%r140,%r173,%r174;
}
	// end inline asm
	mov.b32 	{%rs103, %rs105}, %r122;
	// begin inline asm
	{max.f16x2 %r127,%r95,%r122;
}
	// end inline asm
	mov.b32 	{%rs102, %rs104}, %r127;
	mov.b32 	%r309, %f548;
	shfl.sync.bfly.b32	%r310|%p19, %r309, 8, 31, -1;
	mov.b32 	%f612, %r310;
	// begin inline asm
	{  cvt.f32.f16 %f102, %rs102;}

	// end inline asm
	sub.f32 	%f613, %f86, %f102;
	mul.f32 	%f614, %f613, 0f3FB8AA3B;
	ex2.approx.f32 	%f615, %f614;
	// begin inline asm
	{  cvt.f32.f16 %f103, %rs103;}

	// end inline asm
	sub.f32 	%f616, %f103, %f102;
	mul.f32 	%f617, %f616, 0f3FB8AA3B;
	ex2.approx.f32 	%f618, %f617;
	mul.f32 	%f619, %f618, %f612;
	fma.rn.f32 	%f620, %f615, %f548, %f619;
	mov.b32 	%r311, %f557;
	shfl.sync.bfly.b32	%r312|%p20, %r311, 8, 31, -1;
	mov.b32 	%f621, %r312;
	// begin inline asm
	{  cvt.f32.f16 %f104, %rs104;}

	// end inline asm
	sub.f32 	%f622, %f88, %f104;
	mul.f32 	%f623, %f622, 0f3FB8AA3B;
	ex2.approx.f32 	%f624, %f623;
	// begin inline asm
	{  cvt.f32.f16 %f105, %rs105;}

	// end inline asm
	sub.f32 	%f625, %f105, %f104;
	mul.f32 	%f626, %f625, 0f3FB8AA3B;
	ex2.approx.f32 	%f627, %f626;
	mul.f32 	%f628, %f627, %f621;
	fma.rn.f32 	%f629, %f624, %f557, %f628;
	// begin inline asm
	{shfl.sync.bfly.b32 %r130,%r103,%r140,%r173,%r174;
}
	// end inline asm
	mov.b32 	{%rs107, %rs109}, %r130;
	// begin inline asm
	{max.f16x2 %r135,%r103,%r130;
}
	// end inline asm
	mov.b32 	{%rs106, %rs108}, %r135;
	mov.b32 	%r313, %f566;
	shfl.sync.bfly.b32	%r314|%p21, %r313, 8, 31, -1;
	mov.b32 	%f630, %r314;
	// begin inline asm
	{  cvt.f32.f16 %f106, %rs106;}

	// end inline asm
	sub.f32 	%f631, %f90, %f106;
	mul.f32 	%f632, %f631, 0f3FB8AA3B;
	ex2.approx.f32 	%f633, %f632;
	// begin inline asm
	{  cvt.f32.f16 %f107, %rs107;}

	// end inline asm
	sub.f32 	%f634, %f107, %f106;
	mul.f32 	%f635, %f634, 0f3FB8AA3B;
	ex2.approx.f32 	%f636, %f635;
	mul.f32 	%f637, %f636, %f630;
	fma.rn.f32 	%f638, %f633, %f566, %f637;
	mov.b32 	%r315, %f575;
	shfl.sync.bfly.b32	%r316|%p22, %r315, 8, 31, -1;
	mov.b32 	%f639, %r316;
	// begin inline asm
	{  cvt.f32.f16 %f108, %rs108;}

	// end inline asm
	sub.f32 	%f640, %f92, %f108;
	mul.f32 	%f641, %f640, 0f3FB8AA3B;
	ex2.approx.f32 	%f642, %f641;
	// begin inline asm
	{  cvt.f32.f16 %f109, %rs109;}

	// end inline asm
	sub.f32 	%f643, %f109, %f108;
	mul.f32 	%f644, %f643, 0f3FB8AA3B;
	ex2.approx.f32 	%f645, %f644;
	mul.f32 	%f646, %f645, %f639;
	fma.rn.f32 	%f647, %f642, %f575, %f646;
	// begin inline asm
	{shfl.sync.bfly.b32 %r138,%r111,%r140,%r173,%r174;
}
	// end inline asm
	mov.b32 	{%rs111, %rs113}, %r138;
	// begin inline asm
	{max.f16x2 %r143,%r111,%r138;
}
	// end inline asm
	mov.b32 	{%rs110, %rs112}, %r143;
	mov.b32 	%r317, %f584;
	shfl.sync.bfly.b32	%r318|%p23, %r317, 8, 31, -1;
	mov.b32 	%f648, %r318;
	// begin inline asm
	{  cvt.f32.f16 %f110, %rs110;}

	// end inline asm
	sub.f32 	%f649, %f94, %f110;
	mul.f32 	%f650, %f649, 0f3FB8AA3B;
	ex2.approx.f32 	%f651, %f650;
	// begin inline asm
	{  cvt.f32.f16 %f111, %rs111;}

	// end inline asm
	sub.f32 	%f652, %f111, %f110;
	mul.f32 	%f653, %f652, 0f3FB8AA3B;
	ex2.approx.f32 	%f654, %f653;
	mul.f32 	%f655, %f654, %f648;
	fma.rn.f32 	%f656, %f651, %f584, %f655;
	mov.b32 	%r319, %f593;
	shfl.sync.bfly.b32	%r320|%p24, %r319, 8, 31, -1;
	mov.b32 	%f657, %r320;
	// begin inline asm
	{  cvt.f32.f16 %f112, %rs112;}

	// end inline asm
	sub.f32 	%f658, %f96, %f112;
	mul.f32 	%f659, %f658, 0f3FB8AA3B;
	ex2.approx.f32 	%f660, %f659;
	// begin inline asm
	{  cvt.f32.f16 %f113, %rs113;}

	// end inline asm
	sub.f32 	%f661, %f113, %f112;
	mul.f32 	%f662, %f661, 0f3FB8AA3B;
	ex2.approx.f32 	%f663, %f662;
	mul.f32 	%f664, %f663, %f657;
	fma.rn.f32 	%f665, %f660, %f593, %f664;
	mov.b32 	%r172, 16;
	// begin inline asm
	{shfl.sync.bfly.b32 %r146,%r119,%r172,%r173,%r174;
}
	// end inline asm
	mov.b32 	{%rs115, %rs117}, %r146;
	// begin inline asm
	{max.f16x2 %r151,%r119,%r146;
}
	// end inline asm
	mov.b32 	{%rs114, %rs116}, %r151;
	mov.b32 	%r321, %f602;
	shfl.sync.bfly.b32	%r322|%p25, %r321, 16, 31, -1;
	mov.b32 	%f666, %r322;
	// begin inline asm
	{  cvt.f32.f16 %f114, %rs114;}

	// end inline asm
	sub.f32 	%f667, %f98, %f114;
	mul.f32 	%f668, %f667, 0f3FB8AA3B;
	ex2.approx.f32 	%f669, %f668;
	// begin inline asm
	{  cvt.f32.f16 %f115, %rs115;}

	// end inline asm
	sub.f32 	%f670, %f115, %f114;
	mul.f32 	%f671, %f670, 0f3FB8AA3B;
	ex2.approx.f32 	%f672, %f671;
	mul.f32 	%f673, %f672, %f666;
	fma.rn.f32 	%f674, %f669, %f602, %f673;
	mov.b32 	%r323, %f611;
	shfl.sync.bfly.b32	%r324|%p26, %r323, 16, 31, -1;
	mov.b32 	%f675, %r324;
	// begin inline asm
	{  cvt.f32.f16 %f116, %rs116;}

	// end inline asm
	sub.f32 	%f676, %f100, %f116;
	mul.f32 	%f677, %f676, 0f3FB8AA3B;
	ex2.approx.f32 	%f678, %f677;
	// begin inline asm
	{  cvt.f32.f16 %f117, %rs117;}

	// end inline asm
	sub.f32 	%f679, %f117, %f116;
	mul.f32 	%f680, %f679, 0f3FB8AA3B;
	ex2.approx.f32 	%f681, %f680;
	mul.f32 	%f682, %f681, %f675;
	fma.rn.f32 	%f683, %f678, %f611, %f682;
	// begin inline asm
	{shfl.sync.bfly.b32 %r154,%r127,%r172,%r173,%r174;
}
	// end inline asm
	mov.b32 	{%rs119, %rs121}, %r154;
	// begin inline asm
	{max.f16x2 %r159,%r127,%r154;
}
	// end inline asm
	mov.b32 	{%rs118, %rs120}, %r159;
	mov.b32 	%r325, %f620;
	shfl.sync.bfly.b32	%r326|%p27, %r325, 16, 31, -1;
	mov.b32 	%f684, %r326;
	// begin inline asm
	{  cvt.f32.f16 %f118, %rs118;}

	// end inline asm
	sub.f32 	%f685, %f102, %f118;
	mul.f32 	%f686, %f685, 0f3FB8AA3B;
	ex2.approx.f32 	%f687, %f686;
	// begin inline asm
	{  cvt.f32.f16 %f119, %rs119;}

	// end inline asm
	sub.f32 	%f688, %f119, %f118;
	mul.f32 	%f689, %f688, 0f3FB8AA3B;
	ex2.approx.f32 	%f690, %f689;
	mul.f32 	%f691, %f690, %f684;
	fma.rn.f32 	%f692, %f687, %f620, %f691;
	mov.b32 	%r327, %f629;
	shfl.sync.bfly.b32	%r328|%p28, %r327, 16, 31, -1;
	mov.b32 	%f693, %r328;
	// begin inline asm
	{  cvt.f32.f16 %f120, %rs120;}

	// end inline asm
	sub.f32 	%f694, %f104, %f120;
	mul.f32 	%f695, %f694, 0f3FB8AA3B;
	ex2.approx.f32 	%f696, %f695;
	// begin inline asm
	{  cvt.f32.f16 %f121, %rs121;}

	// end inline asm
	sub.f32 	%f697, %f121, %f120;
	mul.f32 	%f698, %f697, 0f3FB8AA3B;
	ex2.approx.f32 	%f699, %f698;
	mul.f32 	%f700, %f699, %f693;
	fma.rn.f32 	%f701, %f696, %f629, %f700;
	// begin inline asm
	{shfl.sync.bfly.b32 %r162,%r135,%r172,%r173,%r174;
}
	// end inline asm
	mov.b32 	{%rs123, %rs125}, %r162;
	// begin inline asm
	{max.f16x2 %r167,%r135,%r162;
}
	// end inline asm
	mov.b32 	{%rs122, %rs124}, %r167;
	mov.b32 	%r329, %f638;
	shfl.sync.bfly.b32	%r330|%p29, %r329, 16, 31, -1;
	mov.b32 	%f702, %r330;
	// begin inline asm
	{  cvt.f32.f16 %f122, %rs122;}

	// end inline asm
	sub.f32 	%f703, %f106, %f122;
	mul.f32 	%f704, %f703, 0f3FB8AA3B;
	ex2.approx.f32 	%f705, %f704;
	// begin inline asm
	{  cvt.f32.f16 %f123, %rs123;}

	// end inline asm
	sub.f32 	%f706, %f123, %f122;
	mul.f32 	%f707, %f706, 0f3FB8AA3B;
	ex2.approx.f32 	%f708, %f707;
	mul.f32 	%f709, %f708, %f702;
	fma.rn.f32 	%f710, %f705, %f638, %f709;
	mov.b32 	%r331, %f647;
	shfl.sync.bfly.b32	%r332|%p30, %r331, 16, 31, -1;
	mov.b32 	%f711, %r332;
	// begin inline asm
	{  cvt.f32.f16 %f124, %rs124;}

	// end inline asm
	sub.f32 	%f712, %f108, %f124;
	mul.f32 	%f713, %f712, 0f3FB8AA3B;
	ex2.approx.f32 	%f714, %f713;
	// begin inline asm
	{  cvt.f32.f16 %f125, %rs125;}

	// end inline asm
	sub.f32 	%f715, %f125, %f124;
	mul.f32 	%f716, %f715, 0f3FB8AA3B;
	ex2.approx.f32 	%f717, %f716;
	mul.f32 	%f718, %f717, %f711;
	fma.rn.f32 	%f719, %f714, %f647, %f718;
	// begin inline asm
	{shfl.sync.bfly.b32 %r170,%r143,%r172,%r173,%r174;
}
	// end inline asm
	mov.b32 	{%rs127, %rs129}, %r170;
	// begin inline asm
	{max.f16x2 %r175,%r143,%r170;
}
	// end inline asm
	mov.b32 	{%rs126, %rs128}, %r175;
	mov.b32 	%r333, %f656;
	shfl.sync.bfly.b32	%r334|%p31, %r333, 16, 31, -1;
	mov.b32 	%f720, %r334;
	// begin inline asm
	{  cvt.f32.f16 %f126, %rs126;}

	// end inline asm
	sub.f32 	%f721, %f110, %f126;
	mul.f32 	%f722, %f721, 0f3FB8AA3B;
	ex2.approx.f32 	%f723, %f722;
	// begin inline asm
	{  cvt.f32.f16 %f127, %rs127;}

	// end inline asm
	sub.f32 	%f724, %f127, %f126;
	mul.f32 	%f725, %f724, 0f3FB8AA3B;
	ex2.approx.f32 	%f726, %f725;
	mul.f32 	%f727, %f726, %f720;
	fma.rn.f32 	%f728, %f723, %f656, %f727;
	mov.b32 	%r335, %f665;
	shfl.sync.bfly.b32	%r336|%p32, %r335, 16, 31, -1;
	mov.b32 	%f729, %r336;
	// begin inline asm
	{  cvt.f32.f16 %f128, %rs128;}

	// end inline asm
	sub.f32 	%f730, %f112, %f128;
	mul.f32 	%f731, %f730, 0f3FB8AA3B;
	ex2.approx.f32 	%f732, %f731;
	// begin inline asm
	{  cvt.f32.f16 %f129, %rs129;}

	// end inline asm
	sub.f32 	%f733, %f129, %f128;
	mul.f32 	%f734, %f733, 0f3FB8AA3B;
	ex2.approx.f32 	%f735, %f734;
	mul.f32 	%f736, %f735, %f729;
	fma.rn.f32 	%f737, %f732, %f665, %f736;
	shl.b32 	%r337, %r238, 6;
	mul.wide.s32 	%rd22, %r337, 2;
	add.s64 	%rd23, %rd13, %rd22;
	ld.global.v4.f32 	{%f738, %f739, %f740, %f741}, [%rd23];
	mov.b32 	%r180, %f738;
	mov.b32 	{%rs131, %rs133}, %r180;
	// begin inline asm
	{max.f16x2 %r178,%r151,%r180;
}
	// end inline asm
	mov.b32 	{%rs130, %rs132}, %r178;
	// begin inline asm
	{  cvt.f32.f16 %f130, %rs130;}

	// end inline asm
	sub.f32 	%f742, %f114, %f130;
	mul.f32 	%f743, %f742, 0f3FB8AA3B;
	ex2.approx.f32 	%f744, %f743;
	// begin inline asm
	{  cvt.f32.f16 %f131, %rs131;}

	// end inline asm
	sub.f32 	%f745, %f131, %f130;
	mul.f32 	%f746, %f745, 0f3FB8AA3B;
	ex2.approx.f32 	%f747, %f746;
	fma.rn.f32 	%f748, %f674, %f744, %f747;
	// begin inline asm
	{  cvt.f32.f16 %f132, %rs132;}

	// end inline asm
	sub.f32 	%f749, %f116, %f132;
	mul.f32 	%f750, %f749, 0f3FB8AA3B;
	ex2.approx.f32 	%f751, %f750;
	// begin inline asm
	{  cvt.f32.f16 %f133, %rs133;}

	// end inline asm
	sub.f32 	%f752, %f133, %f132;
	mul.f32 	%f753, %f752, 0f3FB8AA3B;
	ex2.approx.f32 	%f754, %f753;
	fma.rn.f32 	%f755, %f683, %f751, %f754;
	mov.b32 	%r183, %f739;
	mov.b32 	{%rs135, %rs137}, %r183;
	// begin inline asm
	{max.f16x2 %r181,%r159,%r183;
}
	// end inline asm
	mov.b32 	{%rs134, %rs136}, %r181;
	// begin inline asm
	{  cvt.f32.f16 %f134, %rs134;}

	// end inline asm
	sub.f32 	%f756, %f118, %f134;
	mul.f32 	%f757, %f756, 0f3FB8AA3B;
	ex2.approx.f32 	%f758, %f757;
	// begin inline asm
	{  cvt.f32.f16 %f135, %rs135;}

	// end inline asm
	sub.f32 	%f759, %f135, %f134;
	mul.f32 	%f760, %f759, 0f3FB8AA3B;
	ex2.approx.f32 	%f761, %f760;
	fma.rn.f32 	%f762, %f692, %f758, %f761;
	// begin inline asm
	{  cvt.f32.f16 %f136, %rs136;}

	// end inline asm
	sub.f32 	%f763, %f120, %f136;
	mul.f32 	%f764, %f763, 0f3FB8AA3B;
	ex2.approx.f32 	%f765, %f764;
	// begin inline asm
	{  cvt.f32.f16 %f137, %rs137;}

	// end inline asm
	sub.f32 	%f766, %f137, %f136;
	mul.f32 	%f767, %f766, 0f3FB8AA3B;
	ex2.approx.f32 	%f768, %f767;
	fma.rn.f32 	%f769, %f701, %f765, %f768;
	mov.b32 	%r186, %f740;
	mov.b32 	{%rs139, %rs141}, %r186;
	// begin inline asm
	{max.f16x2 %r184,%r167,%r186;
}
	// end inline asm
	mov.b32 	{%rs138, %rs140}, %r184;
	// begin inline asm
	{  cvt.f32.f16 %f138, %rs138;}

	// end inline asm
	sub.f32 	%f770, %f122, %f138;
	mul.f32 	%f771, %f770, 0f3FB8AA3B;
	ex2.approx.f32 	%f772, %f771;
	// begin inline asm
	{  cvt.f32.f16 %f139, %rs139;}

	// end inline asm
	sub.f32 	%f773, %f139, %f138;
	mul.f32 	%f774, %f773, 0f3FB8AA3B;
	ex2.approx.f32 	%f775, %f774;
	fma.rn.f32 	%f776, %f710, %f772, %f775;
	// begin inline asm
	{  cvt.f32.f16 %f140, %rs140;}

	// end inline asm
	sub.f32 	%f777, %f124, %f140;
	mul.f32 	%f778, %f777, 0f3FB8AA3B;
	ex2.approx.f32 	%f779, %f778;
	// begin inline asm
	{  cvt.f32.f16 %f141, %rs141;}

	// end inline asm
	sub.f32 	%f780, %f141, %f140;
	mul.f32 	%f781, %f780, 0f3FB8AA3B;
	ex2.approx.f32 	%f782, %f781;
	fma.rn.f32 	%f783, %f719, %f779, %f782;
	mov.b32 	%r189, %f741;
	mov.b32 	{%rs143, %rs145}, %r189;
	// begin inline asm
	{max.f16x2 %r187,%r175,%r189;
}
	// end inline asm
	mov.b32 	{%rs142, %rs144}, %r187;
	// begin inline asm
	{  cvt.f32.f16 %f142, %rs142;}

	// end inline asm
	sub.f32 	%f784, %f126, %f142;
	mul.f32 	%f785, %f784, 0f3FB8AA3B;
	ex2.approx.f32 	%f786, %f785;
	// begin inline asm
	{  cvt.f32.f16 %f143, %rs143;}

	// end inline asm
	sub.f32 	%f787, %f143, %f142;
	mul.f32 	%f788, %f787, 0f3FB8AA3B;
	ex2.approx.f32 	%f789, %f788;
	fma.rn.f32 	%f790, %f728, %f786, %f789;
	// begin inline asm
	{  cvt.f32.f16 %f144, %rs144;}

	// end inline asm
	sub.f32 	%f791, %f128, %f144;
	mul.f32 	%f792, %f791, 0f3FB8AA3B;
	ex2.approx.f32 	%f793, %f792;
	// begin inline asm
	{  cvt.f32.f16 %f145, %rs145;}

	// end inline asm
	sub.f32 	%f794, %f145, %f144;
	mul.f32 	%f795, %f794, 0f3FB8AA3B;
	ex2.approx.f32 	%f796, %f795;
	fma.rn.f32 	%f797, %f737, %f793, %f796;
	add.s64 	%rd24, %rd7, %rd10;
	add.s64 	%rd25, %rd3, %rd12;
	ld.shared.v4.u32 	{%r191, %r194, %r197, %r200}, [%r253];
	// begin inline asm
	{sub.f16x2 %r190,%r191,%r178;
}
	// end inline asm
	mov.b32 	{%rs146, %rs148}, %r190;
	// begin inline asm
	{  cvt.f32.f16 %f146, %rs146;}

	// end inline asm
	mul.f32 	%f798, %f146, 0f3FB8AA3B;
	ex2.approx.f32 	%f799, %f798;
	div.rn.f32 	%f147, %f799, %f748;
	// begin inline asm
	{  cvt.rn.f16.f32 %rs147, %f147;}

	// end inline asm
	// begin inline asm
	{  cvt.f32.f16 %f148, %rs148;}

	// end inline asm
	mul.f32 	%f800, %f148, 0f3FB8AA3B;
	ex2.approx.f32 	%f801, %f800;
	div.rn.f32 	%f149, %f801, %f755;
	// begin inline asm
	{  cvt.rn.f16.f32 %rs149, %f149;}

	// end inline asm
	// begin inline asm
	{sub.f16x2 %r193,%r194,%r181;
}
	// end inline asm
	mov.b32 	{%rs150, %rs152}, %r193;
	// begin inline asm
	{  cvt.f32.f16 %f150, %rs150;}

	// end inline asm
	mul.f32 	%f802, %f150, 0f3FB8AA3B;
	ex2.approx.f32 	%f803, %f802;
	div.rn.f32 	%f151, %f803, %f762;
	// begin inline asm
	{  cvt.rn.f16.f32 %rs151, %f151;}

	// end inline asm
	// begin inline asm
	{  cvt.f32.f16 %f152, %rs152;}

	// end inline asm
	mul.f32 	%f804, %f152, 0f3FB8AA3B;
	ex2.approx.f32 	%f805, %f804;
	div.rn.f32 	%f153, %f805, %f769;
	// begin inline asm
	{  cvt.rn.f16.f32 %rs153, %f153;}

	// end inline asm
	// begin inline asm
	{sub.f16x2 %r196,%r197,%r184;
}
	// end inline asm
	mov.b32 	{%rs154, %rs156}, %r196;
	// begin inline asm
	{  cvt.f32.f16 %f154, %rs154;}

	// end inline asm
	mul.f32 	%f806, %f154, 0f3FB8AA3B;
	ex2.approx.f32 	%f807, %f806;
	div.rn.f32 	%f155, %f807, %f776;
	// begin inline asm
	{  cvt.rn.f16.f32 %rs155, %f155;}

	// end inline asm
	// begin inline asm
	{  cvt.f32.f16 %f156, %rs156;}

	// end inline asm
	mul.f32 	%f808, %f156, 0f3FB8AA3B;
	ex2.approx.f32 	%f809, %f808;
	div.rn.f32 	%f157, %f809, %f783;
	// begin inline asm
	{  cvt.rn.f16.f32 %rs157, %f157;}

	// end inline asm
	// begin inline asm
	{sub.f16x2 %r199,%r200,%r187;
}
	// end inline asm
	mov.b32 	{%rs158, %rs160}, %r199;
	// begin inline asm
	{  cvt.f32.f16 %f158, %rs158;}

	// end inline asm
	mul.f32 	%f810, %f158, 0f3FB8AA3B;
	ex2.approx.f32 	%f811, %f810;
	div.rn.f32 	%f159, %f811, %f790;
	// begin inline asm
	{  cvt.rn.f16.f32 %rs159, %f159;}

	// end inline asm
	// begin inline asm
	{  cvt.f32.f16 %f160, %rs160;}

	// end inline asm
	mul.f32 	%f812, %f160, 0f3FB8AA3B;
	ex2.approx.f32 	%f813, %f812;
	div.rn.f32 	%f161, %f813, %f797;
	// begin inline asm
	{  cvt.rn.f16.f32 %rs161, %f161;}

	// end inline asm
	shl.b64 	%rd26, %rd24, 1;
	add.s64 	%rd27, %rd25, %rd26;
	mov.b32 	%r342, {%rs159, %rs161};
	mov.b32 	%f814, %r342;
	mov.b32 	%r343, {%rs155, %rs157};
	mov.b32 	%f815, %r343;
	mov.b32 	%r344, {%rs151, %rs153};
	mov.b32 	%f816, %r344;
	mov.b32 	%r345, {%rs147, %rs149};
	mov.b32 	%f817, %r345;
	st.global.v4.f32 	[%rd27], {%f817, %f816, %f815, %f814};
	ld.shared.v4.u32 	{%r203, %r206, %r209, %r212}, [%r253+512];
	// begin inline asm
	{sub.f16x2 %r202,%r203,%r178;
}
	// end inline asm
	mov.b32 	{%rs162, %rs164}, %r202;
	// begin inline asm
	{  cvt.f32.f16 %f162, %rs162;}

	// end inline asm
	mul.f32 	%f818, %f162, 0f3FB8AA3B;
	ex2.approx.f32 	%f819, %f818;
	div.rn.f32 	%f163, %f819, %f748;
	// begin inline asm
	{  cvt.rn.f16.f32 %rs163, %f163;}

	// end inline asm
	// begin inline asm
	{  cvt.f32.f16 %f164, %rs164;}

	// end inline asm
	mul.f32 	%f820, %f164, 0f3FB8AA3B;
	ex2.approx.f32 	%f821, %f820;
	div.rn.f32 	%f165, %f821, %f755;
	// begin inline asm
	{  cvt.rn.f16.f32 %rs165, %f165;}

	// end inline asm
	// begin inline asm
	{sub.f16x2 %r205,%r206,%r181;
}
	// end inline asm
	mov.b32 	{%rs166, %rs168}, %r205;
	// begin inline asm
	{  cvt.f32.f16 %f166, %rs166;}

	// end inline asm
	mul.f32 	%f822, %f166, 0f3FB8AA3B;
	ex2.approx.f32 	%f823, %f822;
	div.rn.f32 	%f167, %f823, %f762;
	// begin inline asm
	{  cvt.rn.f16.f32 %rs167, %f167;}

	// end inline asm
	// begin inline asm
	{  cvt.f32.f16 %f168, %rs168;}

	// end inline asm
	mul.f32 	%f824, %f168, 0f3FB8AA3B;
	ex2.approx.f32 	%f825, %f824;
	div.rn.f32 	%f169, %f825, %f769;
	// begin inline asm
	{  cvt.rn.f16.f32 %rs169, %f169;}

	// end inline asm
	// begin inline asm
	{sub.f16x2 %r208,%r209,%r184;
}
	// end inline asm
	mov.b32 	{%rs170, %rs172}, %r208;
	// begin inline asm
	{  cvt.f32.f16 %f170, %rs170;}

	// end inline asm
	mul.f32 	%f826, %f170, 0f3FB8AA3B;
	ex2.approx.f32 	%f827, %f826;
	div.rn.f32 	%f171, %f827, %f776;
	// begin inline asm
	{  cvt.rn.f16.f32 %rs171, %f171;}

	// end inline asm
	// begin inline asm
	{  cvt.f32.f16 %f172, %rs172;}

	// end inline asm
	mul.f32 	%f828, %f172, 0f3FB8AA3B;
	ex2.approx.f32 	%f829, %f828;
	div.rn.f32 	%f173, %f829, %f783;
	// begin inline asm
	{  cvt.rn.f16.f32 %rs173, %f173;}

	// end inline asm
	// begin inline asm
	{sub.f16x2 %r211,%r212,%r187;
}
	// end inline asm
	mov.b32 	{%rs174, %rs176}, %r211;
	// begin inline asm
	{  cvt.f32.f16 %f174, %rs174;}

	// end inline asm
	mul.f32 	%f830, %f174, 0f3FB8AA3B;
	ex2.approx.f32 	%f831, %f830;
	div.rn.f32 	%f175, %f831, %f790;
	// begin inline asm
	{  cvt.rn.f16.f32 %rs175, %f175;}

	// end inline asm
	// begin inline asm
	{  cvt.f32.f16 %f176, %rs176;}

	// end inline asm
	mul.f32 	%f832, %f176, 0f3FB8AA3B;
	ex2.approx.f32 	%f833, %f832;
	div.rn.f32 	%f177, %f833, %f797;
	// begin inline asm
	{  cvt.rn.f16.f32 %rs177, %f177;}

	// end inline asm
	add.s64 	%rd28, %rd27, %rd16;
	mov.b32 	%r346, {%rs175, %rs177};
	mov.b32 	%f834, %r346;
	mov.b32 	%r347, {%rs171, %rs173};
	mov.b32 	%f835, %r347;
	mov.b32 	%r348, {%rs167, %rs169};
	mov.b32 	%f836, %r348;
	mov.b32 	%r349, {%rs163, %rs165};
	mov.b32 	%f837, %r349;
	st.global.v4.f32 	[%rd28], {%f837, %f836, %f835, %f834};
	ld.shared.v4.u32 	{%r215, %r218, %r221, %r224}, [%r253+1024];
	// begin inline asm
	{sub.f16x2 %r214,%r215,%r178;
}
	// end inline asm
	mov.b32 	{%rs178, %rs180}, %r214;
	// begin inline asm
	{  cvt.f32.f16 %f178, %rs178;}

	// end inline asm
	mul.f32 	%f838, %f178, 0f3FB8AA3B;
	ex2.approx.f32 	%f839, %f838;
	div.rn.f32 	%f179, %f839, %f748;
	// begin inline asm
	{  cvt.rn.f16.f32 %rs179, %f179;}

	// end inline asm
	// begin inline asm
	{  cvt.f32.f16 %f180, %rs180;}

	// end inline asm
	mul.f32 	%f840, %f180, 0f3FB8AA3B;
	ex2.approx.f32 	%f841, %f840;
	div.rn.f32 	%f181, %f841, %f755;
	// begin inline asm
	{  cvt.rn.f16.f32 %rs181, %f181;}

	// end inline asm
	// begin inline asm
	{sub.f16x2 %r217,%r218,%r181;
}
	// end inline asm
	mov.b32 	{%rs182, %rs184}, %r217;
	// begin inline asm
	{  cvt.f32.f16 %f182, %rs182;}

	// end inline asm
	mul.f32 	%f842, %f182, 0f3FB8AA3B;
	ex2.approx.f32 	%f843, %f842;
	div.rn.f32 	%f183, %f843, %f762;
	// begin inline asm
	{  cvt.rn.f16.f32 %rs183, %f183;}

	// end inline asm
	// begin inline asm
	{  cvt.f32.f16 %f184, %rs184;}

	// end inline asm
	mul.f32 	%f844, %f184, 0f3FB8AA3B;
	ex2.approx.f32 	%f845, %f844;
	div.rn.f32 	%f185, %f845, %f769;
	// begin inline asm
	{  cvt.rn.f16.f32 %rs185, %f185;}

	// end inline asm
	// begin inline asm
	{sub.f16x2 %r220,%r221,%r184;
}
	// end inline asm
	mov.b32 	{%rs186, %rs188}, %r220;
	// begin inline asm
	{  cvt.f32.f16 %f186, %rs186;}

	// end inline asm
	mul.f32 	%f846, %f186, 0f3FB8AA3B;
	ex2.approx.f32 	%f847, %f846;
	div.rn.f32 	%f187, %f847, %f776;
	// begin inline asm
	{  cvt.rn.f16.f32 %rs187, %f187;}

	// end inline asm
	// begin inline asm
	{  cvt.f32.f16 %f188, %rs188;}

	// end inline asm
	mul.f32 	%f848, %f188, 0f3FB8AA3B;
	ex2.approx.f32 	%f849, %f848;
	div.rn.f32 	%f189, %f849, %f783;
	// begin inline asm
	{  cvt.rn.f16.f32 %rs189, %f189;}

	// end inline asm
	// begin inline asm
	{sub.f16x2 %r223,%r224,%r187;
}
	// end inline asm
	mov.b32 	{%rs190, %rs192}, %r223;
	// begin inline asm
	{  cvt.f32.f16 %f190, %rs190;}

	// end inline asm
	mul.f32 	%f850, %f190, 0f3FB8AA3B;
	ex2.approx.f32 	%f851, %f850;
	div.rn.f32 	%f191, %f851, %f790;
	// begin inline asm
	{  cvt.rn.f16.f32 %rs191, %f191;}

	// end inline asm
	// begin inline asm
	{  cvt.f32.f16 %f192, %rs192;}

	// end inline asm
	mul.f32 	%f852, %f192, 0f3FB8AA3B;
	ex2.approx.f32 	%f853, %f852;
	div.rn.f32 	%f193, %f853, %f797;
	// begin inline asm
	{  cvt.rn.f16.f32 %rs193, %f193;}

	// end inline asm
	add.s64 	%rd29, %rd27, %rd18;
	mov.b32 	%r350, {%rs191, %rs193};
	mov.b32 	%f854, %r350;
	mov.b32 	%r351, {%rs187, %rs189};
	mov.b32 	%f855, %r351;
	mov.b32 	%r352, {%rs183, %rs185};
	mov.b32 	%f856, %r352;
	mov.b32 	%r353, {%rs179, %rs181};
	mov.b32 	%f857, %r353;
	st.global.v4.f32 	[%rd29], {%f857, %f856, %f855, %f854};
	ld.shared.v4.u32 	{%r227, %r230, %r233, %r236}, [%r253+1536];
	// begin inline asm
	{sub.f16x2 %r226,%r227,%r178;
}
	// end inline asm
	mov.b32 	{%rs194, %rs196}, %r226;
	// begin inline asm
	{  cvt.f32.f16 %f194, %rs194;}

	// end inline asm
	mul.f32 	%f858, %f194, 0f3FB8AA3B;
	ex2.approx.f32 	%f859, %f858;
	div.rn.f32 	%f195, %f859, %f748;
	// begin inline asm
	{  cvt.rn.f16.f32 %rs195, %f195;}

	// end inline asm
	// begin inline asm
	{  cvt.f32.f16 %f196, %rs196;}

	// end inline asm
	mul.f32 	%f860, %f196, 0f3FB8AA3B;
	ex2.approx.f32 	%f861, %f860;
	div.rn.f32 	%f197, %f861, %f755;
	// begin inline asm
	{  cvt.rn.f16.f32 %rs197, %f197;}

	// end inline asm
	// begin inline asm
	{sub.f16x2 %r229,%r230,%r181;
}
	// end inline asm
	mov.b32 	{%rs198, %rs200}, %r229;
	// begin inline asm
	{  cvt.f32.f16 %f198, %rs198;}

	// end inline asm
	mul.f32 	%f862, %f198, 0f3FB8AA3B;
	ex2.approx.f32 	%f863, %f862;
	div.rn.f32 	%f199, %f863, %f762;
	// begin inline asm
	{  cvt.rn.f16.f32 %rs199, %f199;}

	// end inline asm
	// begin inline asm
	{  cvt.f32.f16 %f200, %rs200;}

	// end inline asm
	mul.f32 	%f864, %f200, 0f3FB8AA3B;
	ex2.approx.f32 	%f865, %f864;
	div.rn.f32 	%f201, %f865, %f769;
	// begin inline asm
	{  cvt.rn.f16.f32 %rs201, %f201;}

	// end inline asm
	// begin inline asm
	{sub.f16x2 %r232,%r233,%r184;
}
	// end inline asm
	mov.b32 	{%rs202, %rs204}, %r232;
	// begin inline asm
	{  cvt.f32.f16 %f202, %rs202;}

	// end inline asm
	mul.f32 	%f866, %f202, 0f3FB8AA3B;
	ex2.approx.f32 	%f867, %f866;
	div.rn.f32 	%f203, %f867, %f776;
	// begin inline asm
	{  cvt.rn.f16.f32 %rs203, %f203;}

	// end inline asm
	// begin inline asm
	{  cvt.f32.f16 %f204, %rs204;}

	// end inline asm
	mul.f32 	%f868, %f204, 0f3FB8AA3B;
	ex2.approx.f32 	%f869, %f868;
	div.rn.f32 	%f205, %f869, %f783;
	// begin inline asm
	{  cvt.rn.f16.f32 %rs205, %f205;}

	// end inline asm
	// begin inline asm
	{sub.f16x2 %r235,%r236,%r187;
}
	// end inline asm
	mov.b32 	{%rs206, %rs208}, %r235;
	// begin inline asm
	{  cvt.f32.f16 %f206, %rs206;}

	// end inline asm
	mul.f32 	%f870, %f206, 0f3FB8AA3B;
	ex2.approx.f32 	%f871, %f870;
	div.rn.f32 	%f207, %f871, %f790;
	// begin inline asm
	{  cvt.rn.f16.f32 %rs207, %f207;}

	// end inline asm
	// begin inline asm
	{  cvt.f32.f16 %f208, %rs208;}

	// end inline asm
	mul.f32 	%f872, %f208, 0f3FB8AA3B;
	ex2.approx.f32 	%f873, %f872;
	div.rn.f32 	%f209, %f873, %f797;
	// begin inline asm
	{  cvt.rn.f16.f32 %rs209, %f209;}

	// end inline asm
	add.s64 	%rd30, %rd27, %rd20;
	mov.b32 	%r354, {%rs207, %rs209};
	mov.b32 	%f874, %r354;
	mov.b32 	%r355, {%rs203, %rs205};
	mov.b32 	%f875, %r355;
	mov.b32 	%r356, {%rs199, %rs201};
	mov.b32 	%f876, %r356;
	mov.b32 	%r357, {%rs195, %rs197};
	mov.b32 	%f877, %r357;
	st.global.v4.f32 	[%rd30], {%f877, %f876, %f875, %f874};
	ret;

}


// ===== COMPILED SASS (sm_100) =====

	.target	sm_100

	.elftype	@"ET_EXEC"


//--------------------- .note.nv.tkinfo           --------------------------
	.section	.note.nv.tkinfo,"",@"SHT_NOTE"
	.sectionflags	@"SHF_NOTE_NV_TKINFO"
	.tkinfo
        /*0018*/ 	.word	0x00000002
        /*0030*/ 	.string	""
        /*0030*/ 	.string	"ptxas"
        /*0030*/ 	.string	"Cuda compilation tools, release 13.0, V13.0.88"
        /*0030*/ 	.string	"Build cuda_13.0.r13.0/compiler.36424714_0"
        /*0030*/ 	.string	"-arch sm_100 -m 64 "



//--------------------- .note.nv.cuinfo           --------------------------
	.section	.note.nv.cuinfo,"",@"SHT_NOTE"
	.sectionflags	@"SHF_NOTE_NV_CUINFO"
        /*0018*/ 	.short	0x0002
        /*001a*/ 	.short	0x0064
        /*001c*/ 	.short	0x0082
	.zero		2


//--------------------- .nv.info                  --------------------------
	.section	.nv.info,"",@"SHT_CUDA_INFO"
	.align	4


	//----- nvinfo : EIATTR_REGCOUNT
	.align		4
        /*0000*/ 	.byte	0x04, 0x2f
        /*0002*/ 	.short	(.L_1 - .L_0)
	.align		4
.L_0:
        /*0004*/ 	.word	index@(_Z22transForNMSByte2KernelPsS_ii)
        /*0008*/ 	.word	0x00000016


	//----- nvinfo : EIATTR_FRAME_SIZE
	.align		4
.L_1:
        /*000c*/ 	.byte	0x04, 0x11
        /*000e*/ 	.short	(.L_3 - .L_2)
	.align		4
.L_2:
        /*0010*/ 	.word	index@(_Z22transForNMSByte2KernelPsS_ii)
        /*0014*/ 	.word	0x00000000


	//----- nvinfo : EIATTR_REGCOUNT
	.align		4
.L_3:
        /*0018*/ 	.byte	0x04, 0x2f
        /*001a*/ 	.short	(.L_5 - .L_4)
	.align		4
.L_4:
        /*001c*/ 	.word	index@(_Z24findWindowMaxInRowKernelP6__halfS0_Piii)
        /*0020*/ 	.word	0x00000020


	//----- nvinfo : EIATTR_FRAME_SIZE
	.align		4
.L_5:
        /*0024*/ 	.byte	0x04, 0x11
        /*0026*/ 	.short	(.L_7 - .L_6)
	.align		4
.L_6:
        /*0028*/ 	.word	index@(_Z24findWindowMaxInRowKernelP6__halfS0_Piii)
        /*002c*/ 	.word	0x00000000


	//----- nvinfo : EIATTR_REGCOUNT
	.align		4
.L_7:
        /*0030*/ 	.byte	0x04, 0x2f
        /*0032*/ 	.short	(.L_9 - .L_8)
	.align		4
.L_8:
        /*0034*/ 	.word	index@(_Z33transMaxScoreAndIdHW32Byte2KernelP6__halfPiS0_S1_ii)
        /*0038*/ 	.word	0x00000020


	//----- nvinfo : EIATTR_FRAME_SIZE
	.align		4
.L_9:
        /*003c*/ 	.byte	0x04, 0x11
        /*003e*/ 	.short	(.L_11 - .L_10)
	.align		4
.L_10:
        /*0040*/ 	.word	index@(_Z33transMaxScoreAndIdHW32Byte2KernelP6__halfPiS0_S1_ii)
        /*0044*/ 	.word	0x00000000


	//----- nvinfo : EIATTR_REGCOUNT
	.align		4
.L_11:
        /*0048*/ 	.byte	0x04, 0x2f
        /*004a*/ 	.short	(.L_13 - .L_12)
	.align		4
.L_12:
        /*004c*/ 	.word	index@(_Z24findWindowMaxInColKernelP6__halfPiS0_S1_ii)
        /*0050*/ 	.word	0x00000020


	//----- nvinfo : EIATTR_FRAME_SIZE
	.align		4
.L_13:
        /*0054*/ 	.byte	0x04, 0x11
        /*0056*/ 	.short	(.L_15 - .L_14)
	.align		4
.L_14:
        /*0058*/ 	.word	index@(_Z24findWindowMaxInColKernelP6__halfPiS0_S1_ii)
        /*005c*/ 	.word	0x00000000


	//----- nvinfo : EIATTR_REGCOUNT
	.align		4
.L_15:
        /*0060*/ 	.byte	0x04, 0x2f
        /*0062*/ 	.short	(.L_17 - .L_16)
	.align		4
.L_16:
        /*0064*/ 	.word	index@(_Z24extractAndSuppressKernelP6__halfS0_S0_Piiii)
        /*0068*/ 	.word	0x00000020


	//----- nvinfo : EIATTR_FRAME_SIZE
	.align		4
.L_17:
        /*006c*/ 	.byte	0x04, 0x11
        /*006e*/ 	.short	(.L_19 - .L_18)
	.align		4
.L_18:
        /*0070*/ 	.word	index@(_Z24extractAndSuppressKernelP6__halfS0_S0_Piiii)
        /*0074*/ 	.word	0x00000000


	//----- nvinfo : EIATTR_REGCOUNT
	.align		4
.L_19:
        /*0078*/ 	.byte	0x04, 0x2f
        /*007a*/ 	.short	(.L_21 - .L_20)
	.align		4
.L_20:
        /*007c*/ 	.word	index@(_Z26fusedColFindingAndSuppressP6__halfPiS0_S0_iii)
        /*0080*/ 	.word	0x00000020


	//----- nvinfo : EIATTR_FRAME_SIZE
	.align		4
.L_21:
        /*0084*/ 	.byte	0x04, 0x11
        /*0086*/ 	.short	(.L_23 - .L_22)
	.align		4
.L_22:
        /*0088*/ 	.word	index@(_Z26fusedColFindingAndSuppressP6__halfPiS0_S0_iii)
        /*008c*/ 	.word	0x00000000


	//----- nvinfo : EIATTR_REGCOUNT
	.align		4
.L_23:
        /*0090*/ 	.byte	0x04, 0x2f
        /*0092*/ 	.short	(.L_25 - .L_24)
	.align		4
.L_24:
        /*0094*/ 	.word	index@(_Z30softmaxHalfForSuperpointKernelP6__halfS0_i)
        /*0098*/ 	.word	0x00000028


	//----- nvinfo : EIATTR_FRAME_SIZE
	.align		4
.L_25:
        /*009c*/ 	.byte	0x04, 0x11
        /*009e*/ 	.short	(.L_27 - .L_26)
	.align		4
.L_26:
        /*00a0*/ 	.word	index@($__internal_0_$__cuda_sm3x_div_rn_noftz_f32_slowpath)
        /*00a4*/ 	.word	0x00000000


	//----- nvinfo : EIATTR_FRAME_SIZE
	.align		4
.L_27:
        /*00a8*/ 	.byte	0x04, 0x11
        /*00aa*/ 	.short	(.L_29 - .L_28)
	.align		4
.L_28:
        /*00ac*/ 	.word	index@(_Z30softmaxHalfForSuperpointKernelP6__halfS0_i)
        /*00b0*/ 	.word	0x00000000


	//----- nvinfo : EIATTR_MIN_STACK_SIZE
	.align		4
.L_29:
        /*00b4*/ 	.byte	0x04, 0x12
        /*00b6*/ 	.short	(.L_31 - .L_30)
	.align		4
.L_30:
        /*00b8*/ 	.word	index@(_Z30softmaxHalfForSuperpointKernelP6__halfS0_i)
        /*00bc*/ 	.word	0x00000000


	//----- nvinfo : EIATTR_MIN_STACK_SIZE
	.align		4
.L_31:
        /*00c0*/ 	.byte	0x04, 0x12
        /*00c2*/ 	.short	(.L_33 - .L_32)
	.align		4
.L_32:
        /*00c4*/ 	.word	index@(_Z26fusedColFindingAndSuppressP6__halfPiS0_S0_iii)
        /*00c8*/ 	.word	0x00000000


	//----- nvinfo : EIATTR_MIN_STACK_SIZE
	.align		4
.L_33:
        /*00cc*/ 	.byte	0x04, 0x12
        /*00ce*/ 	.short	(.L_35 - .L_34)
	.align		4
.L_34:
        /*00d0*/ 	.word	index@(_Z24extractAndSuppressKernelP6__halfS0_S0_Piiii)
        /*00d4*/ 	.word	0x00000000


	//----- nvinfo : EIATTR_MIN_STACK_SIZE
	.align		4
.L_35:
        /*00d8*/ 	.byte	0x04, 0x12
        /*00da*/ 	.short	(.L_37 - .L_36)
	.align		4
.L_36:
        /*00dc*/ 	.word	index@(_Z24findWindowMaxInColKernelP6__halfPiS0_S1_ii)
        /*00e0*/ 	.word	0x00000000


	//----- nvinfo : EIATTR_MIN_STACK_SIZE
	.align		4
.L_37:
        /*00e4*/ 	.byte	0x04, 0x12
        /*00e6*/ 	.short	(.L_39 - .L_38)
	.align		4
.L_38:
        /*00e8*/ 	.word	index@(_Z33transMaxScoreAndIdHW32Byte2KernelP6__halfPiS0_S1_ii)
        /*00ec*/ 	.word	0x00000000


	//----- nvinfo : EIATTR_MIN_STACK_SIZE
	.align		4
.L_39:
        /*00f0*/ 	.byte	0x04, 0x12
        /*00f2*/ 	.short	(.L_41 - .L_40)
	.align		4
.L_40:
        /*00f4*/ 	.word	index@(_Z24findWindowMaxInRowKernelP6__halfS0_Piii)
        /*00f8*/ 	.word	0x00000000


	//----- nvinfo : EIATTR_MIN_STACK_SIZE
	.align		4
.L_41:
        /*00fc*/ 	.byte	0x04, 0x12
        /*00fe*/ 	.short	(.L_43 - .L_42)
	.align		4
.L_42:
        /*0100*/ 	.word	index@(_Z22transForNMSByte2KernelPsS_ii)
        /*0104*/ 	.word	0x00000000
.L_43:


//--------------------- .nv.compat                --------------------------
	.section	.nv.compat,"",@"SHT_CUDA_COMPAT_INFO"
	.align	4
        /*0000*/ 	.byte	0x02, 0x09, 0x00, 0x00, 0x02, 0x02, 0x01, 0x00, 0x02, 0x05, 0x05, 0x00, 0x03, 0x07, 0x01, 0x01
        /*0010*/ 	.byte	0x02, 0x03, 0x00, 0x00, 0x02, 0x06, 0x01, 0x00, 0x04, 0x0b, 0x08, 0x00, 0x01, 0x00, 0x00, 0x00
        /*0020*/ 	.byte	0x00, 0x00, 0x00, 0x00


//--------------------- .nv.info._Z30softmaxHalfForSuperpointKernelP6__halfS0_i --------------------------
	.section	.nv.info._Z30softmaxHalfForSuperpointKernelP6__halfS0_i,"",@"SHT_CUDA_INFO"
	.sectionflags	@""
	.align	4


	//----- nvinfo : EIATTR_CUDA_API_VERSION
	.align		4
        /*0000*/ 	.byte	0x04, 0x37
        /*0002*/ 	.short	(.L_45 - .L_44)
.L_44:
        /*0004*/ 	.word	0x00000082


	//----- nvinfo : EIATTR_KPARAM_INFO
	.align		4
.L_45:
        /*0008*/ 	.byte	0x04, 0x17
        /*000a*/ 	.short	(.L_47 - .L_46)
.L_46:
        /*000c*/ 	.word	0x00000000
        /*0010*/ 	.short	0x0002
        /*0012*/ 	.short	0x0010
        /*0014*/ 	.byte	0x00, 0xf0, 0x11, 0x00


	//----- nvinfo : EIATTR_KPARAM_INFO
	.align		4
.L_47:
        /*0018*/ 	.byte	0x04, 0x17
        /*001a*/ 	.short	(.L_49 - .L_48)
.L_48:
        /*001c*/ 	.word	0x00000000
        /*0020*/ 	.short	0x0001
        /*0022*/ 	.short	0x0008
        /*0024*/ 	.byte	0x00, 0xf5, 0x21, 0x00


	//----- nvinfo : EIATTR_KPARAM_INFO
	.align		4
.L_49:
        /*0028*/ 	.byte	0x04, 0x17
        /*002a*/ 	.short	(.L_51 - .L_50)
.L_50:
        /*002c*/ 	.word	0x00000000
        /*0030*/ 	.short	0x0000
        /*0032*/ 	.short	0x0000
        /*0034*/ 	.byte	0x00, 0xf5, 0x21, 0x00


	//----- nvinfo : EIATTR_SPARSE_MMA_MASK
	.align		4
.L_51:
        /*0038*/ 	.byte	0x03, 0x50
        /*003a*/ 	.short	0x0000


	//----- nvinfo : EIATTR_MAXREG_COUNT
	.align		4
        /*003c*/ 	.byte	0x03, 0x1b
        /*003e*/ 	.short	0x00ff


	//----- nvinfo : EIATTR_MERCURY_ISA_VERSION
	.align		4
        /*0040*/ 	.byte	0x03, 0x5f
        /*0042*/ 	.short	0x0101


	//----- nvinfo : EIATTR_COOP_GROUP_MASK_REGIDS
	.align		4
        /*0044*/ 	.byte	0x04, 0x29
        /*0046*/ 	.short	(.L_53 - .L_52)


	//   ....[0]....
.L_52:
        /*0048*/ 	.word	0xffffffff


	//   ....[1]....
        /*004c*/ 	.word	0xffffffff


	//   ....[2]....
        /*0050*/ 	.word	0xffffffff


	//   ....[3]....
        /*0054*/ 	.word	0xffffffff


	//   ....[4]....
        /*0058*/ 	.word	0xffffffff


	//   ....[5]....
        /*005c*/ 	.word	0xffffffff


	//   ....[6]....
        /*0060*/ 	.word	0xffffffff


	//   ....[7]....
        /*0064*/ 	.word	0xffffffff


	//   ....[8]....
        /*0068*/ 	.word	0xffffffff


	//   ....[9]....
        /*006c*/ 	.word	0xffffffff


	//   ....[10]....
        /*0070*/ 	.word	0xffffffff


	//   ....[11]....
        /*0074*/ 	.word	0xffffffff


	//   ....[12]....
        /*0078*/ 	.word	0xffffffff


	//   ....[13]....
        /*007c*/ 	.word	0xffffffff


	//   ....[14]....
        /*0080*/ 	.word	0xffffffff


	//   ....[15]....
        /*0084*/ 	.word	0xffffffff


	//   ....[16]....
        /*0088*/ 	.word	0xffffffff


	//   ....[17]....
        /*008c*/ 	.word	0xffffffff


	//   ....[18]....
        /*0090*/ 	.word	0xffffffff


	//   ....[19]....
        /*0094*/ 	.word	0xffffffff


	//   ....[20]....
        /*0098*/ 	.word	0xffffffff


	//   ....[21]....
        /*009c*/ 	.word	0xffffffff


	//   ....[22]....
        /*00a0*/ 	.word	0xffffffff


	//   ....[23]....
        /*00a4*/ 	.word	0xffffffff


	//   ....[24]....
        /*00a8*/ 	.word	0xffffffff


	//   ....[25]....
        /*00ac*/ 	.word	0xffffffff


	//   ....[26]....
        /*00b0*/ 	.word	0xffffffff


	//   ....[27]....
        /*00b4*/ 	.word	0xffffffff


	//   ....[28]....
        /*00b8*/ 	.word	0xffffffff


	//   ....[29]....
        /*00bc*/ 	.word	0xffffffff


	//   ....[30]....
        /*00c0*/ 	.word	0xffffffff


	//   ....[31]....
        /*00c4*/ 	.word	0xffffffff


	//   ....[32]....
        /*00c8*/ 	.word	0xffffffff


	//   ....[33]....
        /*00cc*/ 	.word	0xffffffff


	//   ....[34]....
        /*00d0*/ 	.word	0xffffffff


	//   ....[35]....
        /*00d4*/ 	.word	0xffffffff


	//   ....[36]....
        /*00d8*/ 	.word	0xffffffff


	//   ....[37]....
        /*00dc*/ 	.word	0xffffffff


	//   ....[38]....
        /*00e0*/ 	.word	0xffffffff


	//   ....[39]....
        /*00e4*/ 	.word	0xffffffff


	//   ....[40]....
        /*00e8*/ 	.word	0xffffffff


	//   ....[41]....
        /*00ec*/ 	.word	0xffffffff


	//   ....[42]....
        /*00f0*/ 	.word	0xffffffff


	//   ....[43]....
        /*00f4*/ 	.word	0xffffffff


	//   ....[44]....
        /*00f8*/ 	.word	0xffffffff


	//   ....[45]....
        /*00fc*/ 	.word	0xffffffff


	//   ....[46]....
        /*0100*/ 	.word	0xffffffff


	//   ....[47]....
        /*0104*/ 	.word	0xffffffff


	//----- nvinfo : EIATTR_COOP_GROUP_INSTR_OFFSETS
	.align		4
.L_53:
        /*0108*/ 	.byte	0x04, 0x28
        /*010a*/ 	.short	(.L_55 - .L_54)


	//   ....[0]....
.L_54:
        /*010c*/ 	.word	0x00001610


	//   ....[1]....
        /*0110*/ 	.word	0x00001820


	//   ....[2]....
        /*0114*/ 	.word	0x00001a00


	//   ....[3]....
        /*0118*/ 	.word	0x00001aa0


	//   ....[4]....
        /*011c*/ 	.word	0x00001b40


	//   ....[5]....
        /*0120*/ 	.word	0x00001bc0


	//   ....[6]....
        /*0124*/ 	.word	0x00001da0


	//   ....[7]....
        /*0128*/ 	.word	0x00001e60


	//   ....[8]....
        /*012c*/ 	.word	0x00002040


	//   ....[9]....
        /*0130*/ 	.word	0x000027d0


	//   ....[10]....
        /*0134*/ 	.word	0x00002810


	//   ....[11]....
        /*0138*/ 	.word	0x00002930


	//   ....[12]....
        /*013c*/ 	.word	0x00002a50


	//   ....[13]....
        /*0140*/ 	.word	0x00002b50


	//   ....[14]....
        /*0144*/ 	.word	0x00002b90


	//   ....[15]....
        /*0148*/ 	.word	0x00002c20


	//   ....[16]....
        /*014c*/ 	.word	0x00002d10


	//   ....[17]....
        /*0150*/ 	.word	0x00002db0


	//   ....[18]....
        /*0154*/ 	.word	0x00002e70


	//   ....[19]....
        /*0158*/ 	.word	0x00002fc0


	//   ....[20]....
        /*015c*/ 	.word	0x00002fe0


	//   ....[21]....
        /*0160*/ 	.word	0x00003170


	//   ....[22]....
        /*0164*/ 	.word	0x000031e0


	//   ....[23]....
        /*0168*/ 	.word	0x00003270


	//   ....[24]....
        /*016c*/ 	.word	0x000033b0


	//   ....[25]....
        /*0170*/ 	.word	0x00003480


	//   ....[26]....
        /*0174*/ 	.word	0x000034a0


	//   ....[27]....
        /*0178*/ 	.word	0x000035a0


	//   ....[28]....
        /*017c*/ 	.word	0x00003650


	//   ....[29]....
        /*0180*/ 	.word	0x000036f0


	//   ....[30]....
        /*0184*/ 	.word	0x00003780


	//   ....[31]....
        /*0188*/ 	.word	0x000038e0


	//   ....[32]....
        /*018c*/ 	.word	0x00003960


	//   ....[33]....
        /*0190*/ 	.word	0x00003a50


	//   ....[34]....
        /*0194*/ 	.word	0x00003af0


	//   ....[35]....
        /*0198*/ 	.word	0x00003b40


	//   ....[36]....
        /*019c*/ 	.word	0x00003bd0


	//   ....[37]....
        /*01a0*/ 	.word	0x00003d60


	//   ....[38]....
        /*01a4*/ 	.word	0x00003e10


	//   ....[39]....
        /*01a8*/ 	.word	0x00003eb0


	//   ....[40]....
        /*01ac*/ 	.word	0x00003f00


	//   ....[41]....
        /*01b0*/ 	.word	0x00004100


	//   ....[42]....
        /*01b4*/ 	.word	0x00004150


	//   ....[43]....
        /*01b8*/ 	.word	0x00004230


	//   ....[44]....
        /*01bc*/ 	.word	0x000042f0


	//   ....[45]....
        /*01c0*/ 	.word	0x00004320


	//   ....[46]....
        /*01c4*/ 	.word	0x00004450


	//   ....[47]....
        /*01c8*/ 	.word	0x00004630


	//----- nvinfo : EIATTR_VRC_CTA_INIT_COUNT
	.align		4
.L_55:
        /*01cc*/ 	.byte	0x02, 0x4a
	.zero		1
	.zero		1


	//----- nvinfo : EIATTR_EXIT_INSTR_OFFSETS
	.align		4
        /*01d0*/ 	.byte	0x04, 0x1c
        /*01d2*/ 	.short	(.L_57 - .L_56)


	//   ....[0]....
.L_56:
        /*01d4*/ 	.word	0x00007960


	//----- nvinfo : EIATTR_CRS_STACK_SIZE
	.align		4
.L_57:
        /*01d8*/ 	.byte	0x04, 0x1e
        /*01da*/ 	.short	(.L_59 - .L_58)
.L_58:
        /*01dc*/ 	.word	0x00000000


	//----- nvinfo : EIATTR_CBANK_PARAM_SIZE
	.align		4
.L_59:
        /*01e0*/ 	.byte	0x03, 0x19
        /*01e2*/ 	.short	0x0014


	//----- nvinfo : EIATTR_PARAM_CBANK
	.align		4
        /*01e4*/ 	.byte	0x04, 0x0a
        /*01e6*/ 	.short	(.L_61 - .L_60)
	.align		4
.L_60:
        /*01e8*/ 	.word	index@(.nv.constant0._Z30softmaxHalfForSuperpointKernelP6__halfS0_i)
        /*01ec*/ 	.short	0x0380
        /*01ee*/ 	.short	0x0014


	//----- nvinfo : EIATTR_SW_WAR
	.align		4
.L_61:
        /*01f0*/ 	.byte	0x04, 0x36
        /*01f2*/ 	.short	(.L_63 - .L_62)
.L_62:
        /*01f4*/ 	.word	0x00000008
.L_63:


//--------------------- .nv.info._Z26fusedColFindingAndSuppressP6__halfPiS0_S0_iii --------------------------
	.section	.nv.info._Z26fusedColFindingAndSuppressP6__halfPiS0_S0_iii,"",@"SHT_CUDA_INFO"
	.sectionflags	@""
	.align	4


	//----- nvinfo : EIATTR_CUDA_API_VERSION
	.align		4
        /*0000*/ 	.byte	0x04, 0x37
        /*0002*/ 	.short	(.L_65 - .L_64)
.L_64:
        /*0004*/ 	.word	0x00000082


	//----- nvinfo : EIATTR_KPARAM_INFO
	.align		4
.L_65:
        /*0008*/ 	.byte	0x04, 0x17
        /*000a*/ 	.short	(.L_67 - .L_66)
.L_66:
        /*000c*/ 	.word	0x00000000
        /*0010*/ 	.short	0x0006
        /*0012*/ 	.short	0x0028
        /*0014*/ 	.byte	0x00, 0xf0, 0x11, 0x00


	//----- nvinfo : EIATTR_KPARAM_INFO
	.align		4
.L_67:
        /*0018*/ 	.byte	0x04, 0x17
        /*001a*/ 	.short	(.L_69 - .L_68)
.L_68:
        /*001c*/ 	.word	0x00000000
        /*0020*/ 	.short	0x0005
        /*0022*/ 	.short	0x0024
        /*0024*/ 	.byte	0x00, 0xf0, 0x11, 0x00


	//----- nvinfo : EIATTR_KPARAM_INFO
	.align		4
.L_69:
        /*0028*/ 	.byte	0x04, 0x17
        /*002a*/ 	.short	(.L_71 - .L_70)
.L_70:
        /*002c*/ 	.word	0x00000000
        /*0030*/ 	.short	0x0004
        /*0032*/ 	.short	0x0020
        /*0034*/ 	.byte	0x00, 0xf0, 0x11, 0x00


	//----- nvinfo : EIATTR_KPARAM_INFO
	.align		4
.L_71:
        /*0038*/ 	.byte	0x04, 0x17
        /*003a*/ 	.short	(.L_73 - .L_72)
.L_72:
        /*003c*/ 	.word	0x00000000
        /*0040*/ 	.short	0x0003
        /*0042*/ 	.short	0x0018
        /*0044*/ 	.byte	0x00, 0xf5, 0x21, 0x00


	//----- nvinfo : EIATTR_KPARAM_INFO
	.align		4
.L_73:
        /*0048*/ 	.byte	0x04, 0x17
        /*004a*/ 	.short	(.L_75 - .L_74)
.L_74:
        /*004c*/ 	.word	0x00000000
        /*0050*/ 	.short	0x0002
        /*0052*/ 	.short	0x0010
        /*0054*/ 	.byte	0x00, 0xf5, 0x21, 0x00


	//----- nvinfo : EIATTR_KPARAM_INFO
	.align		4
.L_75:
        /*0058*/ 	.byte	0x04, 0x17
        /*005a*/ 	.short	(.L_77 - .L_76)
.L_76:
        /*005c*/ 	.word	0x00000000
        /*0060*/ 	.short	0x0001
        /*0062*/ 	.short	0x0008
        /*0064*/ 	.byte	0x00, 0xf5, 0x21, 0x00


	//----- nvinfo : EIATTR_KPARAM_INFO
	.align		4
.L_77:
        /*0068*/ 	.byte	0x04, 0x17
        /*006a*/ 	.short	(.L_79 - .L_78)
.L_78:
        /*006c*/ 	.word	0x00000000
        /*0070*/ 	.short	0x0000
        /*0072*/ 	.short	0x0000
        /*0074*/ 	.byte	0x00, 0xf5, 0x21, 0x00


	//----- nvinfo : EIATTR_SPARSE_MMA_MASK
	.align		4
.L_79:
        /*0078*/ 	.byte	0x03, 0x50
        /*007a*/ 	.short	0x0000


	//----- nvinfo : EIATTR_MAXREG_COUNT
	.align		4
        /*007c*/ 	.byte	0x03, 0x1b
        /*007e*/ 	.short	0x00ff


	//----- nvinfo : EIATTR_NUM_BARRIERS
	.align		4
        /*0080*/ 	.byte	0x02, 0x4c
        /*0082*/ 	.byte	0x01
	.zero		1


	//----- nvinfo : EIATTR_MERCURY_ISA_VERSION
	.align		4
        /*0084*/ 	.byte	0x03, 0x5f
        /*0086*/ 	.short	0x0101


	//----- nvinfo : EIATTR_VRC_CTA_INIT_COUNT
	.align		4
        /*0088*/ 	.byte	0x02, 0x4a
	.zero		1
	.zero		1


	//----- nvinfo : EIATTR_EXIT_INSTR_OFFSETS
	.align		4
        /*008c*/ 	.byte	0x04, 0x1c
        /*008e*/ 	.short	(.L_81 - .L_80)


	//   ....[0]....
.L_80:
        /*0090*/ 	.word	0x00003d80


	//   ....[1]....
        /*0094*/ 	.word	0x00004340


	//----- nvinfo : EIATTR_CRS_STACK_SIZE
	.align		4
.L_81:
        /*0098*/ 	.byte	0x04, 0x1e
        /*009a*/ 	.short	(.L_83 - .L_82)
.L_82:
        /*009c*/ 	.word	0x00000000


	//----- nvinfo : EIATTR_CBANK_PARAM_SIZE
	.align		4
.L_83:
        /*00a0*/ 	.byte	0x03, 0x19
        /*00a2*/ 	.short	0x002c


	//----- nvinfo : EIATTR_PARAM_CBANK
	.align		4
        /*00a4*/ 	.byte	0x04, 0x0a
        /*00a6*/ 	.short	(.L_85 - .L_84)
	.align		4
.L_84:
        /*00a8*/ 	.word	index@(.nv.constant0._Z26fusedColFindingAndSuppressP6__halfPiS0_S0_iii)
        /*00ac*/ 	.short	0x0380
        /*00ae*/ 	.short	0x002c


	//----- nvinfo : EIATTR_SW_WAR
	.align		4
.L_85:
        /*00b0*/ 	.byte	0x04, 0x36
        /*00b2*/ 	.short	(.L_87 - .L_86)
.L_86:
        /*00b4*/ 	.word	0x00000008
.L_87:


//--------------------- .nv.info._Z24extractAndSuppressKernelP6__halfS0_S0_Piiii --------------------------
	.section	.nv.info._Z24extractAndSuppressKernelP6__halfS0_S0_Piiii,"",@"SHT_CUDA_INFO"
	.sectionflags	@""
	.align	4


	//----- nvinfo : EIATTR_CUDA_API_VERSION
	.align		4
        /*0000*/ 	.byte	0x04, 0x37
        /*0002*/ 	.short	(.L_89 - .L_88)
.L_88:
        /*0004*/ 	.word	0x00000082


	//----- nvinfo : EIATTR_KPARAM_INFO
	.align		4
.L_89:
        /*0008*/ 	.byte	0x04, 0x17
        /*000a*/ 	.short	(.L_91 - .L_90)
.L_90:
        /*000c*/ 	.word	0x00000000
        /*0010*/ 	.short	0x0006
        /*0012*/ 	.short	0x0028
        /*0014*/ 	.byte	0x00, 0xf0, 0x11, 0x00


	//----- nvinfo : EIATTR_KPARAM_INFO
	.align		4
.L_91:
        /*0018*/ 	.byte	0x04, 0x17
        /*001a*/ 	.short	(.L_93 - .L_92)
.L_92:
        /*001c*/ 	.word	0x00000000
        /*0020*/ 	.short	0x0005
        /*0022*/ 	.short	0x0024
        /*0024*/ 	.byte	0x00, 0xf0, 0x11, 0x00


	//----- nvinfo : EIATTR_KPARAM_INFO
	.align		4
.L_93:
        /*0028*/ 	.byte	0x04, 0x17
        /*002a*/ 	.short	(.L_95 - .L_94)
.L_94:
        /*002c*/ 	.word	0x00000000
        /*0030*/ 	.short	0x0004
        /*0032*/ 	.short	0x0020
        /*0034*/ 	.byte	0x00, 0xf0, 0x11, 0x00


	//----- nvinfo : EIATTR_KPARAM_INFO
	.align		4
.L_95:
        /*0038*/ 	.byte	0x04, 0x17
        /*003a*/ 	.short	(.L_97 - .L_96)
.L_96:
        /*003c*/ 	.word	0x00000000
        /*0040*/ 	.short	0x0003
        /*0042*/ 	.short	0x0018
        /*0044*/ 	.byte	0x00, 0xf5, 0x21, 0x00


	//----- nvinfo : EIATTR_KPARAM_INFO
	.align		4
.L_97:
        /*0048*/ 	.byte	0x04, 0x17
        /*004a*/ 	.short	(.L_99 - .L_98)
.L_98:
        /*004c*/ 	.word	0x00000000
        /*0050*/ 	.short	0x0002
        /*0052*/ 	.short	0x0010
        /*0054*/ 	.byte	0x00, 0xf5, 0x21, 0x00


	//----- nvinfo : EIATTR_KPARAM_INFO
	.align		4
.L_99:
        /*0058*/ 	.byte	0x04, 0x17
        /*005a*/ 	.short	(.L_101 - .L_100)
.L_100:
        /*005c*/ 	.word	0x00000000
        /*0060*/ 	.short	0x0001
        /*0062*/ 	.short	0x0008
        /*0064*/ 	.byte	0x00, 0xf5, 0x21, 0x00


	//----- nvinfo : EIATTR_KPARAM_INFO
	.align		4
.L_101:
        /*0068*/ 	.byte	0x04, 0x17
        /*006a*/ 	.short	(.L_103 - .L_102)
.L_102:
        /*006c*/ 	.word	0x00000000
        /*0070*/ 	.short	0x0000
        /*0072*/ 	.short	0x0000
        /*0074*/ 	.byte	0x00, 0xf5, 0x21, 0x00


	//----- nvinfo : EIATTR_SPARSE_MMA_MASK
	.align		4
.L_103:
        /*0078*/ 	.byte	0x03, 0x50
        /*007a*/ 	.short	0x0000


	//----- nvinfo : EIATTR_MAXREG_COUNT
	.align		4
        /*007c*/ 	.byte	0x03, 0x1b
        /*007e*/ 	.short	0x00ff


	//----- nvinfo : EIATTR_MERCURY_ISA_VERSION
	.align		4
        /*0080*/ 	.byte	0x03, 0x5f
        /*0082*/ 	.short	0x0101


	//----- nvinfo : EIATTR_VRC_CTA_INIT_COUNT
	.align		4
        /*0084*/ 	.byte	0x02, 0x4a
	.zero		1
	.zero		1


	//----- nvinfo : EIATTR_EXIT_INSTR_OFFSETS
	.align		4
        /*0088*/ 	.byte	0x04, 0x1c
        /*008a*/ 	.short	(.L_105 - .L_104)


	//   ....[0]....
.L_104:
        /*008c*/ 	.word	0x00000af0


	//   ....[1]....
        /*0090*/ 	.word	0x00001080


	//----- nvinfo : EIATTR_CRS_STACK_SIZE
	.align		4
.L_105:
        /*0094*/ 	.byte	0x04, 0x1e
        /*0096*/ 	.short	(.L_107 - .L_106)
.L_106:
        /*0098*/ 	.word	0x00000000


	//----- nvinfo : EIATTR_CBANK_PARAM_SIZE
	.align		4
.L_107:
        /*009c*/ 	.byte	0x03, 0x19
        /*009e*/ 	.short	0x002c


	//----- nvinfo : EIATTR_PARAM_CBANK
	.align		4
        /*00a0*/ 	.byte	0x04, 0x0a
        /*00a2*/ 	.short	(.L_109 - .L_108)
	.align		4
.L_108:
        /*00a4*/ 	.word	index@(.nv.constant0._Z24extractAndSuppressKernelP6__halfS0_S0_Piiii)
        /*00a8*/ 	.short	0x0380
        /*00aa*/ 	.short	0x002c


	//----- nvinfo : EIATTR_SW_WAR
	.align		4
.L_109:
        /*00ac*/ 	.byte	0x04, 0x36
        /*00ae*/ 	.short	(.L_111 - .L_110)
.L_110:
        /*00b0*/ 	.word	0x00000008
.L_111:


//--------------------- .nv.info._Z24findWindowMaxInColKernelP6__halfPiS0_S1_ii --------------------------
	.section	.nv.info._Z24findWindowMaxInColKernelP6__halfPiS0_S1_ii,"",@"SHT_CUDA_INFO"
	.sectionflags	@""
	.align	4


	//----- nvinfo : EIATTR_CUDA_API_VERSION
	.align		4
        /*0000*/ 	.byte	0x04, 0x37
        /*0002*/ 	.short	(.L_113 - .L_112)
.L_112:
        /*0004*/ 	.word	0x00000082


	//----- nvinfo : EIATTR_KPARAM_INFO
	.align		4
.L_113:
        /*0008*/ 	.byte	0x04, 0x17
        /*000a*/ 	.short	(.L_115 - .L_114)
.L_114:
        /*000c*/ 	.word	0x00000000
        /*0010*/ 	.short	0x0005
        /*0012*/ 	.short	0x0024
        /*0014*/ 	.byte	0x00, 0xf0, 0x11, 0x00


	//----- nvinfo : EIATTR_KPARAM_INFO
	.align		4
.L_115:
        /*0018*/ 	.byte	0x04, 0x17
        /*001a*/ 	.short	(.L_117 - .L_116)
.L_116:
        /*001c*/ 	.word	0x00000000
        /*0020*/ 	.short	0x0004
        /*0022*/ 	.short	0x0020
        /*0024*/ 	.byte	0x00, 0xf0, 0x11, 0x00


	//----- nvinfo : EIATTR_KPARAM_INFO
	.align		4
.L_117:
        /*0028*/ 	.byte	0x04, 0x17
        /*002a*/ 	.short	(.L_119 - .L_118)
.L_118:
        /*002c*/ 	.word	0x00000000
        /*0030*/ 	.short	0x0003
        /*0032*/ 	.short	0x0018
        /*0034*/ 	.byte	0x00, 0xf5, 0x21, 0x00


	//----- nvinfo : EIATTR_KPARAM_INFO
	.align		4
.L_119:
        /*0038*/ 	.byte	0x04, 0x17
        /*003a*/ 	.short	(.L_121 - .L_120)
.L_120:
        /*003c*/ 	.word	0x00000000
        /*0040*/ 	.short	0x0002
        /*0042*/ 	.short	0x0010
        /*0044*/ 	.byte	0x00, 0xf5, 0x21, 0x00


	//----- nvinfo : EIATTR_KPARAM_INFO
	.align		4
.L_121:
        /*0048*/ 	.byte	0x04, 0x17
        /*004a*/ 	.short	(.L_123 - .L_122)
.L_122:
        /*004c*/ 	.word	0x00000000
        /*0050*/ 	.short	0x0001
        /*0052*/ 	.short	0x0008
        /*0054*/ 	.byte	0x00, 0xf5, 0x21, 0x00


	//----- nvinfo : EIATTR_KPARAM_INFO
	.align		4
.L_123:
        /*0058*/ 	.byte	0x04, 0x17
        /*005a*/ 	.short	(.L_125 - .L_124)
.L_124:
        /*005c*/ 	.word	0x00000000
        /*0060*/ 	.short	0x0000
        /*0062*/ 	.short	0x0000
        /*0064*/ 	.byte	0x00, 0xf5, 0x21, 0x00


	//----- nvinfo : EIATTR_SPARSE_MMA_MASK
	.align		4
.L_125:
        /*0068*/ 	.byte	0x03, 0x50
        /*006a*/ 	.short	0x0000


	//----- nvinfo : EIATTR_MAXREG_COUNT
	.align		4
        /*006c*/ 	.byte	0x03, 0x1b
        /*006e*/ 	.short	0x00ff


	//----- nvinfo : EIATTR_NUM_BARRIERS
	.align		4
        /*0070*/ 	.byte	0x02, 0x4c
        /*0072*/ 	.byte	0x01
	.zero		1


	//----- nvinfo : EIATTR_MERCURY_ISA_VERSION
	.align		4
        /*0074*/ 	.byte	0x03, 0x5f
        /*0076*/ 	.short	0x0101


	//----- nvinfo : EIATTR_VRC_CTA_INIT_COUNT
	.align		4
        /*0078*/ 	.byte	0x02, 0x4a
	.zero		1
	.zero		1


	//----- nvinfo : EIATTR_EXIT_INSTR_OFFSETS
	.align		4
        /*007c*/ 	.byte	0x04, 0x1c
        /*007e*/ 	.short	(.L_127 - .L_126)


	//   ....[0]....
.L_126:
        /*0080*/ 	.word	0x00000660


	//   ....[1]....
        /*0084*/ 	.word	0x00002a20


	//   ....[2]....
        /*0088*/ 	.word	0x00002e30


	//   ....[3]....
        /*008c*/ 	.word	0x00002ff0


	//----- nvinfo : EIATTR_CRS_STACK_SIZE
	.align		4
.L_127:
        /*0090*/ 	.byte	0x04, 0x1e
        /*0092*/ 	.short	(.L_129 - .L_128)
.L_128:
        /*0094*/ 	.word	0x00000000


	//----- nvinfo : EIATTR_CBANK_PARAM_SIZE
	.align		4
.L_129:
        /*0098*/ 	.byte	0x03, 0x19
        /*009a*/ 	.short	0x0028


	//----- nvinfo : EIATTR_PARAM_CBANK
	.align		4
        /*009c*/ 	.byte	0x04, 0x0a
        /*009e*/ 	.short	(.L_131 - .L_130)
	.align		4
.L_130:
        /*00a0*/ 	.word	index@(.nv.constant0._Z24findWindowMaxInColKernelP6__halfPiS0_S1_ii)
        /*00a4*/ 	.short	0x0380
        /*00a6*/ 	.short	0x0028


	//----- nvinfo : EIATTR_SW_WAR
	.align		4
.L_131:
        /*00a8*/ 	.byte	0x04, 0x36
        /*00aa*/ 	.short	(.L_133 - .L_132)
.L_132:
        /*00ac*/ 	.word	0x00000008
.L_133:


//--------------------- .nv.info._Z33transMaxScoreAndIdHW32Byte2KernelP6__halfPiS0_S1_ii --------------------------
	.section	.nv.info._Z33transMaxScoreAndIdHW32Byte2KernelP6__halfPiS0_S1_ii,"",@"SHT_CUDA_INFO"
	.sectionflags	@""
	.align	4


	//----- nvinfo : EIATTR_CUDA_API_VERSION
	.align		4
        /*0000*/ 	.byte	0x04, 0x37
        /*0002*/ 	.short	(.L_135 - .L_134)
.L_134:
        /*0004*/ 	.word	0x00000082


	//----- nvinfo : EIATTR_KPARAM_INFO
	.align		4
.L_135:
        /*0008*/ 	.byte	0x04, 0x17
        /*000a*/ 	.short	(.L_137 - .L_136)
.L_136:
        /*000c*/ 	.word	0x00000000
        /*0010*/ 	.short	0x0005
        /*0012*/ 	.short	0x0024
        /*0014*/ 	.byte	0x00, 0xf0, 0x11, 0x00


	//----- nvinfo : EIATTR_KPARAM_INFO
	.align		4
.L_137:
        /*0018*/ 	.byte	0x04, 0x17
        /*001a*/ 	.short	(.L_139 - .L_138)
.L_138:
        /*001c*/ 	.word	0x00000000
        /*0020*/ 	.short	0x0004
        /*0022*/ 	.short	0x0020
        /*0024*/ 	.byte	0x00, 0xf0, 0x11, 0x00


	//----- nvinfo : EIATTR_KPARAM_INFO
	.align		4
.L_139:
        /*0028*/ 	.byte	0x04, 0x17
        /*002a*/ 	.short	(.L_141 - .L_140)
.L_140:
        /*002c*/ 	.word	0x00000000
        /*0030*/ 	.short	0x0003
        /*0032*/ 	.short	0x0018
        /*0034*/ 	.byte	0x00, 0xf5, 0x21, 0x00


	//----- nvinfo : EIATTR_KPARAM_INFO
	.align		4
.L_141:
        /*0038*/ 	.byte	0x04, 0x17
        /*003a*/ 	.short	(.L_143 - .L_142)
.L_142:
        /*003c*/ 	.word	0x00000000
        /*0040*/ 	.short	0x0002
        /*0042*/ 	.short	0x0010
        /*0044*/ 	.byte	0x00, 0xf5, 0x21, 0x00


	//----- nvinfo : EIATTR_KPARAM_INFO
	.align		4
.L_143:
        /*0048*/ 	.byte	0x04, 0x17
        /*004a*/ 	.short	(.L_145 - .L_144)
.L_144:
        /*004c*/ 	.word	0x00000000
        /*0050*/ 	.short	0x0001
        /*0052*/ 	.short	0x0008
        /*0054*/ 	.byte	0x00, 0xf5, 0x21, 0x00


	//----- nvinfo : EIATTR_KPARAM_INFO
	.align		4
.L_145:
        /*0058*/ 	.byte	0x04, 0x17
        /*005a*/ 	.short	(.L_147 - .L_146)
.L_146:
        /*005c*/ 	.word	0x00000000
        /*0060*/ 	.short	0x0000
        /*0062*/ 	.short	0x0000
        /*0064*/ 	.byte	0x00, 0xf5, 0x21, 0x00


	//----- nvinfo : EIATTR_SPARSE_MMA_MASK
	.align		4
.L_147:
        /*0068*/ 	.byte	0x03, 0x50
        /*006a*/ 	.short	0x0000


	//----- nvinfo : EIATTR_MAXREG_COUNT
	.align		4
        /*006c*/ 	.byte	0x03, 0x1b
        /*006e*/ 	.short	0x00ff


	//----- nvinfo : EIATTR_MERCURY_ISA_VERSION
	.align		4
        /*0070*/ 	.byte	0x03, 0x5f
        /*0072*/ 	.short	0x0101


	//----- nvinfo : EIATTR_VRC_CTA_INIT_COUNT
	.align		4
        /*0074*/ 	.byte	0x02, 0x4a
	.zero		1
	.zero		1


	//----- nvinfo : EIATTR_EXIT_INSTR_OFFSETS
	.align		4
        /*0078*/ 	.byte	0x04, 0x1c
        /*007a*/ 	.short	(.L_149 - .L_148)


	//   ....[0]....
.L_148:
        /*007c*/ 	.word	0x000004b0


	//----- nvinfo : EIATTR_CBANK_PARAM_SIZE
	.align		4
.L_149:
        /*0080*/ 	.byte	0x03, 0x19
        /*0082*/ 	.short	0x0028


	//----- nvinfo : EIATTR_PARAM_CBANK
	.align		4
        /*0084*/ 	.byte	0x04, 0x0a
        /*0086*/ 	.short	(.L_151 - .L_150)
	.align		4
.L_150:
        /*0088*/ 	.word	index@(.nv.constant0._Z33transMaxScoreAndIdHW32Byte2KernelP6__halfPiS0_S1_ii)
        /*008c*/ 	.short	0x0380
        /*008e*/ 	.short	0x0028


	//----- nvinfo : EIATTR_SW_WAR
	.align		4
.L_151:
        /*0090*/ 	.byte	0x04, 0x36
        /*0092*/ 	.short	(.L_153 - .L_152)
.L_152:
        /*0094*/ 	.word	0x00000008
.L_153:


//--------------------- .nv.info._Z24findWindowMaxInRowKernelP6__halfS0_Piii --------------------------
	.section	.nv.info._Z24findWindowMaxInRowKernelP6__halfS0_Piii,"",@"SHT_CUDA_INFO"
	.sectionflags	@""
	.align	4


	//----- nvinfo : EIATTR_CUDA_API_VERSION
	.align		4
        /*0000*/ 	.byte	0x04, 0x37
        /*0002*/ 	.short	(.L_155 - .L_154)
.L_154:
        /*0004*/ 	.word	0x00000082


	//----- nvinfo : EIATTR_KPARAM_INFO
	.align		4
.L_155:
        /*0008*/ 	.byte	0x04, 0x17
        /*000a*/ 	.short	(.L_157 - .L_156)
.L_156:
        /*000c*/ 	.word	0x00000000
        /*0010*/ 	.short	0x0004
        /*0012*/ 	.short	0x001c
        /*0014*/ 	.byte	0x00, 0xf0, 0x11, 0x00


	//----- nvinfo : EIATTR_KPARAM_INFO
	.align		4
.L_157:
        /*0018*/ 	.byte	0x04, 0x17
        /*001a*/ 	.short	(.L_159 - .L_158)
.L_158:
        /*001c*/ 	.word	0x00000000
        /*0020*/ 	.short	0x0003
        /*0022*/ 	.short	0x0018
        /*0024*/ 	.byte	0x00, 0xf0, 0x11, 0x00


	//----- nvinfo : EIATTR_KPARAM_INFO
	.align		4
.L_159:
        /*0028*/ 	.byte	0x04, 0x17
        /*002a*/ 	.short	(.L_161 - .L_160)
.L_160:
        /*002c*/ 	.word	0x00000000
        /*0030*/ 	.short	0x0002
        /*0032*/ 	.short	0x0010
        /*0034*/ 	.byte	0x00, 0xf5, 0x21, 0x00


	//----- nvinfo : EIATTR_KPARAM_INFO
	.align		4
.L_161:
        /*0038*/ 	.byte	0x04, 0x17
        /*003a*/ 	.short	(.L_163 - .L_162)
.L_162:
        /*003c*/ 	.word	0x00000000
        /*0040*/ 	.short	0x0001
        /*0042*/ 	.short	0x0008
        /*0044*/ 	.byte	0x00, 0xf5, 0x21, 0x00


	//----- nvinfo : EIATTR_KPARAM_INFO
	.align		4
.L_163:
        /*0048*/ 	.byte	0x04, 0x17
        /*004a*/ 	.short	(.L_165 - .L_164)
.L_164:
        /*004c*/ 	.word	0x00000000
        /*0050*/ 	.short	0x0000
        /*0052*/ 	.short	0x0000
        /*0054*/ 	.byte	0x00, 0xf5, 0x21, 0x00


	//----- nvinfo : EIATTR_SPARSE_MMA_MASK
	.align		4
.L_165:
        /*0058*/ 	.byte	0x03, 0x50
        /*005a*/ 	.short	0x0000


	//----- nvinfo : EIATTR_MAXREG_COUNT
	.align		4
        /*005c*/ 	.byte	0x03, 0x1b
        /*005e*/ 	.short	0x00ff


	//----- nvinfo : EIATTR_NUM_BARRIERS
	.align		4
        /*0060*/ 	.byte	0x02, 0x4c
        /*0062*/ 	.byte	0x01
	.zero		1


	//----- nvinfo : EIATTR_MERCURY_ISA_VERSION
	.align		4
        /*0064*/ 	.byte	0x03, 0x5f
        /*0066*/ 	.short	0x0101


	//----- nvinfo : EIATTR_VRC_CTA_INIT_COUNT
	.align		4
        /*0068*/ 	.byte	0x02, 0x4a
	.zero		1
	.zero		1


	//----- nvinfo : EIATTR_EXIT_INSTR_OFFSETS
	.align		4
        /*006c*/ 	.byte	0x04, 0x1c
        /*006e*/ 	.short	(.L_167 - .L_166)


	//   ....[0]....
.L_166:
        /*0070*/ 	.word	0x00000d40


	//   ....[1]....
        /*0074*/ 	.word	0x00001d80


	//   ....[2]....
        /*0078*/ 	.word	0x00002120


	//   ....[3]....
        /*007c*/ 	.word	0x000022a0


	//----- nvinfo : EIATTR_CRS_STACK_SIZE
	.align		4
.L_167:
        /*0080*/ 	.byte	0x04, 0x1e
        /*0082*/ 	.short	(.L_169 - .L_168)
.L_168:
        /*0084*/ 	.word	0x00000000


	//----- nvinfo : EIATTR_CBANK_PARAM_SIZE
	.align		4
.L_169:
        /*0088*/ 	.byte	0x03, 0x19
        /*008a*/ 	.short	0x0020


	//----- nvinfo : EIATTR_PARAM_CBANK
	.align		4
        /*008c*/ 	.byte	0x04, 0x0a
        /*008e*/ 	.short	(.L_171 - .L_170)
	.align		4
.L_170:
        /*0090*/ 	.word	index@(.nv.constant0._Z24findWindowMaxInRowKernelP6__halfS0_Piii)
        /*0094*/ 	.short	0x0380
        /*0096*/ 	.short	0x0020


	//----- nvinfo : EIATTR_SW_WAR
	.align		4
.L_171:
        /*0098*/ 	.byte	0x04, 0x36
        /*009a*/ 	.short	(.L_173 - .L_172)
.L_172:
        /*009c*/ 	.word	0x00000008
.L_173:


//--------------------- .nv.info._Z22transForNMSByte2KernelPsS_ii --------------------------
	.section	.nv.info._Z22transForNMSByte2KernelPsS_ii,"",@"SHT_CUDA_INFO"
	.sectionflags	@""
	.align	4


	//----- nvinfo : EIATTR_CUDA_API_VERSION
	.align		4
        /*0000*/ 	.byte	0x04, 0x37
        /*0002*/ 	.short	(.L_175 - .L_174)
.L_174:
        /*0004*/ 	.word	0x00000082


	//----- nvinfo : EIATTR_KPARAM_INFO
	.align		4
.L_175:
        /*0008*/ 	.byte	0x04, 0x17
        /*000a*/ 	.short	(.L_177 - .L_176)
.L_176:
        /*000c*/ 	.word	0x00000000
        /*0010*/ 	.short	0x0003
        /*0012*/ 	.short	0x0014
        /*0014*/ 	.byte	0x00, 0xf0, 0x11, 0x00


	//----- nvinfo : EIATTR_KPARAM_INFO
	.align		4
.L_177:
        /*0018*/ 	.byte	0x04, 0x17
        /*001a*/ 	.short	(.L_179 - .L_178)
.L_178:
        /*001c*/ 	.word	0x00000000
        /*0020*/ 	.short	0x0002
        /*0022*/ 	.short	0x0010
        /*0024*/ 	.byte	0x00, 0xf0, 0x11, 0x00


	//----- nvinfo : EIATTR_KPARAM_INFO
	.align		4
.L_179:
        /*0028*/ 	.byte	0x04, 0x17
        /*002a*/ 	.short	(.L_181 - .L_180)
.L_180:
        /*002c*/ 	.word	0x00000000
        /*0030*/ 	.short	0x0001
        /*0032*/ 	.short	0x0008
        /*0034*/ 	.byte	0x00, 0xf5, 0x21, 0x00


	//----- nvinfo : EIATTR_KPARAM_INFO
	.align		4
.L_181:
        /*0038*/ 	.byte	0x04, 0x17
        /*003a*/ 	.short	(.L_183 - .L_182)
.L_182:
        /*003c*/ 	.word	0x00000000
        /*0040*/ 	.short	0x0000
        /*0042*/ 	.short	0x0000
        /*0044*/ 	.byte	0x00, 0xf5, 0x21, 0x00


	//----- nvinfo : EIATTR_SPARSE_MMA_MASK
	.align		4
.L_183:
        /*0048*/ 	.byte	0x03, 0x50
        /*004a*/ 	.short	0x0000


	//----- nvinfo : EIATTR_MAXREG_COUNT
	.align		4
        /*004c*/ 	.byte	0x03, 0x1b
        /*004e*/ 	.short	0x00ff


	//----- nvinfo : EIATTR_MERCURY_ISA_VERSION
	.align		4
        /*0050*/ 	.byte	0x03, 0x5f
        /*0052*/ 	.short	0x0101


	//----- nvinfo : EIATTR_VRC_CTA_INIT_COUNT
	.align		4
        /*0054*/ 	.byte	0x02, 0x4a
	.zero		1
	.zero		1


	//----- nvinfo : EIATTR_EXIT_INSTR_OFFSETS
	.align		4
        /*0058*/ 	.byte	0x04, 0x1c
        /*005a*/ 	.short	(.L_185 - .L_184)


	//   ....[0]....
.L_184:
        /*005c*/ 	.word	0x00000400


	//----- nvinfo : EIATTR_CBANK_PARAM_SIZE
	.align		4
.L_185:
        /*0060*/ 	.byte	0x03, 0x19
        /*0062*/ 	.short	0x0018


	//----- nvinfo : EIATTR_PARAM_CBANK
	.align		4
        /*0064*/ 	.byte	0x04, 0x0a
        /*0066*/ 	.short	(.L_187 - .L_186)
	.align		4
.L_186:
        /*0068*/ 	.word	index@(.nv.constant0._Z22transForNMSByte2KernelPsS_ii)
        /*006c*/ 	.short	0x0380
        /*006e*/ 	.short	0x0018


	//----- nvinfo : EIATTR_SW_WAR
	.align		4
.L_187:
        /*0070*/ 	.byte	0x04, 0x36
        /*0072*/ 	.short	(.L_189 - .L_188)
.L_188:
        /*0074*/ 	.word	0x00000008
.L_189:


//--------------------- .nv.callgraph             --------------------------
	.section	.nv.callgraph,"",@"SHT_CUDA_CALLGRAPH"
	.align	4
	.sectionentsize	8
	.align		4
        /*0000*/ 	.word	0x00000000
	.align		4
        /*0004*/ 	.word	0xffffffff
	.align		4
        /*0008*/ 	.word	0x00000000
	.align		4
        /*000c*/ 	.word	0xfffffffe
	.align		4
        /*0010*/ 	.word	0x00000000
	.align		4
        /*0014*/ 	.word	0xfffffffd
	.align		4
        /*0018*/ 	.word	0x00000000
	.align		4
        /*001c*/ 	.word	0xfffffffc


//--------------------- .text._Z30softmaxHalfForSuperpointKernelP6__halfS0_i --------------------------
	.section	.text._Z30softmaxHalfForSuperpointKernelP6__halfS0_i,"ax",@progbits
	.align	128
        .global         _Z30softmaxHalfForSuperpointKernelP6__halfS0_i
        .type           _Z30softmaxHalfForSuperpointKernelP6__halfS0_i,@function
        .size           _Z30softmaxHalfForSuperpointKernelP6__halfS0_i,(.L_x_212 - _Z30softmaxHalfForSuperpointKernelP6__halfS0_i)
        .other          _Z30softmaxHalfForSuperpointKernelP6__halfS0_i,@"STO_CUDA_ENTRY STV_DEFAULT"
_Z30softmaxHalfForSuperpointKernelP6__halfS0_i:
.text._Z30softmaxHalfForSuperpointKernelP6__halfS0_i:
[----:B------:R-:W-:Y:S01]  /*0000*/  LDC R1, c[0x0][0x37c] ;  /* 0x0000df00ff017b82 */ /* 0x000fe20000000800 */
[----:B------:R-:W0:Y:S01]  /*0010*/  S2R R0, SR_TID.X ;  /* 0x0000000000007919 */ /* 0x000e220000002100 */
[----:B------:R-:W1:Y:S01]  /*0020*/  LDCU.128 UR12, c[0x0][0x380] ;  /* 0x00007000ff0c77ac */ /* 0x000e620008000c00 */
[----:B------:R-:W2:Y:S01]  /*0030*/  S2R R2, SR_CTAID.X ;  /* 0x0000000000027919 */ /* 0x000ea20000002500 */
[----:B------:R-:W3:Y:S01]  /*0040*/  LDCU UR6, c[0x0][0x390] ;  /* 0x00007200ff0677ac */ /* 0x000ee20008000800 */
[----:B------:R-:W4:Y:S01]  /*0050*/  LDCU.64 UR10, c[0x0][0x358] ;  /* 0x00006b00ff0a77ac */ /* 0x000f220008000a00 */
[----:B0-----:R-:W-:Y:S02]  /*0060*/  SHF.R.U32.HI R21, RZ, 0x5, R0 ;  /* 0x00000005ff157819 */ /* 0x001fe40000011600 */
[----:B------:R-:W-:Y:S02]  /*0070*/  SHF.L.U32 R7, R0, 0x4, RZ ;  /* 0x0000000400077819 */ /* 0x000fe400000006ff */
[----:B------:R-:W-:-:S02]  /*0080*/  SHF.L.U32 R33, R21, 0x4, RZ ;  /* 0x0000000415217819 */ /* 0x000fc400000006ff */
[----:B------:R-:W-:Y:S02]  /*0090*/  LOP3.LUT R22, R7, 0x10, RZ, 0xc0, !PT ;  /* 0x0000001007167812 */ /* 0x000fe400078ec0ff */
[----:B--2---:R-:W-:Y:S02]  /*00a0*/  LEA R33, P0, R2, R33, 0x6 ;  /* 0x0000002102217211 */ /* 0x004fe400078030ff */
[----:B------:R-:W-:Y:S02]  /*00b0*/  LOP3.LUT R0, R0, 0x1f, RZ, 0xc0, !PT ;  /* 0x0000001f00007812 */ /* 0x000fe400078ec0ff */
[----:B-1----:R-:W-:Y:S02]  /*00c0*/  LEA R5, P1, R33, UR12, 0x1 ;  /* 0x0000000c21057c11 */ /* 0x002fe4000f8208ff */
[----:B------:R-:W-:Y:S02]  /*00d0*/  IADD3.X R6, PT, PT, RZ, RZ, RZ, P0, !PT ;  /* 0x000000ffff067210 */ /* 0x000fe400007fe4ff */
[----:B------:R-:W-:-:S02]  /*00e0*/  IADD3 R4, P0, PT, R22, R5, RZ ;  /* 0x0000000516047210 */ /* 0x000fc40007f1e0ff */
[----:B------:R-:W-:Y:S02]  /*00f0*/  LEA.HI.X R2, R33, UR13, R6, 0x1, P1 ;  /* 0x0000000d21027c11 */ /* 0x000fe400088f0c06 */
[----:B------:R-:W-:Y:S02]  /*0100*/  SHF.R.U32.HI R0, RZ, 0x1, R0 ;  /* 0x00000001ff007819 */ /* 0x000fe40000011600 */
[----:B------:R-:W-:-:S03]  /*0110*/  IADD3.X R5, PT, PT, RZ, R2, RZ, P0, !PT ;  /* 0x00000002ff057210 */ /* 0x000fc600007fe4ff */
[----:B---3--:R-:W-:-:S04]  /*0120*/  IMAD R23, R0, UR6, RZ ;  /* 0x0000000600177c24 */ /* 0x008fc8000f8e02ff */
[----:B------:R-:W-:Y:S01]  /*0130*/  IMAD.WIDE R24, R23, 0x2, R4 ;  /* 0x0000000217187825 */ /* 0x000fe200078e0204 */
[----:B------:R-:W-:-:S04]  /*0140*/  USHF.L.U32 UR7, UR6, 0x4, URZ ;  /* 0x0000000406077899 */ /* 0x000fc800080006ff */
[----:B----4-:R-:W2:Y:S02]  /*0150*/  LDG.E.128 R8, desc[UR10][R24.64] ;  /* 0x0000000a18087981 */ /* 0x010ea4000c1e1d00 */
[----:B------:R-:W-:-:S05]  /*0160*/  MOV R13, UR7 ;  /* 0x00000007000d7c02 */ /* 0x000fca0008000f00 */
[----:B------:R-:W-:-:S06]  /*0170*/  IMAD.WIDE R12, R13, 0x2, R24 ;  /* 0x000000020d0c7825 */ /* 0x000fcc00078e0218 */
[----:B------:R-:W3:Y:S01]  /*0180*/  LDG.E.128 R12, desc[UR10][R12.64] ;  /* 0x0000000a0c0c7981 */ /* 0x000ee2000c1e1d00 */
[----:B------:R-:W-:-:S06]  /*0190*/  USHF.L.U32 UR8, UR6, 0x5, URZ ;  /* 0x0000000506087899 */ /* 0x000fcc00080006ff */
[----:B------:R-:W-:-:S05]  /*01a0*/  MOV R17, UR8 ;  /* 0x0000000800117c02 */ /* 0x000fca0008000f00 */
[----:B------:R-:W-:-:S06]  /*01b0*/  IMAD.WIDE R16, R17, 0x2, R24 ;  /* 0x0000000211107825 */ /* 0x000fcc00078e0218 */
[----:B------:R-:W4:Y:S01]  /*01c0*/  LDG.E.128 R16, desc[UR10][R16.64] ;  /* 0x0000000a10107981 */ /* 0x000f22000c1e1d00 */
[----:B------:R-:W0:Y:S01]  /*01d0*/  S2UR UR5, SR_CgaCtaId ;  /* 0x00000000000579c3 */ /* 0x000e220000008800 */
[----:B------:R-:W-:Y:S01]  /*01e0*/  UMOV UR4, 0x400 ;  /* 0x0000040000047882 */ /* 0x000fe20000000000 */
[----:B------:R-:W-:Y:S01]  /*01f0*/  LOP3.LUT R36, R7, 0x1f0, RZ, 0xc0, !PT ;  /* 0x000001f007247812 */ /* 0x000fe200078ec0ff */
[----:B0-----:R-:W-:Y:S02]  /*0200*/  ULEA UR4, UR5, UR4, 0x18 ;  /* 0x0000000405047291 */ /* 0x001fe4000f8ec0ff */
[----:B------:R-:W-:-:S04]  /*0210*/  UIMAD UR5, UR6, 0x30, URZ ;  /* 0x00000030060578a4 */ /* 0x000fc8000f8e02ff */
[----:B------:R-:W-:-:S04]  /*0220*/  IADD3 R36, PT, PT, R36, UR4, RZ ;  /* 0x0000000424247c10 */ /* 0x000fc8000fffe0ff */
[----:B------:R-:W-:Y:S02]  /*0230*/  LEA R21, R21, R36, 0xb ;  /* 0x0000002415157211 */ /* 0x000fe400078e58ff */
[----:B--2---:R-:W-:Y:S01]  /*0240*/  HMNMX2 R28, R8, 5.9604644775390625e-08, 5.9604644775390625e-08, !PT ;  /* 0x00010001081c7840 */ /* 0x004fe20007800000 */
[--C-:B------:R-:W-:Y:S02]  /*0250*/  HADD2.F32 R27, -RZ, R8.reuse.H0_H0 ;  /* 0x20000008ff1b7230 */ /* 0x100fe40000004100 */
[----:B------:R0:W-:Y:S01]  /*0260*/  STS.128 [R21], R8 ;  /* 0x0000000815007388 */ /* 0x0001e20000000c00 */
[----:B------:R-:W-:Y:S02]  /*0270*/  HADD2.F32 R20, -RZ, R8.H1_H1 ;  /* 0x30000008ff147230 */ /* 0x000fe40000004100 */
[--C-:B------:R-:W-:Y:S02]  /*0280*/  HADD2.F32 R0, -RZ, R28.reuse.H0_H0 ;  /* 0x2000001cff007230 */ /* 0x100fe40000004100 */
[----:B------:R-:W-:-:S03]  /*0290*/  HADD2.F32 R29, -RZ, R28.H1_H1 ;  /* 0x3000001cff1d7230 */ /* 0x000fc60000004100 */
[C---:B------:R-:W-:Y:S01]  /*02a0*/  FADD R2, -R0.reuse, 5.9604644775390625e-08 ;  /* 0x3380000000027421 */ /* 0x040fe20000000100 */
[----:B------:R-:W-:Y:S01]  /*02b0*/  FADD R27, -R0, R27 ;  /* 0x0000001b001b7221 */ /* 0x000fe20000000100 */
[----:B------:R-:W-:Y:S01]  /*02c0*/  FADD R20, -R29, R20 ;  /* 0x000000141d147221 */ /* 0x000fe20000000100 */
[----:B---3--:R-:W-:Y:S01]  /*02d0*/  HMNMX2 R28, R28, R12, !PT ;  /* 0x0000000c1c1c7240 */ /* 0x008fe20007800000 */
[----:B------:R-:W-:Y:S01]  /*02e0*/  FMUL R3, R2, 1.4426950216293334961 ;  /* 0x3fb8aa3b02037820 */ /* 0x000fe20000400000 */
[----:B------:R-:W-:Y:S01]  /*02f0*/  FMUL R2, R27, 1.4426950216293334961 ;  /* 0x3fb8aa3b1b027820 */ /* 0x000fe20000400000 */
[----:B------:R-:W-:Y:S02]  /*0300*/  HADD2.F32 R32, -RZ, R12.H0_H0 ;  /* 0x2000000cff207230 */ /* 0x000fe40000004100 */
[----:B------:R-:W-:Y:S01]  /*0310*/  FMUL R20, R20, 1.4426950216293334961 ;  /* 0x3fb8aa3b14147820 */ /* 0x000fe20000400000 */
[--C-:B------:R-:W-:Y:S01]  /*0320*/  HADD2.F32 R27, -RZ, R28.reuse.H0_H0 ;  /* 0x2000001cff1b7230 */ /* 0x100fe20000004100 */
[----:B------:R-:W-:Y:S01]  /*0330*/  FSETP.GEU.AND P6, PT, R3, -126, PT ;  /* 0xc2fc00000300780b */ /* 0x000fe20003fce000 */
[----:B------:R-:W-:Y:S01]  /*0340*/  FADD R30, -R29, 5.9604644775390625e-08 ;  /* 0x338000001d1e7421 */ /* 0x000fe20000000100 */
[----:B------:R-:W-:Y:S01]  /*0350*/  FSETP.GEU.AND P5, PT, R2, -126, PT ;  /* 0xc2fc00000200780b */ /* 0x000fe20003fae000 */
[----:B------:R-:W-:-:S02]  /*0360*/  HADD2.F32 R26, -RZ, R28.H1_H1 ;  /* 0x3000001cff1a7230 */ /* 0x000fc40000004100 */
[----:B------:R-:W-:Y:S01]  /*0370*/  FADD R0, R0, -R27 ;  /* 0x8000001b00007221 */ /* 0x000fe20000000000 */
[----:B------:R-:W-:Y:S01]  /*0380*/  FADD R32, -R27, R32 ;  /* 0x000000201b207221 */ /* 0x000fe20000000100 */
[----:B------:R-:W-:Y:S01]  /*0390*/  FSETP.GEU.AND P2, PT, R20, -126, PT ;  /* 0xc2fc00001400780b */ /* 0x000fe20003f4e000 */
[----:B------:R-:W-:Y:S01]  /*03a0*/  FMUL R30, R30, 1.4426950216293334961 ;  /* 0x3fb8aa3b1e1e7820 */ /* 0x000fe20000400000 */
[----:B------:R-:W-:Y:S01]  /*03b0*/  FMUL R34, R0, 1.4426950216293334961 ;  /* 0x3fb8aa3b00227820 */ /* 0x000fe20000400000 */
[----:B------:R-:W-:Y:S01]  /*03c0*/  FMUL R35, R32, 1.4426950216293334961 ;  /* 0x3fb8aa3b20237820 */ /* 0x000fe20000400000 */
[----:B------:R-:W-:Y:S02]  /*03d0*/  HADD2.F32 R31, -RZ, R12.H1_H1 ;  /* 0x3000000cff1f7230 */ /* 0x000fe40000004100 */
[----:B------:R-:W-:Y:S01]  /*03e0*/  FADD R29, R29, -R26 ;  /* 0x8000001a1d1d7221 */ /* 0x000fe20000000000 */
[----:B------:R-:W-:Y:S01]  /*03f0*/  FSETP.GEU.AND P1, PT, R30, -126, PT ;  /* 0xc2fc00001e00780b */ /* 0x000fe20003f2e000 */
[----:B------:R-:W-:Y:S01]  /*0400*/  @!P6 FMUL R3, R3, 0.5 ;  /* 0x3f0000000303e820 */ /* 0x000fe20000400000 */
[----:B------:R-:W-:Y:S01]  /*0410*/  FSETP.GEU.AND P4, PT, R34, -126, PT ;  /* 0xc2fc00002200780b */ /* 0x000fe20003f8e000 */
[----:B------:R-:W-:Y:S01]  /*0420*/  @!P5 FMUL R2, R2, 0.5 ;  /* 0x3f0000000202d820 */ /* 0x000fe20000400000 */
[----:B------:R-:W-:Y:S01]  /*0430*/  FSETP.GEU.AND P3, PT, R35, -126, PT ;  /* 0xc2fc00002300780b */ /* 0x000fe20003f6e000 */
[----:B------:R-:W-:Y:S01]  /*0440*/  FADD R32, -R26, R31 ;  /* 0x0000001f1a207221 */ /* 0x000fe20000000100 */
[----:B------:R-:W-:Y:S01]  /*0450*/  FMUL R31, R29, 1.4426950216293334961 ;  /* 0x3fb8aa3b1d1f7820 */ /* 0x000fe20000400000 */
[----:B------:R-:W1:Y:S01]  /*0460*/  MUFU.EX2 R3, R3 ;  /* 0x0000000300037308 */ /* 0x000e620000000800 */
[----:B------:R-:W-:Y:S01]  /*0470*/  @!P2 FMUL R20, R20, 0.5 ;  /* 0x3f0000001414a820 */ /* 0x000fe20000400000 */
[----:B------:R-:W-:Y:S01]  /*0480*/  FMUL R32, R32, 1.4426950216293334961 ;  /* 0x3fb8aa3b20207820 */ /* 0x000fe20000400000 */
[----:B----4-:R-:W-:Y:S01]  /*0490*/  HMNMX2 R28, R28, R16, !PT ;  /* 0x000000101c1c7240 */ /* 0x010fe20007800000 */
[----:B------:R2:W-:Y:S01]  /*04a0*/  STS.128 [R21+0x200], R12 ;  /* 0x0002000c15007388 */ /* 0x0005e20000000c00 */
[----:B------:R-:W-:Y:S01]  /*04b0*/  FSETP.GEU.AND P0, PT, R31, -126, PT ;  /* 0xc2fc00001f00780b */ /* 0x000fe20003f0e000 */
[----:B------:R-:W-:Y:S01]  /*04c0*/  @!P1 FMUL R30, R30, 0.5 ;  /* 0x3f0000001e1e9820 */ /* 0x000fe20000400000 */
[----:B0-----:R-:W-:Y:S01]  /*04d0*/  HADD2.F32 R8, -RZ, R13.H1_H1 ;  /* 0x3000000dff087230 */ /* 0x001fe20000004100 */
[----:B------:R-:W0:Y:S01]  /*04e0*/  MUFU.EX2 R2, R2 ;  /* 0x0000000200027308 */ /* 0x000e220000000800 */
[----:B------:R-:W-:Y:S01]  /*04f0*/  @!P4 FMUL R34, R34, 0.5 ;  /* 0x3f0000002222c820 */ /* 0x000fe20000400000 */
[----:B------:R-:W-:-:S06]  /*0500*/  @!P3 FMUL R35, R35, 0.5 ;  /* 0x3f0000002323b820 */ /* 0x000fcc0000400000 */
[----:B------:R-:W3:Y:S01]  /*0510*/  MUFU.EX2 R0, R20 ;  /* 0x0000001400007308 */ /* 0x000ee20000000800 */
[----:B-1----:R-:W-:Y:S01]  /*0520*/  @!P6 FMUL R3, R3, R3 ;  /* 0x000000030303e220 */ /* 0x002fe20000400000 */
[----:B------:R-:W-:Y:S01]  /*0530*/  FSETP.GEU.AND P6, PT, R32, -126, PT ;  /* 0xc2fc00002000780b */ /* 0x000fe20003fce000 */
[----:B------:R-:W-:-:S05]  /*0540*/  @!P0 FMUL R31, R31, 0.5 ;  /* 0x3f0000001f1f8820 */ /* 0x000fca0000400000 */
[----:B------:R-:W1:Y:S01]  /*0550*/  MUFU.EX2 R37, R34 ;  /* 0x0000002200257308 */ /* 0x000e620000000800 */
[----:B0-----:R-:W-:-:S06]  /*0560*/  @!P5 FMUL R2, R2, R2 ;  /* 0x000000020202d220 */ /* 0x001fcc0000400000 */
[----:B------:R-:W-:Y:S01]  /*0570*/  @!P6 FMUL R32, R32, 0.5 ;  /* 0x3f0000002020e820 */ /* 0x000fe20000400000 */
[----:B------:R-:W0:Y:S01]  /*0580*/  MUFU.EX2 R20, R35 ;  /* 0x0000002300147308 */ /* 0x000e220000000800 */
[----:B---3--:R-:W-:-:S07]  /*0590*/  @!P2 FMUL R0, R0, R0 ;  /* 0x000000000000a220 */ /* 0x008fce0000400000 */
[----:B------:R3:W4:Y:S01]  /*05a0*/  MUFU.EX2 R29, R30 ;  /* 0x0000001e001d7308 */ /* 0x0007220000000800 */
[----:B-1----:R-:W-:-:S07]  /*05b0*/  @!P4 FMUL R37, R37, R37 ;  /* 0x000000252525c220 */ /* 0x002fce0000400000 */
[----:B------:R-:W1:Y:S01]  /*05c0*/  MUFU.EX2 R31, R31 ;  /* 0x0000001f001f7308 */ /* 0x000e620000000800 */
[----:B---3--:R-:W-:Y:S01]  /*05d0*/  FFMA R30, RZ, R3, R2 ;  /* 0x00000003ff1e7223 */ /* 0x008fe20000000002 */
[----:B0-----:R-:W-:-:S04]  /*05e0*/  @!P3 FMUL R20, R20, R20 ;  /* 0x000000141414b220 */ /* 0x001fc80000400000 */
[----:B------:R-:W-:Y:S01]  /*05f0*/  FFMA R30, R30, R37, R20 ;  /* 0x000000251e1e7223 */ /* 0x000fe20000000014 */
[----:B------:R-:W-:Y:S01]  /*0600*/  HMNMX2 R20, R9, 5.9604644775390625e-08, 5.9604644775390625e-08, !PT ;  /* 0x0001000109147840 */ /* 0x000fe20007800000 */
[----:B------:R-:W0:Y:S01]  /*0610*/  MUFU.EX2 R32, R32 ;  /* 0x0000002000207308 */ /* 0x000e220000000800 */
[----:B----4-:R-:W-:Y:S01]  /*0620*/  @!P1 FMUL R29, R29, R29 ;  /* 0x0000001d1d1d9220 */ /* 0x010fe20000400000 */
[----:B------:R-:W-:-:S03]  /*0630*/  HADD2.F32 R37, -RZ, R13.H0_H0 ;  /* 0x2000000dff257230 */ /* 0x000fc60000004100 */
[----:B------:R-:W-:Y:S01]  /*0640*/  FFMA R3, RZ, R29, R0 ;  /* 0x0000001dff037223 */ /* 0x000fe20000000000 */
[----:B------:R-:W-:Y:S02]  /*0650*/  HADD2.F32 R29, -RZ, R20.H0_H0 ;  /* 0x20000014ff1d7230 */ /* 0x000fe40000004100 */
[----:B------:R-:W-:Y:S02]  /*0660*/  HADD2.F32 R0, -RZ, R9.H0_H0 ;  /* 0x20000009ff007230 */ /* 0x000fe40000004100 */
[----:B-1----:R-:W-:Y:S01]  /*0670*/  @!P0 FMUL R31, R31, R31 ;  /* 0x0000001f1f1f8220 */ /* 0x002fe20000400000 */
[C---:B------:R-:W-:Y:S02]  /*0680*/  FADD R34, -R29.reuse, 5.9604644775390625e-08 ;  /* 0x338000001d227421 */ /* 0x040fe40000000100 */
[----:B------:R-:W-:Y:S02]  /*0690*/  FADD R0, -R29, R0 ;  /* 0x000000001d007221 */ /* 0x000fe40000000100 */
[----:B------:R-:W-:-:S02]  /*06a0*/  FMUL R34, R34, 1.4426950216293334961 ;  /* 0x3fb8aa3b22227820 */ /* 0x000fc40000400000 */
[----:B------:R-:W-:Y:S01]  /*06b0*/  FMUL R0, R0, 1.4426950216293334961 ;  /* 0x3fb8aa3b00007820 */ /* 0x000fe20000400000 */
[----:B0-----:R-:W-:Y:S02]  /*06c0*/  @!P6 FMUL R32, R32, R32 ;  /* 0x000000202020e220 */ /* 0x001fe40000400000 */
[----:B------:R-:W-:Y:S02]  /*06d0*/  FSETP.GEU.AND P0, PT, R34, -126, PT ;  /* 0xc2fc00002200780b */ /* 0x000fe40003f0e000 */
[----:B------:R-:W-:Y:S01]  /*06e0*/  FSETP.GEU.AND P1, PT, R0, -126, PT ;  /* 0xc2fc00000000780b */ /* 0x000fe20003f2e000 */
[----:B------:R-:W-:Y:S01]  /*06f0*/  FFMA R31, R3, R31, R32 ;  /* 0x0000001f031f7223 */ /* 0x000fe20000000020 */
[----:B------:R-:W-:-:S05]  /*0700*/  HMNMX2 R3, R20, R13, !PT ;  /* 0x0000000d14037240 */ /* 0x000fca0007800000 */
[----:B------:R-:W-:-:S04]  /*0710*/  HADD2.F32 R2, -RZ, R3.H0_H0 ;  /* 0x20000003ff027230 */ /* 0x000fc80000004100 */
[----:B------:R-:W-:Y:S01]  /*0720*/  @!P0 FMUL R34, R34, 0.5 ;  /* 0x3f00000022228820 */ /* 0x000fe20000400000 */
[----:B------:R-:W-:Y:S01]  /*0730*/  FADD R29, R29, -R2 ;  /* 0x800000021d1d7221 */ /* 0x000fe20000000000 */
[----:B------:R-:W-:Y:S01]  /*0740*/  @!P1 FMUL R0, R0, 0.5 ;  /* 0x3f00000000009820 */ /* 0x000fe20000400000 */
[----:B------:R-:W-:Y:S02]  /*0750*/  FADD R37, -R2, R37 ;  /* 0x0000002502257221 */ /* 0x000fe40000000100 */
[----:B------:R-:W-:Y:S02]  /*0760*/  FMUL R35, R29, 1.4426950216293334961 ;  /* 0x3fb8aa3b1d237820 */ /* 0x000fe40000400000 */
[----:B------:R-:W-:Y:S01]  /*0770*/  FMUL R32, R37, 1.4426950216293334961 ;  /* 0x3fb8aa3b25207820 */ /* 0x000fe20000400000 */
[----:B------:R0:W1:Y:S01]  /*0780*/  MUFU.EX2 R29, R34 ;  /* 0x00000022001d7308 */ /* 0x0000620000000800 */
[----:B------:R-:W-:Y:S01]  /*0790*/  HADD2.F32 R37, -RZ, R9.H1_H1 ;  /* 0x30000009ff257230 */ /* 0x000fe20000004100 */
[----:B------:R-:W-:Y:S01]  /*07a0*/  FSETP.GEU.AND P2, PT, R35, -126, PT ;  /* 0xc2fc00002300780b */ /* 0x000fe20003f4e000 */
[----:B------:R-:W-:Y:S01]  /*07b0*/  HADD2.F32 R9, -RZ, R28.H1_H1 ;  /* 0x3000001cff097230 */ /* 0x000fe20000004100 */
[----:B------:R-:W-:-:S04]  /*07c0*/  FSETP.GEU.AND P3, PT, R32, -126, PT ;  /* 0xc2fc00002000780b */ /* 0x000fc80003f6e000 */
[----:B------:R-:W3:Y:S01]  /*07d0*/  MUFU.EX2 R0, R0 ;  /* 0x0000000000007308 */ /* 0x000ee20000000800 */
[----:B0-----:R-:W-:Y:S02]  /*07e0*/  HADD2.F32 R34, -RZ, R20.H1_H1 ;  /* 0x30000014ff227230 */ /* 0x001fe40000004100 */
[----:B--2---:R-:W-:-:S03]  /*07f0*/  FADD R12, R26, -R9 ;  /* 0x800000091a0c7221 */ /* 0x004fc60000000000 */
[----:B------:R-:W-:Y:S01]  /*0800*/  FADD R37, -R34, R37 ;  /* 0x0000002522257221 */ /* 0x000fe20000000100 */
[----:B------:R-:W-:Y:S01]  /*0810*/  @!P2 FMUL R35, R35, 0.5 ;  /* 0x3f0000002323a820 */ /* 0x000fe20000400000 */
[----:B------:R-:W-:Y:S01]  /*0820*/  FMUL R12, R12, 1.4426950216293334961 ;  /* 0x3fb8aa3b0c0c7820 */ /* 0x000fe20000400000 */
[----:B-1----:R-:W-:Y:S01]  /*0830*/  @!P0 FMUL R29, R29, R29 ;  /* 0x0000001d1d1d8220 */ /* 0x002fe20000400000 */
[----:B------:R-:W-:Y:S01]  /*0840*/  @!P3 FMUL R32, R32, 0.5 ;  /* 0x3f0000002020b820 */ /* 0x000fe20000400000 */
[----:B------:R0:W1:Y:S02]  /*0850*/  MUFU.EX2 R7, R35 ;  /* 0x0000002300077308 */ /* 0x0000640000000800 */
[----:B------:R-:W-:Y:S01]  /*0860*/  FSETP.GEU.AND P0, PT, R12, -126, PT ;  /* 0xc2fc00000c00780b */ /* 0x000fe20003f0e000 */
[----:B---3--:R-:W-:-:S05]  /*0870*/  @!P1 FMUL R0, R0, R0 ;  /* 0x0000000000009220 */ /* 0x008fca0000400000 */
[----:B------:R2:W3:Y:S01]  /*0880*/  MUFU.EX2 R36, R32 ;  /* 0x0000002000247308 */ /* 0x0004e20000000800 */
[----:B0-----:R-:W-:Y:S02]  /*0890*/  HADD2.F32 R35, -RZ, R16.H0_H0 ;  /* 0x20000010ff237230 */ /* 0x001fe40000004100 */
[----:B------:R-:W-:Y:S01]  /*08a0*/  FFMA R29, RZ, R29, R0 ;  /* 0x0000001dff1d7223 */ /* 0x000fe20000000000 */
[----:B------:R-:W-:-:S03]  /*08b0*/  FMUL R0, R37, 1.4426950216293334961 ;  /* 0x3fb8aa3b25007820 */ /* 0x000fc60000400000 */
[----:B------:R-:W-:Y:S02]  /*08c0*/  @!P0 FMUL R12, R12, 0.5 ;  /* 0x3f0000000c0c8820 */ /* 0x000fe40000400000 */
[----:B------:R-:W-:Y:S01]  /*08d0*/  FSETP.GEU.AND P6, PT, R0, -126, PT ;  /* 0xc2fc00000000780b */ /* 0x000fe20003fce000 */
[----:B--2---:R-:W-:Y:S01]  /*08e0*/  FADD R32, -R34, 5.9604644775390625e-08 ;  /* 0x3380000022207421 */ /* 0x004fe20000000100 */
[----:B-1----:R-:W-:-:S03]  /*08f0*/  @!P2 FMUL R7, R7, R7 ;  /* 0x000000070707a220 */ /* 0x002fc60000400000 */
[----:B------:R-:W-:Y:S01]  /*0900*/  FMUL R32, R32, 1.4426950216293334961 ;  /* 0x3fb8aa3b20207820 */ /* 0x000fe20000400000 */
[----:B------:R-:W0:Y:S01]  /*0910*/  MUFU.EX2 R12, R12 ;  /* 0x0000000c000c7308 */ /* 0x000e220000000800 */
[----:B---3--:R-:W-:-:S03]  /*0920*/  @!P3 FMUL R36, R36, R36 ;  /* 0x000000242424b220 */ /* 0x008fc60000400000 */
[----:B------:R-:W-:-:S03]  /*0930*/  FSETP.GEU.AND P5, PT, R32, -126, PT ;  /* 0xc2fc00002000780b */ /* 0x000fc60003fae000 */
[----:B------:R-:W-:Y:S01]  /*0940*/  @!P6 FMUL R0, R0, 0.5 ;  /* 0x3f0000000000e820 */ /* 0x000fe20000400000 */
[----:B------:R-:W-:Y:S01]  /*0950*/  FFMA R20, R29, R7, R36 ;  /* 0x000000071d147223 */ /* 0x000fe20000000024 */
[----:B------:R-:W-:-:S04]  /*0960*/  HADD2.F32 R7, -RZ, R3.H1_H1 ;  /* 0x30000003ff077230 */ /* 0x000fc80000004100 */
[----:B------:R-:W1:Y:S01]  /*0970*/  MUFU.EX2 R0, R0 ;  /* 0x0000000000007308 */ /* 0x000e620000000800 */
[----:B------:R-:W-:Y:S01]  /*0980*/  FADD R29, R34, -R7 ;  /* 0x80000007221d7221 */ /* 0x000fe20000000000 */
[----:B------:R-:W-:Y:S01]  /*0990*/  FADD R36, -R7, R8 ;  /* 0x0000000807247221 */ /* 0x000fe20000000100 */
[----:B------:R-:W-:Y:S02]  /*09a0*/  HADD2.F32 R8, -RZ, R28.H0_H0 ;  /* 0x2000001cff087230 */ /* 0x000fe40000004100 */
[----:B------:R-:W-:Y:S01]  /*09b0*/  @!P5 FMUL R32, R32, 0.5 ;  /* 0x3f0000002020d820 */ /* 0x000fe20000400000 */
[----:B------:R-:W-:Y:S01]  /*09c0*/  FMUL R29, R29, 1.4426950216293334961 ;  /* 0x3fb8aa3b1d1d7820 */ /* 0x000fe20000400000 */
[----:B------:R-:W-:Y:S01]  /*09d0*/  FMUL R36, R36, 1.4426950216293334961 ;  /* 0x3fb8aa3b24247820 */ /* 0x000fe20000400000 */
[----:B0-----:R-:W-:Y:S01]  /*09e0*/  @!P0 FMUL R12, R12, R12 ;  /* 0x0000000c0c0c8220 */ /* 0x001fe20000400000 */
[----:B------:R0:W2:Y:S01]  /*09f0*/  MUFU.EX2 R13, R32 ;  /* 0x00000020000d7308 */ /* 0x0000a20000000800 */
[----:B------:R-:W-:Y:S01]  /*0a00*/  FADD R27, R27, -R8 ;  /* 0x800000081b1b7221 */ /* 0x000fe20000000000 */
[----:B------:R-:W-:Y:S01]  /*0a10*/  FSETP.GEU.AND P4, PT, R29, -126, PT ;  /* 0xc2fc00001d00780b */ /* 0x000fe20003f8e000 */
[----:B------:R-:W-:Y:S01]  /*0a20*/  FADD R35, -R8, R35 ;  /* 0x0000002308237221 */ /* 0x000fe20000000100 */
[----:B------:R-:W-:Y:S01]  /*0a30*/  FSETP.GEU.AND P3, PT, R36, -126, PT ;  /* 0xc2fc00002400780b */ /* 0x000fe20003f6e000 */
[----:B------:R-:W-:-:S02]  /*0a40*/  FMUL R27, R27, 1.4426950216293334961 ;  /* 0x3fb8aa3b1b1b7820 */ /* 0x000fc40000400000 */
[----:B------:R-:W-:Y:S01]  /*0a50*/  FMUL R35, R35, 1.4426950216293334961 ;  /* 0x3fb8aa3b23237820 */ /* 0x000fe20000400000 */
[----:B0-----:R-:W-:Y:S02]  /*0a60*/  HADD2.F32 R32, -RZ, R16.H1_H1 ;  /* 0x30000010ff207230 */ /* 0x001fe40000004100 */
[----:B-1----:R-:W-:Y:S01]  /*0a70*/  @!P6 FMUL R0, R0, R0 ;  /* 0x000000000000e220 */ /* 0x002fe20000400000 */
[----:B------:R-:W-:Y:S02]  /*0a80*/  FSETP.GEU.AND P2, PT, R27, -126, PT ;  /* 0xc2fc00001b00780b */ /* 0x000fe40003f4e000 */
[----:B------:R-:W-:Y:S01]  /*0a90*/  FSETP.GEU.AND P1, PT, R35, -126, PT ;  /* 0xc2fc00002300780b */ /* 0x000fe20003f2e000 */
[----:B------:R-:W-:Y:S01]  /*0aa0*/  FADD R32, -R9, R32 ;  /* 0x0000002009207221 */ /* 0x000fe20000000100 */
[----:B------:R-:W-:Y:S02]  /*0ab0*/  @!P4 FMUL R29, R29, 0.5 ;  /* 0x3f0000001d1dc820 */ /* 0x000fe40000400000 */
[----:B------:R-:W-:Y:S01]  /*0ac0*/  @!P3 FMUL R36, R36, 0.5 ;  /* 0x3f0000002424b820 */ /* 0x000fe20000400000 */
[----:B------:R-:W-:Y:S01]  /*0ad0*/  FMUL R34, R32, 1.4426950216293334961 ;  /* 0x3fb8aa3b20227820 */ /* 0x000fe20000400000 */
[----:B--2---:R-:W-:Y:S01]  /*0ae0*/  @!P5 FMUL R13, R13, R13 ;  /* 0x0000000d0d0dd220 */ /* 0x004fe20000400000 */
[----:B------:R-:W-:Y:S01]  /*0af0*/  HMNMX2 R32, R10, 5.9604644775390625e-08, 5.9604644775390625e-08, !PT ;  /* 0x000100010a207840 */ /* 0x000fe20007800000 */
[----:B------:R-:W0:Y:S02]  /*0b00*/  MUFU.EX2 R29, R29 ;  /* 0x0000001d001d7308 */ /* 0x000e240000000800 */
[----:B------:R-:W-:Y:S01]  /*0b10*/  FSETP.GEU.AND P6, PT, R34, -126, PT ;  /* 0xc2fc00002200780b */ /* 0x000fe20003fce000 */
[----:B------:R-:W-:Y:S01]  /*0b20*/  FFMA R13, RZ, R13, R0 ;  /* 0x0000000dff0d7223 */ /* 0x000fe20000000000 */
[----:B------:R-:W-:Y:S01]  /*0b30*/  @!P2 FMUL R27, R27, 0.5 ;  /* 0x3f0000001b1ba820 */ /* 0x000fe20000400000 */
[----:B------:R-:W-:-:S03]  /*0b40*/  @!P1 FMUL R35, R35, 0.5 ;  /* 0x3f00000023239820 */ /* 0x000fc60000400000 */
[----:B------:R-:W1:Y:S07]  /*0b50*/  MUFU.EX2 R26, R36 ;  /* 0x00000024001a7308 */ /* 0x000e6e0000000800 */
[----:B------:R-:W-:Y:S01]  /*0b60*/  @!P6 FMUL R34, R34, 0.5 ;  /* 0x3f0000002222e820 */ /* 0x000fe20000400000 */
[----:B------:R-:W2:Y:S01]  /*0b70*/  MUFU.EX2 R27, R27 ;  /* 0x0000001b001b7308 */ /* 0x000ea20000000800 */
[----:B0-----:R-:W-:-:S07]  /*0b80*/  @!P4 FMUL R29, R29, R29 ;  /* 0x0000001d1d1dc220 */ /* 0x001fce0000400000 */
[----:B------:R0:W3:Y:S01]  /*0b90*/  MUFU.EX2 R0, R34 ;  /* 0x0000002200007308 */ /* 0x0000e20000000800 */
[----:B-1----:R-:W-:-:S04]  /*0ba0*/  @!P3 FMUL R26, R26, R26 ;  /* 0x0000001a1a1ab220 */ /* 0x002fc80000400000 */
[----:B------:R-:W-:Y:S01]  /*0bb0*/  FFMA R29, R13, R29, R26 ;  /* 0x0000001d0d1d7223 */ /* 0x000fe2000000001a */
[----:B------:R-:W-:Y:S02]  /*0bc0*/  HADD2.F32 R26, -RZ, R32.H0_H0 ;  /* 0x20000020ff1a7230 */ /* 0x000fe40000004100 */
[----:B------:R-:W1:Y:S01]  /*0bd0*/  MUFU.EX2 R35, R35 ;  /* 0x0000002300237308 */ /* 0x000e620000000800 */
[----:B------:R-:W-:Y:S02]  /*0be0*/  HADD2.F32 R13, -RZ, R10.H0_H0 ;  /* 0x2000000aff0d7230 */ /* 0x000fe40000004100 */
[----:B--2---:R-:W-:-:S03]  /*0bf0*/  @!P2 FMUL R27, R27, R27 ;  /* 0x0000001b1b1ba220 */ /* 0x004fc60000400000 */
[----:B0-----:R-:W-:Y:S01]  /*0c00*/  FADD R34, -R26, R13 ;  /* 0x0000000d1a227221 */ /* 0x001fe20000000100 */
[----:B---3--:R-:W-:-:S03]  /*0c10*/  @!P6 FMUL R0, R0, R0 ;  /* 0x000000000000e220 */ /* 0x008fc60000400000 */
[----:B------:R-:W-:Y:S01]  /*0c20*/  FMUL R34, R34, 1.4426950216293334961 ;  /* 0x3fb8aa3b22227820 */ /* 0x000fe20000400000 */
[----:B------:R-:W-:Y:S01]  /*0c30*/  FFMA R31, R31, R12, R0 ;  /* 0x0000000c1f1f7223 */ /* 0x000fe20000000000 */
[----:B------:R-:W-:Y:S01]  /*0c40*/  HMNMX2 R12, R32, R14, !PT ;  /* 0x0000000e200c7240 */ /* 0x000fe20007800000 */
[----:B------:R-:W-:Y:S02]  /*0c50*/  HADD2.F32 R0, -RZ, R14.H0_H0 ;  /* 0x2000000eff007230 */ /* 0x000fe40000004100 */
[----:B-1----:R-:W-:Y:S01]  /*0c60*/  @!P1 FMUL R35, R35, R35 ;  /* 0x0000002323239220 */ /* 0x002fe20000400000 */
[----:B------:R-:W-:Y:S01]  /*0c70*/  FSETP.GEU.AND P1, PT, R34, -126, PT ;  /* 0xc2fc00002200780b */ /* 0x000fe20003f2e000 */
[----:B------:R-:W-:Y:S02]  /*0c80*/  HADD2.F32 R13, -RZ, R12.H0_H0 ;  /* 0x2000000cff0d7230 */ /* 0x000fe40000004100 */
[----:B------:R-:W-:Y:S01]  /*0c90*/  FFMA R30, R30, R27, R35 ;  /* 0x0000001b1e1e7223 */ /* 0x000fe20000000023 */
[----:B------:R-:W-:-:S02]  /*0ca0*/  FADD R27, -R26, 5.9604644775390625e-08 ;  /* 0x338000001a1b7421 */ /* 0x000fc40000000100 */
[----:B------:R-:W-:Y:S01]  /*0cb0*/  FADD R0, -R13, R0 ;  /* 0x000000000d007221 */ /* 0x000fe20000000100 */
[----:B------:R-:W-:Y:S01]  /*0cc0*/  FADD R26, R26, -R13 ;  /* 0x8000000d1a1a7221 */ /* 0x000fe20000000000 */
[----:B------:R-:W-:Y:S02]  /*0cd0*/  FMUL R27, R27, 1.4426950216293334961 ;  /* 0x3fb8aa3b1b1b7820 */ /* 0x000fe40000400000 */
[----:B------:R-:W-:Y:S01]  /*0ce0*/  FMUL R35, R0, 1.4426950216293334961 ;  /* 0x3fb8aa3b00237820 */ /* 0x000fe20000400000 */
[----:B------:R-:W-:Y:S02]  /*0cf0*/  FMUL R36, R26, 1.4426950216293334961 ;  /* 0x3fb8aa3b1a247820 */ /* 0x000fe40000400000 */
[----:B------:R-:W-:Y:S01]  /*0d00*/  FSETP.GEU.AND P0, PT, R27, -126, PT ;  /* 0xc2fc00001b00780b */ /* 0x000fe20003f0e000 */
[----:B------:R-:W-:Y:S01]  /*0d10*/  @!P1 FMUL R34, R34, 0.5 ;  /* 0x3f00000022229820 */ /* 0x000fe20000400000 */
[----:B------:R-:W-:Y:S02]  /*0d20*/  FSETP.GEU.AND P3, PT, R35, -126, PT ;  /* 0xc2fc00002300780b */ /* 0x000fe40003f6e000 */
[----:B------:R-:W-:Y:S01]  /*0d30*/  FSETP.GEU.AND P2, PT, R36, -126, PT ;  /* 0xc2fc00002400780b */ /* 0x000fe20003f4e000 */
[----:B------:R-:W0:Y:S08]  /*0d40*/  MUFU.EX2 R0, R34 ;  /* 0x0000002200007308 */ /* 0x000e300000000800 */
[----:B------:R-:W-:-:S02]  /*0d50*/  @!P0 FMUL R27, R27, 0.5 ;  /* 0x3f0000001b1b8820 */ /* 0x000fc40000400000 */
[----:B------:R-:W-:Y:S02]  /*0d60*/  @!P3 FMUL R35, R35, 0.5 ;  /* 0x3f0000002323b820 */ /* 0x000fe40000400000 */
[----:B------:R-:W-:Y:S01]  /*0d70*/  @!P2 FMUL R36, R36, 0.5 ;  /* 0x3f0000002424a820 */ /* 0x000fe20000400000 */
[----:B------:R1:W2:Y:S01]  /*0d80*/  MUFU.EX2 R37, R27 ;  /* 0x0000001b00257308 */ /* 0x0002a20000000800 */
[----:B0-----:R-:W-:-:S07]  /*0d90*/  @!P1 FMUL R0, R0, R0 ;  /* 0x0000000000009220 */ /* 0x001fce0000400000 */
[----:B------:R-:W0:Y:S01]  /*0da0*/  MUFU.EX2 R26, R36 ;  /* 0x00000024001a7308 */ /* 0x000e220000000800 */
[----:B-1----:R-:W-:-:S05]  /*0db0*/  MOV R27, UR5 ;  /* 0x00000005001b7c02 */ /* 0x002fca0008000f00 */
[----:B------:R-:W-:Y:S02]  /*0dc0*/  IMAD.WIDE R24, R27, 0x2, R24 ;  /* 0x000000021b187825 */ /* 0x000fe400078e0218 */
[----:B------:R-:W1:Y:S02]  /*0dd0*/  MUFU.EX2 R35, R35 ;  /* 0x0000002300237308 */ /* 0x000e640000000800 */
[----:B--2---:R-:W-:-:S04]  /*0de0*/  @!P0 FMUL R37, R37, R37 ;  /* 0x0000002525258220 */ /* 0x004fc80000400000 */
[----:B------:R-:W-:Y:S01]  /*0df0*/  FFMA R0, RZ, R37, R0 ;  /* 0x00000025ff007223 */ /* 0x000fe20000000000 */
[----:B0-----:R-:W-:Y:S01]  /*0e00*/  @!P2 FMUL R26, R26, R26 ;  /* 0x0000001a1a1aa220 */ /* 0x001fe20000400000 */
[----:B-1----:R-:W-:-:S04]  /*0e10*/  @!P3 FMUL R35, R35, R35 ;  /* 0x000000232323b220 */ /* 0x002fc80000400000 */
[----:B------:R-:W-:Y:S02]  /*0e20*/  FFMA R34, R0, R26, R35 ;  /* 0x0000001a00227223 */ /* 0x000fe40000000023 */
[----:B------:R-:W2:Y:S01]  /*0e30*/  LDG.E.128 R24, desc[UR10][R24.64] ;  /* 0x0000000a18187981 */ /* 0x000ea2000c1e1d00 */
[----:B------:R-:W-:Y:S01]  /*0e40*/  HMNMX2 R3, R3, R17, !PT ;  /* 0x0000001103037240 */ /* 0x000fe20007800000 */
[----:B------:R-:W-:Y:S01]  /*0e50*/  HADD2.F32 R0, -RZ, R17.H0_H0 ;  /* 0x20000011ff007230 */ /* 0x000fe20000004100 */
[----:B------:R-:W-:Y:S01]  /*0e60*/  USHF.L.U32 UR4, UR6, 0x6, URZ ;  /* 0x0000000606047899 */ /* 0x000fe200080006ff */
[----:B------:R-:W-:Y:S01]  /*0e70*/  HADD2.F32 R32, -RZ, R32.H1_H1 ;  /* 0x30000020ff207230 */ /* 0x000fe20000004100 */
[----:B------:R0:W-:Y:S01]  /*0e80*/  STS.128 [R21+0x400], R16 ;  /* 0x0004001015007388 */ /* 0x0001e20000000c00 */
[----:B------:R-:W-:Y:S02]  /*0e90*/  HADD2.F32 R35, -RZ, R3.H0_H0 ;  /* 0x20000003ff237230 */ /* 0x000fe40000004100 */
[----:B------:R-:W-:-:S03]  /*0ea0*/  HADD2.F32 R14, -RZ, R14.H1_H1 ;  /* 0x3000000eff0e7230 */ /* 0x000fc60000004100 */
[----:B------:R-:W-:Y:S01]  /*0eb0*/  FADD R2, R2, -R35 ;  /* 0x8000002302027221 */ /* 0x000fe20000000000 */
[----:B------:R-:W-:-:S03]  /*0ec0*/  FADD R0, -R35, R0 ;  /* 0x0000000023007221 */ /* 0x000fc60000000100 */
[----:B------:R-:W-:Y:S01]  /*0ed0*/  FMUL R36, R2, 1.4426950216293334961 ;  /* 0x3fb8aa3b02247820 */ /* 0x000fe20000400000 */
[----:B------:R-:W-:-:S04]  /*0ee0*/  FMUL R0, R0, 1.4426950216293334961 ;  /* 0x3fb8aa3b00007820 */ /* 0x000fc80000400000 */
[----:B------:R-:W-:Y:S02]  /*0ef0*/  FSETP.GEU.AND P0, PT, R36, -126, PT ;  /* 0xc2fc00002400780b */ /* 0x000fe40003f0e000 */
[----:B------:R-:W-:-:S11]  /*0f00*/  FSETP.GEU.AND P1, PT, R0, -126, PT ;  /* 0xc2fc00000000780b */ /* 0x000fd60003f2e000 */
[----:B------:R-:W-:Y:S02]  /*0f10*/  @!P0 FMUL R36, R36, 0.5 ;  /* 0x3f00000024248820 */ /* 0x000fe40000400000 */
[----:B------:R-:W-:Y:S02]  /*0f20*/  @!P1 FMUL R0, R0, 0.5 ;  /* 0x3f00000000009820 */ /* 0x000fe40000400000 */
[----:B------:R-:W1:Y:S08]  /*0f30*/  MUFU.EX2 R37, R36 ;  /* 0x0000002400257308 */ /* 0x000e700000000800 */
[----:B------:R3:W4:Y:S01]  /*0f40*/  MUFU.EX2 R2, R0 ;  /* 0x0000000000027308 */ /* 0x0007220000000800 */
[----:B-1----:R-:W-:Y:S01]  /*0f50*/  @!P0 FMUL R37, R37, R37 ;  /* 0x0000002525258220 */ /* 0x002fe20000400000 */
[----:B---3--:R-:W-:-:S04]  /*0f60*/  FADD R0, -R32, 5.9604644775390625e-08 ;  /* 0x3380000020007421 */ /* 0x008fc80000000100 */
[----:B------:R-:W-:Y:S01]  /*0f70*/  FMUL R36, R0, 1.4426950216293334961 ;  /* 0x3fb8aa3b00247820 */ /* 0x000fe20000400000 */
[----:B----4-:R-:W-:-:S04]  /*0f80*/  @!P1 FMUL R2, R2, R2 ;  /* 0x0000000202029220 */ /* 0x010fc80000400000 */
[----:B------:R-:W-:Y:S01]  /*0f90*/  FSETP.GEU.AND P0, PT, R36, -126, PT ;  /* 0xc2fc00002400780b */ /* 0x000fe20003f0e000 */
[----:B------:R-:W-:Y:S01]  /*0fa0*/  FFMA R20, R20, R37, R2 ;  /* 0x0000002514147223 */ /* 0x000fe20000000002 */
[----:B------:R-:W-:-:S05]  /*0fb0*/  HADD2.F32 R37, -RZ, R10.H1_H1 ;  /* 0x3000000aff257230 */ /* 0x000fca0000004100 */
[----:B------:R-:W-:-:S04]  /*0fc0*/  FADD R37, -R32, R37 ;  /* 0x0000002520257221 */ /* 0x000fc80000000100 */
[----:B------:R-:W-:Y:S02]  /*0fd0*/  FMUL R2, R37, 1.4426950216293334961 ;  /* 0x3fb8aa3b25027820 */ /* 0x000fe40000400000 */
[----:B------:R-:W-:-:S03]  /*0fe0*/  @!P0 FMUL R36, R36, 0.5 ;  /* 0x3f00000024248820 */ /* 0x000fc60000400000 */
[----:B------:R-:W-:Y:S01]  /*0ff0*/  FSETP.GEU.AND P1, PT, R2, -126, PT ;  /* 0xc2fc00000200780b */ /* 0x000fe20003f2e000 */
[----:B------:R-:W1:-:S12]  /*1000*/  MUFU.EX2 R37, R36 ;  /* 0x0000002400257308 */ /* 0x000e580000000800 */
[----:B------:R-:W-:-:S04]  /*1010*/  @!P1 FMUL R2, R2, 0.5 ;  /* 0x3f00000002029820 */ /* 0x000fc80000400000 */
[----:B------:R-:W3:Y:S01]  /*1020*/  MUFU.EX2 R0, R2 ;  /* 0x0000000200007308 */ /* 0x000ee20000000800 */
[----:B-1----:R-:W-:Y:S01]  /*1030*/  @!P0 FMUL R37, R37, R37 ;  /* 0x0000002525258220 */ /* 0x002fe20000400000 */
[----:B---3--:R-:W-:-:S04]  /*1040*/  @!P1 FMUL R0, R0, R0 ;  /* 0x0000000000009220 */ /* 0x008fc80000400000 */
[----:B------:R-:W-:Y:S01]  /*1050*/  FFMA R2, RZ, R37, R0 ;  /* 0x00000025ff027223 */ /* 0x000fe20000000000 */
[----:B------:R-:W-:Y:S01]  /*1060*/  HADD2.F32 R37, -RZ, R12.H1_H1 ;  /* 0x3000000cff257230 */ /* 0x000fe20000004100 */
[----:B------:R-:W-:Y:S01]  /*1070*/  HMNMX2 R12, R12, R18, !PT ;  /* 0x000000120c0c7240 */ /* 0x000fe20007800000 */
[----:B------:R-:W-:-:S03]  /*1080*/  HADD2.F32 R0, -RZ, R3.H1_H1 ;  /* 0x30000003ff007230 */ /* 0x000fc60000004100 */
[----:B------:R-:W-:Y:S01]  /*1090*/  FADD R10, R32, -R37 ;  /* 0x80000025200a7221 */ /* 0x000fe20000000000 */
[----:B------:R-:W-:Y:S01]  /*10a0*/  FADD R14, -R37, R14 ;  /* 0x0000000e250e7221 */ /* 0x000fe20000000100 */
[----:B------:R-:W-:Y:S02]  /*10b0*/  HADD2.F32 R32, -RZ, R17.H1_H1 ;  /* 0x30000011ff207230 */ /* 0x000fe40000004100 */
[----:B------:R-:W-:Y:S01]  /*10c0*/  FADD R7, R7, -R0 ;  /* 0x8000000007077221 */ /* 0x000fe20000000000 */
[----:B------:R-:W-:Y:S01]  /*10d0*/  FMUL R10, R10, 1.4426950216293334961 ;  /* 0x3fb8aa3b0a0a7820 */ /* 0x000fe20000400000 */
[----:B------:R-:W-:Y:S01]  /*10e0*/  FMUL R14, R14, 1.4426950216293334961 ;  /* 0x3fb8aa3b0e0e7820 */ /* 0x000fe20000400000 */
[----:B------:R-:W-:Y:S01]  /*10f0*/  FADD R36, -R0, R32 ;  /* 0x0000002000247221 */ /* 0x000fe20000000100 */
[----:B------:R-:W-:Y:S02]  /*1100*/  FMUL R32, R7, 1.4426950216293334961 ;  /* 0x3fb8aa3b07207820 */ /* 0x000fe40000400000 */
[----:B------:R-:W-:-:S02]  /*1110*/  FSETP.GEU.AND P0, PT, R10, -126, PT ;  /* 0xc2fc00000a00780b */ /* 0x000fc40003f0e000 */
[----:B------:R-:W-:Y:S01]  /*1120*/  FSETP.GEU.AND P1, PT, R14, -126, PT ;  /* 0xc2fc00000e00780b */ /* 0x000fe20003f2e000 */
[----:B------:R-:W-:Y:S01]  /*1130*/  FMUL R36, R36, 1.4426950216293334961 ;  /* 0x3fb8aa3b24247820 */ /* 0x000fe20000400000 */
[----:B------:R-:W-:-:S04]  /*1140*/  FSETP.GEU.AND P2, PT, R32, -126, PT ;  /* 0xc2fc00002000780b */ /* 0x000fc80003f4e000 */
[----:B------:R-:W-:-:S05]  /*1150*/  FSETP.GEU.AND P3, PT, R36, -126, PT ;  /* 0xc2fc00002400780b */ /* 0x000fca0003f6e000 */
[----:B------:R-:W-:Y:S02]  /*1160*/  @!P0 FMUL R10, R10, 0.5 ;  /* 0x3f0000000a0a8820 */ /* 0x000fe40000400000 */
[----:B------:R-:W-:Y:S02]  /*1170*/  @!P1 FMUL R14, R14, 0.5 ;  /* 0x3f0000000e0e9820 */ /* 0x000fe40000400000 */
[----:B------:R1:W3:Y:S01]  /*1180*/  MUFU.EX2 R7, R10 ;  /* 0x0000000a00077308 */ /* 0x0002e20000000800 */
[----:B------:R-:W-:-:S03]  /*1190*/  @!P2 FMUL R32, R32, 0.5 ;  /* 0x3f0000002020a820 */ /* 0x000fc60000400000 */
[----:B------:R-:W-:-:S04]  /*11a0*/  @!P3 FMUL R36, R36, 0.5 ;  /* 0x3f0000002424b820 */ /* 0x000fc80000400000 */
[----:B0-----:R-:W0:Y:S01]  /*11b0*/  MUFU.EX2 R17, R14 ;  /* 0x0000000e00117308 */ /* 0x001e220000000800 */
[----:B-1----:R-:W-:-:S05]  /*11c0*/  HADD2.F32 R10, -RZ, R12.H0_H0 ;  /* 0x2000000cff0a7230 */ /* 0x002fca0000004100 */
[----:B------:R-:W-:Y:S02]  /*11d0*/  FADD R13, R13, -R10 ;  /* 0x8000000a0d0d7221 */ /* 0x000fe40000000000 */
[----:B------:R-:W1:Y:S01]  /*11e0*/  MUFU.EX2 R16, R32 ;  /* 0x0000002000107308 */ /* 0x000e620000000800 */
[----:B---3--:R-:W-:Y:S01]  /*11f0*/  @!P0 FMUL R7, R7, R7 ;  /* 0x0000000707078220 */ /* 0x008fe20000400000 */
[----:B------:R-:W-:-:S05]  /*1200*/  FMUL R13, R13, 1.4426950216293334961 ;  /* 0x3fb8aa3b0d0d7820 */ /* 0x000fca0000400000 */
[----:B------:R-:W-:Y:S01]  /*1210*/  FSETP.GEU.AND P0, PT, R13, -126, PT ;  /* 0xc2fc00000d00780b */ /* 0x000fe20003f0e000 */
[----:B------:R-:W3:Y:S01]  /*1220*/  MUFU.EX2 R36, R36 ;  /* 0x0000002400247308 */ /* 0x000ee20000000800 */
[----:B0-----:R-:W-:-:S04]  /*1230*/  @!P1 FMUL R17, R17, R17 ;  /* 0x0000001111119220 */ /* 0x001fc80000400000 */
[----:B------:R-:W-:Y:S01]  /*1240*/  FFMA R7, R2, R7, R17 ;  /* 0x0000000702077223 */ /* 0x000fe20000000011 */
[----:B------:R-:W-:Y:S02]  /*1250*/  HADD2.F32 R17, -RZ, R18.H0_H0 ;  /* 0x20000012ff117230 */ /* 0x000fe40000004100 */
[----:B------:R-:W-:Y:S02]  /*1260*/  HADD2.F32 R2, -RZ, R12.H1_H1 ;  /* 0x3000000cff027230 */ /* 0x000fe40000004100 */
[----:B-1----:R-:W-:Y:S01]  /*1270*/  @!P2 FMUL R16, R16, R16 ;  /* 0x000000101010a220 */ /* 0x002fe20000400000 */
[----:B------:R-:W-:Y:S02]  /*1280*/  HADD2.F32 R18, -RZ, R18.H1_H1 ;  /* 0x30000012ff127230 */ /* 0x000fe40000004100 */
[----:B------:R-:W-:Y:S01]  /*1290*/  FADD R17, -R10, R17 ;  /* 0x000000110a117221 */ /* 0x000fe20000000100 */
[----:B------:R-:W-:Y:S01]  /*12a0*/  @!P0 FMUL R13, R13, 0.5 ;  /* 0x3f0000000d0d8820 */ /* 0x000fe20000400000 */
[----:B------:R-:W-:-:S02]  /*12b0*/  FADD R37, R37, -R2 ;  /* 0x8000000225257221 */ /* 0x000fc40000000000 */
[----:B------:R-:W-:Y:S01]  /*12c0*/  FMUL R14, R17, 1.4426950216293334961 ;  /* 0x3fb8aa3b110e7820 */ /* 0x000fe20000400000 */
[----:B---3--:R-:W-:Y:S01]  /*12d0*/  @!P3 FMUL R36, R36, R36 ;  /* 0x000000242424b220 */ /* 0x008fe20000400000 */
[----:B------:R-:W0:Y:S03]  /*12e0*/  MUFU.EX2 R17, R13 ;  /* 0x0000000d00117308 */ /* 0x000e260000000800 */
[----:B------:R-:W-:Y:S01]  /*12f0*/  FSETP.GEU.AND P1, PT, R14, -126, PT ;  /* 0xc2fc00000e00780b */ /* 0x000fe20003f2e000 */
[----:B------:R-:W-:Y:S01]  /*1300*/  FFMA R29, R29, R16, R36 ;  /* 0x000000101d1d7223 */ /* 0x000fe20000000024 */
[----:B------:R-:W-:Y:S01]  /*1310*/  FADD R16, -R2, R18 ;  /* 0x0000001202107221 */ /* 0x000fe20000000100 */
[----:B------:R-:W-:-:S03]  /*1320*/  FMUL R18, R37, 1.4426950216293334961 ;  /* 0x3fb8aa3b25127820 */ /* 0x000fc60000400000 */
[----:B------:R-:W-:Y:S02]  /*1330*/  FMUL R36, R16, 1.4426950216293334961 ;  /* 0x3fb8aa3b10247820 */ /* 0x000fe40000400000 */
[----:B------:R-:W-:-:S03]  /*1340*/  FSETP.GEU.AND P2, PT, R18, -126, PT ;  /* 0xc2fc00001200780b */ /* 0x000fc60003f4e000 */
[----:B------:R-:W-:Y:S02]  /*1350*/  FSETP.GEU.AND P3, PT, R36, -126, PT ;  /* 0xc2fc00002400780b */ /* 0x000fe40003f6e000 */
[----:B------:R-:W-:Y:S01]  /*1360*/  @!P1 FMUL R14, R14, 0.5 ;  /* 0x3f0000000e0e9820 */ /* 0x000fe20000400000 */
[----:B0-----:R-:W-:-:S03]  /*1370*/  @!P0 FMUL R17, R17, R17 ;  /* 0x0000001111118220 */ /* 0x001fc60000400000 */
[----:B------:R-:W0:Y:S04]  /*1380*/  MUFU.EX2 R37, R14 ;  /* 0x0000000e00257308 */ /* 0x000e280000000800 */
[----:B------:R-:W-:-:S03]  /*1390*/  @!P2 FMUL R18, R18, 0.5 ;  /* 0x3f0000001212a820 */ /* 0x000fc60000400000 */
[----:B------:R-:W-:Y:S01]  /*13a0*/  @!P3 FMUL R36, R36, 0.5 ;  /* 0x3f0000002424b820 */ /* 0x000fe20000400000 */
[----:B------:R-:W1:Y:S08]  /*13b0*/  MUFU.EX2 R32, R18 ;  /* 0x0000001200207308 */ /* 0x000e700000000800 */
[----:B------:R-:W3:Y:S01]  /*13c0*/  MUFU.EX2 R36, R36 ;  /* 0x0000002400247308 */ /* 0x000ee20000000800 */
[----:B0-----:R-:W-:-:S04]  /*13d0*/  @!P1 FMUL R37, R37, R37 ;  /* 0x0000002525259220 */ /* 0x001fc80000400000 */
[----:B------:R-:W-:Y:S01]  /*13e0*/  FFMA R34, R34, R17, R37 ;  /* 0x0000001122227223 */ /* 0x000fe20000000025 */
[----:B-1----:R-:W-:Y:S01]  /*13f0*/  @!P2 FMUL R32, R32, R32 ;  /* 0x000000202020a220 */ /* 0x002fe20000400000 */
[----:B---3--:R-:W-:-:S04]  /*1400*/  @!P3 FMUL R36, R36, R36 ;  /* 0x000000242424b220 */ /* 0x008fc80000400000 */
[----:B------:R-:W-:Y:S01]  /*1410*/  FFMA R7, R7, R32, R36 ;  /* 0x0000002007077223 */ /* 0x000fe20000000024 */
[----:B--2---:R-:W-:Y:S01]  /*1420*/  HMNMX2 R28, R28, R24, !PT ;  /* 0x000000181c1c7240 */ /* 0x004fe20007800000 */
[--C-:B------:R-:W-:Y:S01]  /*1430*/  HADD2.F32 R17, -RZ, R24.reuse.H1_H1 ;  /* 0x30000018ff117230 */ /* 0x100fe20000004100 */
[----:B------:R-:W-:Y:S01]  /*1440*/  STS.128 [R21+0x600], R24 ;  /* 0x0006001815007388 */ /* 0x000fe20000000c00 */
[----:B------:R-:W-:Y:S01]  /*1450*/  HADD2.F32 R13, -RZ, R24.H0_H0 ;  /* 0x20000018ff0d7230 */ /* 0x000fe20000004100 */
[----:B------:R-:W-:Y:S01]  /*1460*/  HMNMX2 R12, R12, R26, !PT ;  /* 0x0000001a0c0c7240 */ /* 0x000fe20007800000 */
[--C-:B------:R-:W-:Y:S02]  /*1470*/  HADD2.F32 R14, -RZ, R28.reuse.H1_H1 ;  /* 0x3000001cff0e7230 */ /* 0x100fe40000004100 */
[----:B------:R-:W-:-:S03]  /*1480*/  HADD2.F32 R16, -RZ, R28.H0_H0 ;  /* 0x2000001cff107230 */ /* 0x000fc60000004100 */
[----:B------:R-:W-:Y:S01]  /*1490*/  FADD R17, -R14, R17 ;  /* 0x000000110e117221 */ /* 0x000fe20000000100 */
[----:B------:R-:W-:Y:S01]  /*14a0*/  FADD R9, R9, -R14 ;  /* 0x8000000e09097221 */ /* 0x000fe20000000000 */
[----:B------:R-:W-:Y:S01]  /*14b0*/  FADD R8, R8, -R16 ;  /* 0x8000001008087221 */ /* 0x000fe20000000000 */
[----:B------:R-:W-:Y:S01]  /*14c0*/  FADD R13, -R16, R13 ;  /* 0x0000000d100d7221 */ /* 0x000fe20000000100 */
[----:B------:R-:W-:Y:S01]  /*14d0*/  FMUL R36, R17, 1.4426950216293334961 ;  /* 0x3fb8aa3b11247820 */ /* 0x000fe20000400000 */
[----:B------:R-:W-:Y:S01]  /*14e0*/  FMUL R18, R9, 1.4426950216293334961 ;  /* 0x3fb8aa3b09127820 */ /* 0x000fe20000400000 */
[----:B------:R-:W-:Y:S01]  /*14f0*/  FMUL R8, R8, 1.4426950216293334961 ;  /* 0x3fb8aa3b08087820 */ /* 0x000fe20000400000 */
[----:B------:R-:W-:Y:S02]  /*1500*/  FMUL R13, R13, 1.4426950216293334961 ;  /* 0x3fb8aa3b0d0d7820 */ /* 0x000fe40000400000 */
[----:B------:R-:W-:Y:S02]  /*1510*/  FSETP.GEU.AND P3, PT, R36, -126, PT ;  /* 0xc2fc00002400780b */ /* 0x000fe40003f6e000 */
[----:B------:R-:W-:-:S02]  /*1520*/  FSETP.GEU.AND P2, PT, R18, -126, PT ;  /* 0xc2fc00001200780b */ /* 0x000fc40003f4e000 */
[----:B------:R-:W-:Y:S02]  /*1530*/  FSETP.GEU.AND P0, PT, R8, -126, PT ;  /* 0xc2fc00000800780b */ /* 0x000fe40003f0e000 */
[----:B------:R-:W-:-:S07]  /*1540*/  FSETP.GEU.AND P1, PT, R13, -126, PT ;  /* 0xc2fc00000d00780b */ /* 0x000fce0003f2e000 */
[----:B------:R-:W-:Y:S02]  /*1550*/  @!P3 FMUL R36, R36, 0.5 ;  /* 0x3f0000002424b820 */ /* 0x000fe40000400000 */
[----:B------:R-:W-:Y:S02]  /*1560*/  @!P2 FMUL R18, R18, 0.5 ;  /* 0x3f0000001212a820 */ /* 0x000fe40000400000 */
[----:B------:R-:W-:Y:S01]  /*1570*/  @!P0 FMUL R8, R8, 0.5 ;  /* 0x3f00000008088820 */ /* 0x000fe20000400000 */
[----:B------:R0:W1:Y:S01]  /*1580*/  MUFU.EX2 R37, R36 ;  /* 0x0000002400257308 */ /* 0x0000620000000800 */
[----:B------:R-:W-:-:S07]  /*1590*/  @!P1 FMUL R13, R13, 0.5 ;  /* 0x3f0000000d0d9820 */ /* 0x000fce0000400000 */
[----:B------:R-:W2:Y:S01]  /*15a0*/  MUFU.EX2 R32, R18 ;  /* 0x0000001200207308 */ /* 0x000ea20000000800 */
[----:B0-----:R-:W-:-:S07]  /*15b0*/  HADD2.F32 R36, -RZ, R25.H1_H1 ;  /* 0x30000019ff247230 */ /* 0x001fce0000004100 */
[----:B------:R-:W0:Y:S01]  /*15c0*/  MUFU.EX2 R9, R8 ;  /* 0x0000000800097308 */ /* 0x000e220000000800 */
[----:B-1----:R-:W-:-:S07]  /*15d0*/  @!P3 FMUL R37, R37, R37 ;  /* 0x000000252525b220 */ /* 0x002fce0000400000 */
[----:B------:R-:W1:Y:S01]  /*15e0*/  MUFU.EX2 R17, R13 ;  /* 0x0000000d00117308 */ /* 0x000e620000000800 */
[----:B--2---:R-:W-:-:S04]  /*15f0*/  @!P2 FMUL R32, R32, R32 ;  /* 0x000000202020a220 */ /* 0x004fc80000400000 */
[----:B------:R-:W-:Y:S02]  /*1600*/  FFMA R31, R31, R32, R37 ;  /* 0x000000201f1f7223 */ /* 0x000fe40000000025 */
[----:B------:R-:W2:Y:S01]  /*1610*/  SHFL.BFLY PT, R37, R28, 0x2, 0x1f ;  /* 0x0c401f001c257f89 */ /* 0x000ea200000e0000 */
[----:B0-----:R-:W-:Y:S01]  /*1620*/  @!P0 FMUL R9, R9, R9 ;  /* 0x0000000909098220 */ /* 0x001fe20000400000 */
[----:B-1----:R-:W-:-:S04]  /*1630*/  @!P1 FMUL R17, R17, R17 ;  /* 0x0000001111119220 */ /* 0x002fc80000400000 */
[----:B------:R-:W-:Y:S01]  /*1640*/  FFMA R30, R30, R9, R17 ;  /* 0x000000091e1e7223 */ /* 0x000fe20000000011 */
[----:B------:R-:W-:Y:S01]  /*1650*/  HMNMX2 R17, R3, R25, !PT ;  /* 0x0000001903117240 */ /* 0x000fe20007800000 */
[----:B------:R-:W-:-:S04]  /*1660*/  HADD2.F32 R3, -RZ, R25.H0_H0 ;  /* 0x20000019ff037230 */ /* 0x000fc80000004100 */
[--C-:B------:R-:W-:Y:S02]  /*1670*/  HADD2.F32 R8, -RZ, R17.reuse.H0_H0 ;  /* 0x20000011ff087230 */ /* 0x100fe40000004100 */
[----:B------:R-:W-:Y:S01]  /*1680*/  HADD2.F32 R13, -RZ, R17.H1_H1 ;  /* 0x30000011ff0d7230 */ /* 0x000fe20000004100 */
[----:B--2---:R-:W-:Y:S02]  /*1690*/  HMNMX2 R9, R28, R37, !PT ;  /* 0x000000251c097240 */ /* 0x004fe40007800000 */
[----:B------:R-:W-:Y:S01]  /*16a0*/  FADD R18, R35, -R8 ;  /* 0x8000000823127221 */ /* 0x000fe20000000000 */
[----:B------:R-:W-:Y:S01]  /*16b0*/  FADD R3, -R8, R3 ;  /* 0x0000000308037221 */ /* 0x000fe20000000100 */
[----:B------:R-:W-:Y:S01]  /*16c0*/  FADD R32, R0, -R13 ;  /* 0x8000000d00207221 */ /* 0x000fe20000000000 */
[----:B------:R-:W-:Y:S01]  /*16d0*/  FADD R36, -R13, R36 ;  /* 0x000000240d247221 */ /* 0x000fe20000000100 */
[----:B------:R-:W-:Y:S01]  /*16e0*/  FMUL R18, R18, 1.4426950216293334961 ;  /* 0x3fb8aa3b12127820 */ /* 0x000fe20000400000 */
[----:B------:R-:W-:Y:S01]  /*16f0*/  FMUL R0, R3, 1.4426950216293334961 ;  /* 0x3fb8aa3b03007820 */ /* 0x000fe20000400000 */
[----:B------:R-:W-:Y:S01]  /*1700*/  FMUL R32, R32, 1.4426950216293334961 ;  /* 0x3fb8aa3b20207820 */ /* 0x000fe20000400000 */
[----:B------:R-:W-:Y:S01]  /*1710*/  FMUL R24, R36, 1.4426950216293334961 ;  /* 0x3fb8aa3b24187820 */ /* 0x000fe20000400000 */
[----:B------:R-:W-:Y:S01]  /*1720*/  HADD2.F32 R36, -RZ, R37.H0_H0 ;  /* 0x20000025ff247230 */ /* 0x000fe20000004100 */
[----:B------:R-:W-:Y:S01]  /*1730*/  FSETP.GEU.AND P0, PT, R18, -126, PT ;  /* 0xc2fc00001200780b */ /* 0x000fe20003f0e000 */
[----:B------:R-:W-:Y:S01]  /*1740*/  HADD2.F32 R3, -RZ, R9.H0_H0 ;  /* 0x20000009ff037230 */ /* 0x000fe20000004100 */
[----:B------:R-:W-:Y:S01]  /*1750*/  FSETP.GEU.AND P1, PT, R0, -126, PT ;  /* 0xc2fc00000000780b */ /* 0x000fe20003f2e000 */
[----:B------:R-:W-:Y:S01]  /*1760*/  HADD2.F32 R37, -RZ, R37.H1_H1 ;  /* 0x30000025ff257230 */ /* 0x000fe20000004100 */
[----:B------:R-:W-:-:S02]  /*1770*/  FSETP.GEU.AND P2, PT, R32, -126, PT ;  /* 0xc2fc00002000780b */ /* 0x000fc40003f4e000 */
[----:B------:R-:W-:Y:S01]  /*1780*/  FADD R36, -R3, R36 ;  /* 0x0000002403247221 */ /* 0x000fe20000000100 */
[----:B------:R-:W-:Y:S01]  /*1790*/  FSETP.GEU.AND P3, PT, R24, -126, PT ;  /* 0xc2fc00001800780b */ /* 0x000fe20003f6e000 */
[----:B------:R-:W-:-:S04]  /*17a0*/  FADD R16, R16, -R3 ;  /* 0x8000000310107221 */ /* 0x000fc80000000000 */
[----:B------:R-:W-:Y:S01]  /*17b0*/  FMUL R16, R16, 1.4426950216293334961 ;  /* 0x3fb8aa3b10107820 */ /* 0x000fe20000400000 */
[----:B------:R-:W-:Y:S02]  /*17c0*/  @!P0 FMUL R18, R18, 0.5 ;  /* 0x3f00000012128820 */ /* 0x000fe40000400000 */
[----:B------:R-:W-:Y:S02]  /*17d0*/  @!P1 FMUL R0, R0, 0.5 ;  /* 0x3f00000000009820 */ /* 0x000fe40000400000 */
[----:B------:R0:W1:Y:S01]  /*17e0*/  MUFU.EX2 R25, R18 ;  /* 0x0000001200197308 */ /* 0x0000620000000800 */
[----:B------:R-:W-:Y:S02]  /*17f0*/  @!P2 FMUL R32, R32, 0.5 ;  /* 0x3f0000002020a820 */ /* 0x000fe40000400000 */
[----:B------:R-:W-:-:S05]  /*1800*/  @!P3 FMUL R24, R24, 0.5 ;  /* 0x3f0000001818b820 */ /* 0x000fca0000400000 */
[----:B------:R2:W3:Y:S01]  /*1810*/  MUFU.EX2 R35, R0 ;  /* 0x0000000000237308 */ /* 0x0004e20000000800 */
[----:B0-----:R-:W0:Y:S07]  /*1820*/  SHFL.BFLY PT, R18, R30, 0x2, 0x1f ;  /* 0x0c401f001e127f89 */ /* 0x001e2e00000e0000 */
[----:B------:R-:W4:Y:S01]  /*1830*/  MUFU.EX2 R28, R32 ;  /* 0x00000020001c7308 */ /* 0x000f220000000800 */
[----:B--2---:R-:W-:Y:S01]  /*1840*/  FMUL R0, R36, 1.4426950216293334961 ;  /* 0x3fb8aa3b24007820 */ /* 0x004fe20000400000 */
[----:B-1----:R-:W-:-:S04]  /*1850*/  @!P0 FMUL R25, R25, R25 ;  /* 0x0000001919198220 */ /* 0x002fc80000400000 */
[----:B------:R-:W-:Y:S02]  /*1860*/  FSETP.GEU.AND P4, PT, R0, -126, PT ;  /* 0xc2fc00000000780b */ /* 0x000fe40003f8e000 */
[----:B------:R1:W2:Y:S01]  /*1870*/  MUFU.EX2 R36, R24 ;  /* 0x0000001800247308 */ /* 0x0002a20000000800 */
[----:B---3--:R-:W-:-:S04]  /*1880*/  @!P1 FMUL R35, R35, R35 ;  /* 0x0000002323239220 */ /* 0x008fc80000400000 */
[----:B------:R-:W-:Y:S01]  /*1890*/  FFMA R20, R20, R25, R35 ;  /* 0x0000001914147223 */ /* 0x000fe20000000023 */
[----:B------:R-:W-:Y:S02]  /*18a0*/  HADD2.F32 R35, -RZ, R12.H0_H0 ;  /* 0x2000000cff237230 */ /* 0x000fe40000004100 */
[----:B----4-:R-:W-:Y:S01]  /*18b0*/  @!P2 FMUL R28, R28, R28 ;  /* 0x0000001c1c1ca220 */ /* 0x010fe20000400000 */
[----:B------:R-:W-:Y:S02]  /*18c0*/  FSETP.GEU.AND P2, PT, R16, -126, PT ;  /* 0xc2fc00001000780b */ /* 0x000fe40003f4e000 */
[----:B------:R-:W-:Y:S01]  /*18d0*/  @!P4 FMUL R0, R0, 0.5 ;  /* 0x3f0000000000c820 */ /* 0x000fe20000400000 */
[--C-:B-1----:R-:W-:Y:S02]  /*18e0*/  HADD2.F32 R24, -RZ, R26.reuse.H0_H0 ;  /* 0x2000001aff187230 */ /* 0x102fe40000004100 */
[----:B------:R-:W-:Y:S01]  /*18f0*/  FADD R10, R10, -R35 ;  /* 0x800000230a0a7221 */ /* 0x000fe20000000000 */
[----:B------:R-:W-:Y:S01]  /*1900*/  HADD2.F32 R26, -RZ, R26.H1_H1 ;  /* 0x3000001aff1a7230 */ /* 0x000fe20000004100 */
[----:B------:R1:W3:Y:S01]  /*1910*/  MUFU.EX2 R25, R0 ;  /* 0x0000000000197308 */ /* 0x0002e20000000800 */
[----:B--2---:R-:W-:Y:S01]  /*1920*/  @!P3 FMUL R36, R36, R36 ;  /* 0x000000242424b220 */ /* 0x004fe20000400000 */
[----:B------:R-:W-:Y:S01]  /*1930*/  FADD R24, -R35, R24 ;  /* 0x0000001823187221 */ /* 0x000fe20000000100 */
[----:B------:R-:W-:Y:S01]  /*1940*/  FMUL R32, R10, 1.4426950216293334961 ;  /* 0x3fb8aa3b0a207820 */ /* 0x000fe20000400000 */
[----:B------:R-:W-:-:S02]  /*1950*/  HADD2.F32 R10, -RZ, R9.H1_H1 ;  /* 0x30000009ff0a7230 */ /* 0x000fc40000004100 */
[----:B------:R-:W-:Y:S01]  /*1960*/  @!P2 FMUL R16, R16, 0.5 ;  /* 0x3f0000001010a820 */ /* 0x000fe20000400000 */
[----:B-1----:R-:W-:Y:S01]  /*1970*/  FFMA R0, R29, R28, R36 ;  /* 0x0000001c1d007223 */ /* 0x002fe20000000024 */
[----:B------:R-:W-:Y:S01]  /*1980*/  FMUL R36, R24, 1.4426950216293334961 ;  /* 0x3fb8aa3b18247820 */ /* 0x000fe20000400000 */
[----:B------:R-:W-:Y:S01]  /*1990*/  FADD R37, -R10, R37 ;  /* 0x000000250a257221 */ /* 0x000fe20000000100 */
[----:B------:R-:W1:Y:S01]  /*19a0*/  MUFU.EX2 R28, R16 ;  /* 0x00000010001c7308 */ /* 0x000e620000000800 */
[----:B------:R-:W-:Y:S01]  /*19b0*/  FSETP.GEU.AND P0, PT, R32, -126, PT ;  /* 0xc2fc00002000780b */ /* 0x000fe20003f0e000 */
[----:B------:R-:W-:Y:S01]  /*19c0*/  FADD R14, R14, -R10 ;  /* 0x8000000a0e0e7221 */ /* 0x000fe20000000000 */
[----:B------:R-:W-:Y:S01]  /*19d0*/  FSETP.GEU.AND P1, PT, R36, -126, PT ;  /* 0xc2fc00002400780b */ /* 0x000fe20003f2e000 */
[----:B---3--:R-:W-:Y:S02]  /*19e0*/  @!P4 FMUL R25, R25, R25 ;  /* 0x000000191919c220 */ /* 0x008fe40000400000 */
[----:B------:R-:W-:-:S02]  /*19f0*/  FMUL R24, R14, 1.4426950216293334961 ;  /* 0x3fb8aa3b0e187820 */ /* 0x000fc40000400000 */
[----:B------:R-:W2:Y:S01]  /*1a00*/  SHFL.BFLY PT, R14, R17, 0x2, 0x1f ;  /* 0x0c401f00110e7f89 */ /* 0x000ea200000e0000 */
[----:B0-----:R-:W-:Y:S01]  /*1a10*/  FMUL R29, R18, R25 ;  /* 0x00000019121d7220 */ /* 0x001fe20000400000 */
[----:B------:R-:W-:Y:S01]  /*1a20*/  FMUL R18, R37, 1.4426950216293334961 ;  /* 0x3fb8aa3b25127820 */ /* 0x000fe20000400000 */
[----:B------:R-:W-:-:S03]  /*1a30*/  FSETP.GEU.AND P3, PT, R24, -126, PT ;  /* 0xc2fc00001800780b */ /* 0x000fc60003f6e000 */
[----:B------:R-:W-:Y:S01]  /*1a40*/  @!P0 FMUL R32, R32, 0.5 ;  /* 0x3f00000020208820 */ /* 0x000fe20000400000 */
[----:B------:R-:W-:Y:S01]  /*1a50*/  FSETP.GEU.AND P4, PT, R18, -126, PT ;  /* 0xc2fc00001200780b */ /* 0x000fe20003f8e000 */
[----:B------:R-:W-:Y:S01]  /*1a60*/  @!P1 FMUL R36, R36, 0.5 ;  /* 0x3f00000024249820 */ /* 0x000fe20000400000 */
[----:B-1----:R-:W-:Y:S01]  /*1a70*/  @!P2 FMUL R28, R28, R28 ;  /* 0x0000001c1c1ca220 */ /* 0x002fe20000400000 */
[----:B------:R-:W0:Y:S03]  /*1a80*/  MUFU.EX2 R25, R32 ;  /* 0x0000002000197308 */ /* 0x000e260000000800 */
[----:B------:R-:W-:Y:S02]  /*1a90*/  FFMA R16, R30, R28, R29 ;  /* 0x0000001c1e107223 */ /* 0x000fe4000000001d */
[----:B------:R-:W1:Y:S01]  /*1aa0*/  SHFL.BFLY PT, R28, R31, 0x2, 0x1f ;  /* 0x0c401f001f1c7f89 */ /* 0x000e6200000e0000 */
[----:B------:R-:W-:-:S02]  /*1ab0*/  @!P3 FMUL R24, R24, 0.5 ;  /* 0x3f0000001818b820 */ /* 0x000fc40000400000 */
[----:B------:R-:W3:Y:S02]  /*1ac0*/  MUFU.EX2 R37, R36 ;  /* 0x0000002400257308 */ /* 0x000ee40000000800 */
[----:B------:R-:W-:-:S06]  /*1ad0*/  @!P4 FMUL R18, R18, 0.5 ;  /* 0x3f0000001212c820 */ /* 0x000fcc0000400000 */
[----:B------:R-:W4:Y:S01]  /*1ae0*/  MUFU.EX2 R29, R18 ;  /* 0x00000012001d7308 */ /* 0x000f220000000800 */
[----:B0-----:R-:W-:-:S07]  /*1af0*/  @!P0 FMUL R25, R25, R25 ;  /* 0x0000001919198220 */ /* 0x001fce0000400000 */
[----:B------:R2:W0:Y:S01]  /*1b00*/  MUFU.EX2 R30, R24 ;  /* 0x00000018001e7308 */ /* 0x0004220000000800 */
[----:B---3--:R-:W-:-:S04]  /*1b10*/  @!P1 FMUL R37, R37, R37 ;  /* 0x0000002525259220 */ /* 0x008fc80000400000 */
[----:B------:R-:W-:Y:S01]  /*1b20*/  FFMA R34, R34, R25, R37 ;  /* 0x0000001922227223 */ /* 0x000fe20000000025 */
[----:B------:R-:W-:Y:S01]  /*1b30*/  HADD2.F32 R25, -RZ, R12.H1_H1 ;  /* 0x3000000cff197230 */ /* 0x000fe20000004100 */
[----:B------:R-:W-:Y:S01]  /*1b40*/  SHFL.BFLY PT, R37, R12, 0x2, 0x1f ;  /* 0x0c401f000c257f89 */ /* 0x000fe200000e0000 */
[----:B----4-:R-:W-:Y:S01]  /*1b50*/  @!P4 FMUL R29, R29, R29 ;  /* 0x0000001d1d1dc220 */ /* 0x010fe20000400000 */
[--C-:B--2---:R-:W-:Y:S02]  /*1b60*/  HADD2.F32 R24, -RZ, R14.reuse.H0_H0 ;  /* 0x2000000eff187230 */ /* 0x104fe40000004100 */
[----:B------:R-:W-:Y:S01]  /*1b70*/  FADD R18, -R25, R26 ;  /* 0x0000001a19127221 */ /* 0x000fe20000000100 */
[----:B------:R-:W-:Y:S01]  /*1b80*/  HMNMX2 R26, R17, R14, !PT ;  /* 0x0000000e111a7240 */ /* 0x000fe20007800000 */
[----:B-1----:R-:W-:Y:S01]  /*1b90*/  FMUL R28, R28, R29 ;  /* 0x0000001d1c1c7220 */ /* 0x002fe20000400000 */
[----:B------:R-:W-:Y:S01]  /*1ba0*/  FADD R2, R2, -R25 ;  /* 0x8000001902027221 */ /* 0x000fe20000000000 */
[----:B------:R-:W-:Y:S01]  /*1bb0*/  FMUL R18, R18, 1.4426950216293334961 ;  /* 0x3fb8aa3b12127820 */ /* 0x000fe20000400000 */
[----:B------:R-:W1:Y:S01]  /*1bc0*/  SHFL.BFLY PT, R29, R20, 0x2, 0x1f ;  /* 0x0c401f00141d7f89 */ /* 0x000e6200000e0000 */
[----:B0-----:R-:W-:Y:S01]  /*1bd0*/  @!P3 FMUL R30, R30, R30 ;  /* 0x0000001e1e1eb220 */ /* 0x001fe20000400000 */
[----:B------:R-:W-:Y:S01]  /*1be0*/  FMUL R2, R2, 1.4426950216293334961 ;  /* 0x3fb8aa3b02027820 */ /* 0x000fe20000400000 */
[----:B------:R-:W-:Y:S01]  /*1bf0*/  HADD2.F32 R14, -RZ, R14.H1_H1 ;  /* 0x3000000eff0e7230 */ /* 0x000fe20000004100 */
[----:B------:R-:W-:Y:S01]  /*1c00*/  FSETP.GEU.AND P1, PT, R18, -126, PT ;  /* 0xc2fc00001200780b */ /* 0x000fe20003f2e000 */
[----:B------:R-:W-:Y:S01]  /*1c10*/  FFMA R28, R31, R30, R28 ;  /* 0x0000001e1f1c7223 */ /* 0x000fe2000000001c */
[----:B------:R-:W-:Y:S01]  /*1c20*/  HADD2.F32 R31, -RZ, R26.H0_H0 ;  /* 0x2000001aff1f7230 */ /* 0x000fe20000004100 */
[----:B------:R-:W-:-:S04]  /*1c30*/  FSETP.GEU.AND P0, PT, R2, -126, PT ;  /* 0xc2fc00000200780b */ /* 0x000fc80003f0e000 */
[----:B------:R-:W-:Y:S01]  /*1c40*/  FADD R24, -R31, R24 ;  /* 0x000000181f187221 */ /* 0x000fe20000000100 */
[----:B------:R-:W-:-:S03]  /*1c50*/  FADD R8, R8, -R31 ;  /* 0x8000001f08087221 */ /* 0x000fc60000000000 */
[----:B------:R-:W-:Y:S01]  /*1c60*/  FMUL R17, R24, 1.4426950216293334961 ;  /* 0x3fb8aa3b18117820 */ /* 0x000fe20000400000 */
[----:B------:R-:W-:Y:S01]  /*1c70*/  FMUL R32, R8, 1.4426950216293334961 ;  /* 0x3fb8aa3b08207820 */ /* 0x000fe20000400000 */
[----:B------:R-:W-:-:S03]  /*1c80*/  @!P1 FMUL R18, R18, 0.5 ;  /* 0x3f00000012129820 */ /* 0x000fc60000400000 */
[C---:B------:R-:W-:Y:S01]  /*1c90*/  FSETP.GEU.AND P3, PT, R17.reuse, -126, PT ;  /* 0xc2fc00001100780b */ /* 0x040fe20003f6e000 */
[----:B------:R-:W-:Y:S01]  /*1ca0*/  @!P0 FMUL R2, R2, 0.5 ;  /* 0x3f00000002028820 */ /* 0x000fe20000400000 */
[----:B------:R-:W-:Y:S01]  /*1cb0*/  FSETP.GEU.AND P2, PT, R32, -126, PT ;  /* 0xc2fc00002000780b */ /* 0x000fe20003f4e000 */
[----:B------:R-:W0:Y:S08]  /*1cc0*/  MUFU.EX2 R30, R18 ;  /* 0x00000012001e7308 */ /* 0x000e300000000800 */
[----:B------:R-:W2:Y:S02]  /*1cd0*/  MUFU.EX2 R2, R2 ;  /* 0x0000000200027308 */ /* 0x000ea40000000800 */
[----:B------:R-:W-:-:S02]  /*1ce0*/  @!P3 FMUL R17, R17, 0.5 ;  /* 0x3f0000001111b820 */ /* 0x000fc40000400000 */
[----:B------:R-:W-:-:S04]  /*1cf0*/  @!P2 FMUL R32, R32, 0.5 ;  /* 0x3f0000002020a820 */ /* 0x000fc80000400000 */
[----:B------:R3:W4:Y:S01]  /*1d00*/  MUFU.EX2 R8, R17 ;  /* 0x0000001100087308 */ /* 0x0007220000000800 */
[----:B0-----:R-:W-:-:S07]  /*1d10*/  @!P1 FMUL R30, R30, R30 ;  /* 0x0000001e1e1e9220 */ /* 0x001fce0000400000 */
[----:B------:R-:W0:Y:S01]  /*1d20*/  MUFU.EX2 R24, R32 ;  /* 0x0000002000187308 */ /* 0x000e220000000800 */
[----:B--2---:R-:W-:Y:S01]  /*1d30*/  @!P0 FMUL R2, R2, R2 ;  /* 0x0000000202028220 */ /* 0x004fe20000400000 */
[----:B---3--:R-:W-:-:S03]  /*1d40*/  HADD2.F32 R17, -RZ, R26.H1_H1 ;  /* 0x3000001aff117230 */ /* 0x008fc60000004100 */
[----:B------:R-:W-:Y:S01]  /*1d50*/  FFMA R18, R7, R2, R30 ;  /* 0x0000000207127223 */ /* 0x000fe2000000001e */
[----:B------:R-:W-:Y:S01]  /*1d60*/  HMNMX2 R30, R11, 5.9604644775390625e-08, 5.9604644775390625e-08, !PT ;  /* 0x000100010b1e7840 */ /* 0x000fe20007800000 */
[----:B------:R-:W-:Y:S01]  /*1d70*/  FADD R14, -R17, R14 ;  /* 0x0000000e110e7221 */ /* 0x000fe20000000100 */
[----:B------:R-:W-:Y:S01]  /*1d80*/  FADD R13, R13, -R17 ;  /* 0x800000110d0d7221 */ /* 0x000fe20000000000 */
[----:B----4-:R-:W-:Y:S01]  /*1d90*/  @!P3 FMUL R8, R8, R8 ;  /* 0x000000080808b220 */ /* 0x010fe20000400000 */
[----:B------:R-:W2:Y:S03]  /*1da0*/  SHFL.BFLY PT, R2, R0, 0x2, 0x1f ;  /* 0x0c401f0000027f89 */ /* 0x000ea600000e0000 */
[----:B-1----:R-:W-:Y:S01]  /*1db0*/  FMUL R7, R29, R8 ;  /* 0x000000081d077220 */ /* 0x002fe20000400000 */
[----:B------:R-:W-:Y:S01]  /*1dc0*/  HMNMX2 R29, R12, R37, !PT ;  /* 0x000000250c1d7240 */ /* 0x000fe20007800000 */
[----:B------:R-:W-:Y:S01]  /*1dd0*/  FMUL R12, R14, 1.4426950216293334961 ;  /* 0x3fb8aa3b0e0c7820 */ /* 0x000fe20000400000 */
[----:B------:R-:W-:Y:S01]  /*1de0*/  FMUL R8, R13, 1.4426950216293334961 ;  /* 0x3fb8aa3b0d087820 */ /* 0x000fe20000400000 */
[----:B0-----:R-:W-:-:S02]  /*1df0*/  @!P2 FMUL R24, R24, R24 ;  /* 0x000000181818a220 */ /* 0x001fc40000400000 */
[----:B------:R-:W-:Y:S01]  /*1e00*/  HADD2.F32 R14, -RZ, R29.H0_H0 ;  /* 0x2000001dff0e7230 */ /* 0x000fe20000004100 */
[----:B------:R-:W-:Y:S01]  /*1e10*/  FSETP.GEU.AND P1, PT, R12, -126, PT ;  /* 0xc2fc00000c00780b */ /* 0x000fe20003f2e000 */
[----:B------:R-:W-:Y:S01]  /*1e20*/  FFMA R24, R20, R24, R7 ;  /* 0x0000001814187223 */ /* 0x000fe20000000007 */
[--C-:B------:R-:W-:Y:S01]  /*1e30*/  HADD2.F32 R7, -RZ, R37.reuse.H0_H0 ;  /* 0x20000025ff077230 */ /* 0x100fe20000004100 */
[----:B------:R-:W-:Y:S01]  /*1e40*/  FSETP.GEU.AND P0, PT, R8, -126, PT ;  /* 0xc2fc00000800780b */ /* 0x000fe20003f0e000 */
[----:B------:R-:W-:Y:S01]  /*1e50*/  FADD R35, R35, -R14 ;  /* 0x8000000e23237221 */ /* 0x000fe20000000000 */
[----:B------:R-:W0:Y:S01]  /*1e60*/  SHFL.BFLY PT, R20, R34, 0x2, 0x1f ;  /* 0x0c401f0022147f89 */ /* 0x000e2200000e0000 */
[----:B------:R-:W-:Y:S02]  /*1e70*/  HADD2.F32 R37, -RZ, R37.H1_H1 ;  /* 0x30000025ff257230 */ /* 0x000fe40000004100 */
[----:B------:R-:W-:Y:S01]  /*1e80*/  FADD R7, -R14, R7 ;  /* 0x000000070e077221 */ /* 0x000fe20000000100 */
[----:B------:R-:W-:-:S03]  /*1e90*/  FMUL R32, R35, 1.4426950216293334961 ;  /* 0x3fb8aa3b23207820 */ /* 0x000fc60000400000 */
[----:B------:R-:W-:Y:S02]  /*1ea0*/  FMUL R36, R7, 1.4426950216293334961 ;  /* 0x3fb8aa3b07247820 */ /* 0x000fe40000400000 */
[----:B------:R-:W-:Y:S01]  /*1eb0*/  FSETP.GEU.AND P2, PT, R32, -126, PT ;  /* 0xc2fc00002000780b */ /* 0x000fe20003f4e000 */
[----:B------:R-:W-:Y:S02]  /*1ec0*/  @!P1 FMUL R12, R12, 0.5 ;  /* 0x3f0000000c0c9820 */ /* 0x000fe40000400000 */
[----:B------:R-:W-:Y:S01]  /*1ed0*/  FSETP.GEU.AND P3, PT, R36, -126, PT ;  /* 0xc2fc00002400780b */ /* 0x000fe20003f6e000 */
[----:B------:R-:W-:Y:S01]  /*1ee0*/  @!P0 FMUL R8, R8, 0.5 ;  /* 0x3f00000008088820 */ /* 0x000fe20000400000 */
[----:B------:R-:W1:Y:S08]  /*1ef0*/  MUFU.EX2 R35, R12 ;  /* 0x0000000c00237308 */ /* 0x000e700000000800 */
[----:B------:R-:W3:Y:S01]  /*1f00*/  MUFU.EX2 R7, R8 ;  /* 0x0000000800077308 */ /* 0x000ee20000000800 */
[----:B------:R-:W-:-:S02]  /*1f10*/  @!P2 FMUL R32, R32, 0.5 ;  /* 0x3f0000002020a820 */ /* 0x000fc40000400000 */
[----:B------:R-:W-:-:S05]  /*1f20*/  @!P3 FMUL R36, R36, 0.5 ;  /* 0x3f0000002424b820 */ /* 0x000fca0000400000 */
[----:B------:R-:W4:Y:S01]  /*1f30*/  MUFU.EX2 R13, R32 ;  /* 0x00000020000d7308 */ /* 0x000f220000000800 */
[----:B-1----:R-:W-:-:S04]  /*1f40*/  @!P1 FMUL R35, R35, R35 ;  /* 0x0000002323239220 */ /* 0x002fc80000400000 */
[----:B--2---:R-:W-:Y:S01]  /*1f50*/  FMUL R35, R2, R35 ;  /* 0x0000002302237220 */ /* 0x004fe20000400000 */
[----:B------:R-:W-:Y:S02]  /*1f60*/  HADD2.F32 R2, -RZ, R29.H1_H1 ;  /* 0x3000001dff027230 */ /* 0x000fe40000004100 */
[----:B------:R-:W1:Y:S01]  /*1f70*/  MUFU.EX2 R36, R36 ;  /* 0x0000002400247308 */ /* 0x000e620000000800 */
[----:B---3--:R-:W-:Y:S02]  /*1f80*/  @!P0 FMUL R7, R7, R7 ;  /* 0x0000000707078220 */ /* 0x008fe40000400000 */
[----:B------:R-:W-:Y:S01]  /*1f90*/  FADD R37, -R2, R37 ;  /* 0x0000002502257221 */ /* 0x000fe20000000100 */
[----:B------:R-:W-:Y:S01]  /*1fa0*/  FADD R25, R25, -R2 ;  /* 0x8000000219197221 */ /* 0x000fe20000000000 */
[----:B------:R-:W-:Y:S01]  /*1fb0*/  FFMA R7, R0, R7, R35 ;  /* 0x0000000700077223 */ /* 0x000fe20000000023 */
[----:B----4-:R-:W-:Y:S01]  /*1fc0*/  @!P2 FMUL R13, R13, R13 ;  /* 0x0000000d0d0da220 */ /* 0x010fe20000400000 */
[----:B-1----:R-:W-:-:S04]  /*1fd0*/  @!P3 FMUL R36, R36, R36 ;  /* 0x000000242424b220 */ /* 0x002fc80000400000 */
[----:B0-----:R-:W-:Y:S01]  /*1fe0*/  FMUL R35, R20, R36 ;  /* 0x0000002414237220 */ /* 0x001fe20000400000 */
[----:B------:R-:W-:-:S03]  /*1ff0*/  HADD2.F32 R20, -RZ, R30.H0_H0 ;  /* 0x2000001eff147230 */ /* 0x000fc60000004100 */
[----:B------:R-:W-:Y:S01]  /*2000*/  FFMA R8, R34, R13, R35 ;  /* 0x0000000d22087223 */ /* 0x000fe20000000023 */
[----:B------:R-:W-:Y:S02]  /*2010*/  HADD2.F32 R13, -RZ, R11.H0_H0 ;  /* 0x2000000bff0d7230 */ /* 0x000fe40000004100 */
[C---:B------:R-:W-:Y:S01]  /*2020*/  FADD R0, -R20.reuse, 5.9604644775390625e-08 ;  /* 0x3380000014007421 */ /* 0x040fe20000000100 */
[----:B------:R-:W-:Y:S01]  /*2030*/  FMUL R34, R37, 1.4426950216293334961 ;  /* 0x3fb8aa3b25227820 */ /* 0x000fe20000400000 */
[----:B------:R-:W0:Y:S01]  /*2040*/  SHFL.BFLY PT, R35, R18, 0x2, 0x1f ;  /* 0x0c401f0012237f89 */ /* 0x000e2200000e0000 */
[----:B------:R-:W-:Y:S02]  /*2050*/  HADD2.F32 R37, -RZ, R15.H0_H0 ;  /* 0x2000000fff257230 */ /* 0x000fe40000004100 */
[----:B------:R-:W-:Y:S01]  /*2060*/  FADD R13, -R20, R13 ;  /* 0x0000000d140d7221 */ /* 0x000fe20000000100 */
[----:B------:R-:W-:Y:S01]  /*2070*/  FMUL R12, R0, 1.4426950216293334961 ;  /* 0x3fb8aa3b000c7820 */ /* 0x000fe20000400000 */
[----:B------:R-:W-:Y:S01]  /*2080*/  FSETP.GEU.AND P2, PT, R34, -126, PT ;  /* 0xc2fc00002200780b */ /* 0x000fe20003f4e000 */
[----:B------:R-:W-:-:S02]  /*2090*/  HADD2.F32 R11, -RZ, R11.H1_H1 ;  /* 0x3000000bff0b7230 */ /* 0x000fc40000004100 */
[----:B------:R-:W-:Y:S01]  /*20a0*/  FMUL R32, R13, 1.4426950216293334961 ;  /* 0x3fb8aa3b0d207820 */ /* 0x000fe20000400000 */
[----:B------:R-:W-:-:S04]  /*20b0*/  FSETP.GEU.AND P0, PT, R12, -126, PT ;  /* 0xc2fc00000c00780b */ /* 0x000fc80003f0e000 */
[----:B------:R-:W-:-:S05]  /*20c0*/  FSETP.GEU.AND P1, PT, R32, -126, PT ;  /* 0xc2fc00002000780b */ /* 0x000fca0003f2e000 */
[----:B------:R-:W-:-:S04]  /*20d0*/  @!P2 FMUL R34, R34, 0.5 ;  /* 0x3f0000002222a820 */ /* 0x000fc80000400000 */
[----:B------:R-:W-:Y:S01]  /*20e0*/  @!P0 FMUL R12, R12, 0.5 ;  /* 0x3f0000000c0c8820 */ /* 0x000fe20000400000 */
[----:B------:R-:W1:Y:S03]  /*20f0*/  MUFU.EX2 R36, R34 ;  /* 0x0000002200247308 */ /* 0x000e660000000800 */
[----:B------:R-:W-:-:S05]  /*2100*/  @!P1 FMUL R32, R32, 0.5 ;  /* 0x3f00000020209820 */ /* 0x000fca0000400000 */
[----:B------:R-:W2:Y:S08]  /*2110*/  MUFU.EX2 R13, R12 ;  /* 0x0000000c000d7308 */ /* 0x000eb00000000800 */
[----:B------:R-:W3:Y:S01]  /*2120*/  MUFU.EX2 R0, R32 ;  /* 0x0000002000007308 */ /* 0x000ee20000000800 */
[----:B-1----:R-:W-:-:S04]  /*2130*/  @!P2 FMUL R36, R36, R36 ;  /* 0x000000242424a220 */ /* 0x002fc80000400000 */
[----:B0-----:R-:W-:Y:S01]  /*2140*/  FMUL R35, R35, R36 ;  /* 0x0000002423237220 */ /* 0x001fe20000400000 */
[----:B--2---:R-:W-:Y:S01]  /*2150*/  @!P0 FMUL R13, R13, R13 ;  /* 0x0000000d0d0d8220 */ /* 0x004fe20000400000 */
[----:B---3--:R-:W-:-:S04]  /*2160*/  @!P1 FMUL R0, R0, R0 ;  /* 0x0000000000009220 */ /* 0x008fc80000400000 */
[----:B------:R-:W-:Y:S01]  /*2170*/  FFMA R0, RZ, R13, R0 ;  /* 0x0000000dff007223 */ /* 0x000fe20000000000 */
[----:B------:R-:W-:Y:S01]  /*2180*/  HMNMX2 R13, R30, R15, !PT ;  /* 0x0000000f1e0d7240 */ /* 0x000fe20007800000 */
[----:B------:R-:W-:-:S04]  /*2190*/  HADD2.F32 R30, -RZ, R30.H1_H1 ;  /* 0x3000001eff1e7230 */ /* 0x000fc80000004100 */
[----:B------:R-:W-:Y:S02]  /*21a0*/  HADD2.F32 R12, -RZ, R13.H0_H0 ;  /* 0x2000000dff0c7230 */ /* 0x000fe40000004100 */
[----:B------:R-:W-:-:S03]  /*21b0*/  FADD R11, -R30, R11 ;  /* 0x0000000b1e0b7221 */ /* 0x000fc60000000100 */
[----:B------:R-:W-:Y:S01]  /*21c0*/  FADD R20, R20, -R12 ;  /* 0x8000000c14147221 */ /* 0x000fe20000000000 */
[----:B------:R-:W-:Y:S01]  /*21d0*/  FADD R37, -R12, R37 ;  /* 0x000000250c257221 */ /* 0x000fe20000000100 */
[----:B------:R-:W-:Y:S01]  /*21e0*/  FMUL R32, R11, 1.4426950216293334961 ;  /* 0x3fb8aa3b0b207820 */ /* 0x000fe20000400000 */
[----:B------:R-:W-:Y:S02]  /*21f0*/  HADD2.F32 R11, -RZ, R13.H1_H1 ;  /* 0x3000000dff0b7230 */ /* 0x000fe40000004100 */
[----:B------:R-:W-:Y:S01]  /*2200*/  FMUL R34, R20, 1.4426950216293334961 ;  /* 0x3fb8aa3b14227820 */ /* 0x000fe20000400000 */
[----:B------:R-:W-:-:S04]  /*2210*/  FMUL R36, R37, 1.4426950216293334961 ;  /* 0x3fb8aa3b25247820 */ /* 0x000fc80000400000 */
[----:B------:R-:W-:Y:S02]  /*2220*/  FSETP.GEU.AND P0, PT, R34, -126, PT ;  /* 0xc2fc00002200780b */ /* 0x000fe40003f0e000 */
[----:B------:R-:W-:-:S11]  /*2230*/  FSETP.GEU.AND P1, PT, R36, -126, PT ;  /* 0xc2fc00002400780b */ /* 0x000fd60003f2e000 */
[----:B------:R-:W-:Y:S02]  /*2240*/  @!P0 FMUL R34, R34, 0.5 ;  /* 0x3f00000022228820 */ /* 0x000fe40000400000 */
[----:B------:R-:W-:Y:S02]  /*2250*/  @!P1 FMUL R36, R36, 0.5 ;  /* 0x3f00000024249820 */ /* 0x000fe40000400000 */
[----:B------:R0:W1:Y:S08]  /*2260*/  MUFU.EX2 R37, R34 ;  /* 0x0000002200257308 */ /* 0x0000700000000800 */
[----:B------:R-:W2:Y:S01]  /*2270*/  MUFU.EX2 R20, R36 ;  /* 0x0000002400147308 */ /* 0x000ea20000000800 */
[----:B0-----:R-:W-:-:S02]  /*2280*/  HADD2.F32 R34, -RZ, R15.H1_H1 ;  /* 0x3000000fff227230 */ /* 0x001fc40000004100 */
[----:B-1----:R-:W-:Y:S01]  /*2290*/  @!P0 FMUL R37, R37, R37 ;  /* 0x0000002525258220 */ /* 0x002fe20000400000 */
[----:B--2---:R-:W-:Y:S01]  /*22a0*/  @!P1 FMUL R20, R20, R20 ;  /* 0x0000001414149220 */ /* 0x004fe20000400000 */
[----:B------:R-:W-:-:S03]  /*22b0*/  FSETP.GEU.AND P1, PT, R32, -126, PT ;  /* 0xc2fc00002000780b */ /* 0x000fc60003f2e000 */
[----:B------:R-:W-:Y:S01]  /*22c0*/  FFMA R20, R0, R37, R20 ;  /* 0x0000002500147223 */ /* 0x000fe20000000014 */
[C---:B------:R-:W-:Y:S01]  /*22d0*/  FADD R0, -R30.reuse, 5.9604644775390625e-08 ;  /* 0x338000001e007421 */ /* 0x040fe20000000100 */
[----:B------:R-:W-:-:S03]  /*22e0*/  FADD R30, R30, -R11 ;  /* 0x8000000b1e1e7221 */ /* 0x000fc60000000000 */
[----:B------:R-:W-:Y:S01]  /*22f0*/  FMUL R15, R0, 1.4426950216293334961 ;  /* 0x3fb8aa3b000f7820 */ /* 0x000fe20000400000 */
[----:B------:R-:W-:Y:S01]  /*2300*/  FADD R0, -R11, R34 ;  /* 0x000000220b007221 */ /* 0x000fe20000000100 */
[----:B------:R-:W-:-:S03]  /*2310*/  FMUL R34, R30, 1.4426950216293334961 ;  /* 0x3fb8aa3b1e227820 */ /* 0x000fc60000400000 */
[----:B------:R-:W-:Y:S01]  /*2320*/  FMUL R30, R0, 1.4426950216293334961 ;  /* 0x3fb8aa3b001e7820 */ /* 0x000fe20000400000 */
[C---:B------:R-:W-:Y:S01]  /*2330*/  FSETP.GEU.AND P0, PT, R15.reuse, -126, PT ;  /* 0xc2fc00000f00780b */ /* 0x040fe20003f0e000 */
[----:B------:R-:W-:Y:S01]  /*2340*/  @!P1 FMUL R32, R32, 0.5 ;  /* 0x3f00000020209820 */ /* 0x000fe20000400000 */
[----:B------:R-:W-:Y:S02]  /*2350*/  FSETP.GEU.AND P2, PT, R34, -126, PT ;  /* 0xc2fc00002200780b */ /* 0x000fe40003f4e000 */
[----:B------:R-:W-:Y:S01]  /*2360*/  FSETP.GEU.AND P3, PT, R30, -126, PT ;  /* 0xc2fc00001e00780b */ /* 0x000fe20003f6e000 */
[----:B------:R-:W0:Y:S08]  /*2370*/  MUFU.EX2 R0, R32 ;  /* 0x0000002000007308 */ /* 0x000e300000000800 */
[----:B------:R-:W-:-:S02]  /*2380*/  @!P0 FMUL R15, R15, 0.5 ;  /* 0x3f0000000f0f8820 */ /* 0x000fc40000400000 */
[----:B------:R-:W-:Y:S02]  /*2390*/  @!P2 FMUL R34, R34, 0.5 ;  /* 0x3f0000002222a820 */ /* 0x000fe40000400000 */
[----:B------:R-:W1:Y:S01]  /*23a0*/  MUFU.EX2 R37, R15 ;  /* 0x0000000f00257308 */ /* 0x000e620000000800 */
[----:B------:R-:W-:Y:S01]  /*23b0*/  @!P3 FMUL R30, R30, 0.5 ;  /* 0x3f0000001e1eb820 */ /* 0x000fe20000400000 */
[----:B0-----:R-:W-:-:S06]  /*23c0*/  @!P1 FMUL R0, R0, R0 ;  /* 0x0000000000009220 */ /* 0x001fcc0000400000 */
[----:B------:R-:W0:Y:S08]  /*23d0*/  MUFU.EX2 R36, R34 ;  /* 0x0000002200247308 */ /* 0x000e300000000800 */
[----:B------:R2:W3:Y:S01]  /*23e0*/  MUFU.EX2 R32, R30 ;  /* 0x0000001e00207308 */ /* 0x0004e20000000800 */
[----:B-1----:R-:W-:-:S04]  /*23f0*/  @!P0 FMUL R37, R37, R37 ;  /* 0x0000002525258220 */ /* 0x002fc80000400000 */
[----:B------:R-:W-:Y:S01]  /*2400*/  FFMA R0, RZ, R37, R0 ;  /* 0x00000025ff007223 */ /* 0x000fe20000000000 */
[----:B--2---:R-:W-:Y:S01]  /*2410*/  HMNMX2 R30, R13, R19, !PT ;  /* 0x000000130d1e7240 */ /* 0x004fe20007800000 */
[----:B0-----:R-:W-:-:S04]  /*2420*/  @!P2 FMUL R36, R36, R36 ;  /* 0x000000242424a220 */ /* 0x001fc80000400000 */
[----:B------:R-:W-:Y:S02]  /*2430*/  HADD2.F32 R37, -RZ, R30.H0_H0 ;  /* 0x2000001eff257230 */ /* 0x000fe40000004100 */
[----:B---3--:R-:W-:-:S03]  /*2440*/  @!P3 FMUL R32, R32, R32 ;  /* 0x000000202020b220 */ /* 0x008fc60000400000 */
[----:B------:R-:W-:Y:S01]  /*2450*/  FADD R12, R12, -R37 ;  /* 0x800000250c0c7221 */ /* 0x000fe20000000000 */
[----:B------:R-:W-:Y:S01]  /*2460*/  FFMA R13, R0, R36, R32 ;  /* 0x00000024000d7223 */ /* 0x000fe20000000020 */
[--C-:B------:R-:W-:Y:S02]  /*2470*/  HADD2.F32 R0, -RZ, R19.reuse.H0_H0 ;  /* 0x20000013ff007230 */ /* 0x100fe40000004100 */
[----:B------:R-:W-:Y:S01]  /*2480*/  FMUL R12, R12, 1.4426950216293334961 ;  /* 0x3fb8aa3b0c0c7820 */ /* 0x000fe20000400000 */
[----:B------:R-:W-:Y:S02]  /*2490*/  HADD2.F32 R19, -RZ, R19.H1_H1 ;  /* 0x30000013ff137230 */ /* 0x000fe40000004100 */
[----:B------:R-:W-:Y:S02]  /*24a0*/  FADD R0, -R37, R0 ;  /* 0x0000000025007221 */ /* 0x000fe40000000100 */
[----:B------:R-:W-:Y:S02]  /*24b0*/  FSETP.GEU.AND P0, PT, R12, -126, PT ;  /* 0xc2fc00000c00780b */ /* 0x000fe40003f0e000 */
[----:B------:R-:W-:-:S05]  /*24c0*/  FMUL R32, R0, 1.4426950216293334961 ;  /* 0x3fb8aa3b00207820 */ /* 0x000fca0000400000 */
[----:B------:R-:W-:-:S06]  /*24d0*/  FSETP.GEU.AND P1, PT, R32, -126, PT ;  /* 0xc2fc00002000780b */ /* 0x000fcc0003f2e000 */
[----:B------:R-:W-:-:S04]  /*24e0*/  @!P0 FMUL R12, R12, 0.5 ;  /* 0x3f0000000c0c8820 */ /* 0x000fc80000400000 */
[----:B------:R-:W0:Y:S03]  /*24f0*/  MUFU.EX2 R15, R12 ;  /* 0x0000000c000f7308 */ /* 0x000e260000000800 */
[----:B------:R-:W-:-:S05]  /*2500*/  @!P1 FMUL R32, R32, 0.5 ;  /* 0x3f00000020209820 */ /* 0x000fca0000400000 */
[----:B------:R-:W1:Y:S01]  /*2510*/  MUFU.EX2 R0, R32 ;  /* 0x0000002000007308 */ /* 0x000e620000000800 */
[----:B0-----:R-:W-:Y:S01]  /*2520*/  @!P0 FMUL R15, R15, R15 ;  /* 0x0000000f0f0f8220 */ /* 0x001fe20000400000 */
[----:B-1----:R-:W-:-:S04]  /*2530*/  @!P1 FMUL R0, R0, R0 ;  /* 0x0000000000009220 */ /* 0x002fc80000400000 */
[----:B------:R-:W-:Y:S01]  /*2540*/  FFMA R20, R20, R15, R0 ;  /* 0x0000000f14147223 */ /* 0x000fe20000000000 */
[----:B------:R-:W-:Y:S01]  /*2550*/  HADD2.F32 R0, -RZ, R30.H1_H1 ;  /* 0x3000001eff007230 */ /* 0x000fe20000004100 */
[----:B------:R-:W-:-:S04]  /*2560*/  HMNMX2 R15, R30, R27, !PT ;  /* 0x0000001b1e0f7240 */ /* 0x000fc80007800000 */
[----:B------:R-:W-:Y:S01]  /*2570*/  FADD R11, R11, -R0 ;  /* 0x800000000b0b7221 */ /* 0x000fe20000000000 */
[----:B------:R-:W-:Y:S01]  /*2580*/  FADD R19, -R0, R19 ;  /* 0x0000001300137221 */ /* 0x000fe20000000100 */
[----:B------:R-:W-:Y:S02]  /*2590*/  HADD2.F32 R12, -RZ, R15.H0_H0 ;  /* 0x2000000fff0c7230 */ /* 0x000fe40000004100 */
[----:B------:R-:W-:Y:S01]  /*25a0*/  FMUL R11, R11, 1.4426950216293334961 ;  /* 0x3fb8aa3b0b0b7820 */ /* 0x000fe20000400000 */
[----:B------:R-:W-:Y:S01]  /*25b0*/  FMUL R34, R19, 1.4426950216293334961 ;  /* 0x3fb8aa3b13227820 */ /* 0x000fe20000400000 */
[----:B------:R-:W-:Y:S02]  /*25c0*/  HADD2.F32 R19, -RZ, R27.H0_H0 ;  /* 0x2000001bff137230 */ /* 0x000fe40000004100 */
[----:B------:R-:W-:Y:S01]  /*25d0*/  FADD R37, R37, -R12 ;  /* 0x8000000c25257221 */ /* 0x000fe20000000000 */
[----:B------:R-:W-:Y:S02]  /*25e0*/  FSETP.GEU.AND P0, PT, R11, -126, PT ;  /* 0xc2fc00000b00780b */ /* 0x000fe40003f0e000 */
[----:B------:R-:W-:Y:S01]  /*25f0*/  FSETP.GEU.AND P1, PT, R34, -126, PT ;  /* 0xc2fc00002200780b */ /* 0x000fe20003f2e000 */
[----:B------:R-:W-:Y:S01]  /*2600*/  FADD R19, -R12, R19 ;  /* 0x000000130c137221 */ /* 0x000fe20000000100 */
[----:B------:R-:W-:-:S03]  /*2610*/  FMUL R37, R37, 1.4426950216293334961 ;  /* 0x3fb8aa3b25257820 */ /* 0x000fc60000400000 */
[----:B------:R-:W-:Y:S02]  /*2620*/  FMUL R19, R19, 1.4426950216293334961 ;  /* 0x3fb8aa3b13137820 */ /* 0x000fe40000400000 */
[----:B------:R-:W-:-:S03]  /*2630*/  FSETP.GEU.AND P2, PT, R37, -126, PT ;  /* 0xc2fc00002500780b */ /* 0x000fc60003f4e000 */
[----:B------:R-:W-:Y:S01]  /*2640*/  FSETP.GEU.AND P3, PT, R19, -126, PT ;  /* 0xc2fc00001300780b */ /* 0x000fe20003f6e000 */
[----:B------:R-:W-:Y:S02]  /*2650*/  @!P0 FMUL R11, R11, 0.5 ;  /* 0x3f0000000b0b8820 */ /* 0x000fe40000400000 */
[----:B------:R-:W-:Y:S02]  /*2660*/  @!P1 FMUL R34, R34, 0.5 ;  /* 0x3f00000022229820 */ /* 0x000fe40000400000 */
[----:B------:R0:W1:Y:S05]  /*2670*/  MUFU.EX2 R30, R11 ;  /* 0x0000000b001e7308 */ /* 0x00006a0000000800 */
[----:B------:R-:W-:-:S03]  /*2680*/  @!P2 FMUL R37, R37, 0.5 ;  /* 0x3f0000002525a820 */ /* 0x000fc60000400000 */
[----:B------:R-:W2:Y:S01]  /*2690*/  MUFU.EX2 R32, R34 ;  /* 0x0000002200207308 */ /* 0x000ea20000000800 */
[----:B------:R-:W-:Y:S01]  /*26a0*/  @!P3 FMUL R19, R19, 0.5 ;  /* 0x3f0000001313b820 */ /* 0x000fe20000400000 */
[----:B0-----:R-:W-:-:S05]  /*26b0*/  HADD2.F32 R11, -RZ, R15.H1_H1 ;  /* 0x3000000fff0b7230 */ /* 0x001fca0000004100 */
[----:B------:R-:W-:Y:S01]  /*26c0*/  FADD R0, R0, -R11 ;  /* 0x8000000b00007221 */ /* 0x000fe20000000000 */
[----:B------:R-:W0:Y:S01]  /*26d0*/  MUFU.EX2 R37, R37 ;  /* 0x0000002500257308 */ /* 0x000e220000000800 */
[----:B-1----:R-:W-:Y:S01]  /*26e0*/  @!P0 FMUL R30, R30, R30 ;  /* 0x0000001e1e1e8220 */ /* 0x002fe20000400000 */
[----:B--2---:R-:W-:-:S04]  /*26f0*/  @!P1 FMUL R32, R32, R32 ;  /* 0x0000002020209220 */ /* 0x004fc80000400000 */
[----:B------:R-:W-:Y:S01]  /*2700*/  FFMA R13, R13, R30, R32 ;  /* 0x0000001e0d0d7223 */ /* 0x000fe20000000020 */
[----:B------:R-:W-:Y:S01]  /*2710*/  HADD2.F32 R32, -RZ, R27.H1_H1 ;  /* 0x3000001bff207230 */ /* 0x000fe20000004100 */
[----:B------:R-:W1:Y:S01]  /*2720*/  MUFU.EX2 R30, R19 ;  /* 0x00000013001e7308 */ /* 0x000e620000000800 */
[----:B------:R-:W-:Y:S01]  /*2730*/  FMUL R27, R0, 1.4426950216293334961 ;  /* 0x3fb8aa3b001b7820 */ /* 0x000fe20000400000 */
[----:B0-----:R-:W-:Y:S02]  /*2740*/  @!P2 FMUL R37, R37, R37 ;  /* 0x000000252525a220 */ /* 0x001fe40000400000 */
[----:B------:R-:W-:Y:S02]  /*2750*/  FADD R32, -R11, R32 ;  /* 0x000000200b207221 */ /* 0x000fe40000000100 */
[----:B------:R-:W-:Y:S02]  /*2760*/  FSETP.GEU.AND P0, PT, R27, -126, PT ;  /* 0xc2fc00001b00780b */ /* 0x000fe40003f0e000 */
[----:B------:R-:W-:-:S05]  /*2770*/  FMUL R34, R32, 1.4426950216293334961 ;  /* 0x3fb8aa3b20227820 */ /* 0x000fca0000400000 */
[----:B------:R-:W-:Y:S01]  /*2780*/  FSETP.GEU.AND P1, PT, R34, -126, PT ;  /* 0xc2fc00002200780b */ /* 0x000fe20003f2e000 */
[----:B-1----:R-:W-:-:S05]  /*2790*/  @!P3 FMUL R30, R30, R30 ;  /* 0x0000001e1e1eb220 */ /* 0x002fca0000400000 */
[----:B------:R-:W-:Y:S01]  /*27a0*/  @!P0 FMUL R27, R27, 0.5 ;  /* 0x3f0000001b1b8820 */ /* 0x000fe20000400000 */
[----:B------:R-:W-:Y:S01]  /*27b0*/  FFMA R30, R20, R37, R30 ;  /* 0x00000025141e7223 */ /* 0x000fe2000000001e */
[----:B------:R-:W-:Y:S01]  /*27c0*/  FMUL R37, R25, 1.4426950216293334961 ;  /* 0x3fb8aa3b19257820 */ /* 0x000fe20000400000 */
[----:B------:R-:W0:Y:S01]  /*27d0*/  SHFL.BFLY PT, R20, R15, 0x2, 0x1f ;  /* 0x0c401f000f147f89 */ /* 0x000e2200000e0000 */
[----:B------:R-:W1:Y:S03]  /*27e0*/  MUFU.EX2 R32, R27 ;  /* 0x0000001b00207308 */ /* 0x000e660000000800 */
[----:B------:R-:W-:Y:S01]  /*27f0*/  @!P1 FMUL R34, R34, 0.5 ;  /* 0x3f00000022229820 */ /* 0x000fe20000400000 */
[C---:B------:R-:W-:Y:S01]  /*2800*/  FSETP.GEU.AND P2, PT, R37.reuse, -126, PT ;  /* 0xc2fc00002500780b */ /* 0x040fe20003f4e000 */
[----:B------:R-:W-:Y:S03]  /*2810*/  SHFL.BFLY PT, R19, R30, 0x2, 0x1f ;  /* 0x0c401f001e137f89 */ /* 0x000fe600000e0000 */
[----:B------:R-:W2:Y:S09]  /*2820*/  MUFU.EX2 R36, R34 ;  /* 0x0000002200247308 */ /* 0x000eb20000000800 */
[----:B------:R-:W-:Y:S01]  /*2830*/  @!P2 FMUL R37, R37, 0.5 ;  /* 0x3f0000002525a820 */ /* 0x000fe20000400000 */
[----:B-1----:R-:W-:-:S03]  /*2840*/  @!P0 FMUL R32, R32, R32 ;  /* 0x0000002020208220 */ /* 0x002fc60000400000 */
[----:B------:R-:W1:Y:S01]  /*2850*/  MUFU.EX2 R25, R37 ;  /* 0x0000002500197308 */ /* 0x000e620000000800 */
[----:B0-----:R-:W-:Y:S01]  /*2860*/  HMNMX2 R0, R15, R20, !PT ;  /* 0x000000140f007240 */ /* 0x001fe20007800000 */
[----:B------:R-:W-:Y:S02]  /*2870*/  HADD2.F32 R27, -RZ, R20.H1_H1 ;  /* 0x30000014ff1b7230 */ /* 0x000fe40000004100 */
[----:B--2---:R-:W-:-:S04]  /*2880*/  @!P1 FMUL R36, R36, R36 ;  /* 0x0000002424249220 */ /* 0x004fc80000400000 */
[----:B------:R-:W-:Y:S01]  /*2890*/  FFMA R15, R13, R32, R36 ;  /* 0x000000200d0f7223 */ /* 0x000fe20000000024 */
[----:B------:R-:W-:Y:S02]  /*28a0*/  HADD2.F32 R32, -RZ, R20.H0_H0 ;  /* 0x20000014ff207230 */ /* 0x000fe40000004100 */
[--C-:B------:R-:W-:Y:S02]  /*28b0*/  HADD2.F32 R13, -RZ, R0.reuse.H0_H0 ;  /* 0x20000000ff0d7230 */ /* 0x100fe40000004100 */
[----:B------:R-:W-:-:S03]  /*28c0*/  HADD2.F32 R20, -RZ, R0.H1_H1 ;  /* 0x30000000ff147230 */ /* 0x000fc60000004100 */
[----:B------:R-:W-:Y:S01]  /*28d0*/  FADD R32, -R13, R32 ;  /* 0x000000200d207221 */ /* 0x000fe20000000100 */
[----:B------:R-:W-:Y:S01]  /*28e0*/  FADD R12, R12, -R13 ;  /* 0x8000000d0c0c7221 */ /* 0x000fe20000000000 */
[----:B-1----:R-:W-:Y:S01]  /*28f0*/  @!P2 FMUL R25, R25, R25 ;  /* 0x000000191919a220 */ /* 0x002fe20000400000 */
[----:B------:R-:W-:Y:S01]  /*2900*/  FADD R11, R11, -R20 ;  /* 0x800000140b0b7221 */ /* 0x000fe20000000000 */
[----:B------:R-:W-:Y:S01]  /*2910*/  FMUL R34, R32, 1.4426950216293334961 ;  /* 0x3fb8aa3b20227820 */ /* 0x000fe20000400000 */
[----:B------:R-:W-:Y:S01]  /*2920*/  FMUL R12, R12, 1.4426950216293334961 ;  /* 0x3fb8aa3b0c0c7820 */ /* 0x000fe20000400000 */
[----:B------:R-:W0:Y:S01]  /*2930*/  SHFL.BFLY PT, R32, R9, 0x4, 0x1f ;  /* 0x0c801f0009207f89 */ /* 0x000e2200000e0000 */
[----:B------:R-:W-:Y:S01]  /*2940*/  FFMA R25, R18, R25, R35 ;  /* 0x0000001912197223 */ /* 0x000fe20000000023 */
[----:B------:R-:W-:Y:S01]  /*2950*/  FADD R18, -R20, R27 ;  /* 0x0000001b14127221 */ /* 0x000fe20000000100 */
[----:B------:R-:W-:Y:S01]  /*2960*/  FSETP.GEU.AND P1, PT, R34, -126, PT ;  /* 0xc2fc00002200780b */ /* 0x000fe20003f2e000 */
[----:B------:R-:W-:Y:S01]  /*2970*/  FMUL R11, R11, 1.4426950216293334961 ;  /* 0x3fb8aa3b0b0b7820 */ /* 0x000fe20000400000 */
[----:B------:R-:W-:Y:S01]  /*2980*/  FSETP.GEU.AND P0, PT, R12, -126, PT ;  /* 0xc2fc00000c00780b */ /* 0x000fe20003f0e000 */
[----:B------:R-:W-:-:S05]  /*2990*/  FMUL R18, R18, 1.4426950216293334961 ;  /* 0x3fb8aa3b12127820 */ /* 0x000fca0000400000 */
[----:B------:R-:W-:-:S05]  /*29a0*/  FSETP.GEU.AND P2, PT, R18, -126, PT ;  /* 0xc2fc00001200780b */ /* 0x000fca0003f4e000 */
[----:B------:R-:W-:Y:S02]  /*29b0*/  @!P1 FMUL R34, R34, 0.5 ;  /* 0x3f00000022229820 */ /* 0x000fe40000400000 */
[----:B------:R-:W-:-:S04]  /*29c0*/  @!P0 FMUL R12, R12, 0.5 ;  /* 0x3f0000000c0c8820 */ /* 0x000fc80000400000 */
[----:B------:R-:W1:Y:S01]  /*29d0*/  MUFU.EX2 R34, R34 ;  /* 0x0000002200227308 */ /* 0x000e620000000800 */
[----:B0-----:R-:W-:Y:S01]  /*29e0*/  HMNMX2 R9, R9, R32, !PT ;  /* 0x0000002009097240 */ /* 0x001fe20007800000 */
[----:B------:R-:W-:-:S06]  /*29f0*/  @!P2 FMUL R18, R18, 0.5 ;  /* 0x3f0000001212a820 */ /* 0x000fcc0000400000 */
[----:B------:R0:W2:Y:S01]  /*2a00*/  MUFU.EX2 R27, R12 ;  /* 0x0000000c001b7308 */ /* 0x0000a20000000800 */
[----:B-1----:R-:W-:Y:S01]  /*2a10*/  @!P1 FMUL R34, R34, R34 ;  /* 0x0000002222229220 */ /* 0x002fe20000400000 */
[----:B------:R-:W-:Y:S01]  /*2a20*/  FSETP.GEU.AND P1, PT, R11, -126, PT ;  /* 0xc2fc00000b00780b */ /* 0x000fe20003f2e000 */
[----:B0-----:R-:W-:Y:S02]  /*2a30*/  HADD2.F32 R12, -RZ, R9.H0_H0 ;  /* 0x20000009ff0c7230 */ /* 0x001fe40000004100 */
[----:B------:R-:W-:Y:S02]  /*2a40*/  FMUL R19, R19, R34 ;  /* 0x0000002213137220 */ /* 0x000fe40000400000 */
[----:B------:R-:W0:Y:S01]  /*2a50*/  SHFL.BFLY PT, R34, R15, 0x2, 0x1f ;  /* 0x0c401f000f227f89 */ /* 0x000e2200000e0000 */
[----:B------:R-:W-:Y:S01]  /*2a60*/  FADD R3, R3, -R12 ;  /* 0x8000000c03037221 */ /* 0x000fe20000000000 */
[----:B--2---:R-:W-:-:S04]  /*2a70*/  @!P0 FMUL R27, R27, R27 ;  /* 0x0000001b1b1b8220 */ /* 0x004fc80000400000 */
[----:B------:R-:W-:Y:S01]  /*2a80*/  FFMA R30, R30, R27, R19 ;  /* 0x0000001b1e1e7223 */ /* 0x000fe20000000013 */
[--C-:B------:R-:W-:Y:S01]  /*2a90*/  HADD2.F32 R19, -RZ, R32.reuse.H0_H0 ;  /* 0x20000020ff137230 */ /* 0x100fe20000004100 */
[----:B------:R-:W1:Y:S01]  /*2aa0*/  MUFU.EX2 R27, R18 ;  /* 0x00000012001b7308 */ /* 0x000e620000000800 */
[----:B------:R-:W-:Y:S01]  /*2ab0*/  @!P1 FMUL R11, R11, 0.5 ;  /* 0x3f0000000b0b9820 */ /* 0x000fe20000400000 */
[----:B------:R-:W-:Y:S02]  /*2ac0*/  HADD2.F32 R32, -RZ, R32.H1_H1 ;  /* 0x30000020ff207230 */ /* 0x000fe40000004100 */
[----:B------:R-:W-:-:S04]  /*2ad0*/  FADD R19, -R12, R19 ;  /* 0x000000130c137221 */ /* 0x000fc80000000100 */
[----:B------:R2:W3:Y:S01]  /*2ae0*/  MUFU.EX2 R36, R11 ;  /* 0x0000000b00247308 */ /* 0x0004e20000000800 */
[----:B------:R-:W-:Y:S01]  /*2af0*/  FMUL R37, R19, 1.4426950216293334961 ;  /* 0x3fb8aa3b13257820 */ /* 0x000fe20000400000 */
[----:B------:R-:W-:Y:S01]  /*2b00*/  FMUL R19, R3, 1.4426950216293334961 ;  /* 0x3fb8aa3b03137820 */ /* 0x000fe20000400000 */
[----:B------:R-:W-:-:S03]  /*2b10*/  HADD2.F32 R3, -RZ, R9.H1_H1 ;  /* 0x30000009ff037230 */ /* 0x000fc60000004100 */
[----:B------:R-:W-:Y:S02]  /*2b20*/  FSETP.GEU.AND P3, PT, R37, -126, PT ;  /* 0xc2fc00002500780b */ /* 0x000fe40003f6e000 */
[----:B------:R-:W-:Y:S01]  /*2b30*/  FSETP.GEU.AND P0, PT, R19, -126, PT ;  /* 0xc2fc00001300780b */ /* 0x000fe20003f0e000 */
[----:B-1----:R-:W-:Y:S01]  /*2b40*/  @!P2 FMUL R27, R27, R27 ;  /* 0x0000001b1b1ba220 */ /* 0x002fe20000400000 */
[----:B--2---:R-:W1:Y:S01]  /*2b50*/  SHFL.BFLY PT, R11, R26, 0x4, 0x1f ;  /* 0x0c801f001a0b7f89 */ /* 0x004e6200000e0000 */
[----:B------:R-:W-:Y:S01]  /*2b60*/  FADD R32, -R3, R32 ;  /* 0x0000002003207221 */ /* 0x000fe20000000100 */
[----:B------:R-:W-:Y:S01]  /*2b70*/  FADD R10, R10, -R3 ;  /* 0x800000030a0a7221 */ /* 0x000fe20000000000 */
[----:B0-----:R-:W-:Y:S02]  /*2b80*/  FMUL R18, R34, R27 ;  /* 0x0000001b22127220 */ /* 0x001fe40000400000 */
[----:B------:R-:W0:Y:S01]  /*2b90*/  SHFL.BFLY PT, R34, R16, 0x4, 0x1f ;  /* 0x0c801f0010227f89 */ /* 0x000e2200000e0000 */
[----:B------:R-:W-:Y:S01]  /*2ba0*/  FMUL R27, R32, 1.4426950216293334961 ;  /* 0x3fb8aa3b201b7820 */ /* 0x000fe20000400000 */
[----:B---3--:R-:W-:Y:S01]  /*2bb0*/  @!P1 FMUL R36, R36, R36 ;  /* 0x0000002424249220 */ /* 0x008fe20000400000 */
[----:B------:R-:W-:Y:S01]  /*2bc0*/  FMUL R32, R10, 1.4426950216293334961 ;  /* 0x3fb8aa3b0a207820 */ /* 0x000fe20000400000 */
[----:B------:R-:W-:-:S02]  /*2bd0*/  @!P3 FMUL R37, R37, 0.5 ;  /* 0x3f0000002525b820 */ /* 0x000fc40000400000 */
[----:B------:R-:W-:Y:S01]  /*2be0*/  FFMA R18, R15, R36, R18 ;  /* 0x000000240f127223 */ /* 0x000fe20000000012 */
[----:B------:R-:W-:Y:S01]  /*2bf0*/  @!P0 FMUL R19, R19, 0.5 ;  /* 0x3f00000013138820 */ /* 0x000fe20000400000 */
[----:B------:R-:W2:Y:S01]  /*2c00*/  MUFU.EX2 R15, R37 ;  /* 0x00000025000f7308 */ /* 0x000ea20000000800 */
[----:B------:R-:W-:Y:S01]  /*2c10*/  FSETP.GEU.AND P1, PT, R27, -126, PT ;  /* 0xc2fc00001b00780b */ /* 0x000fe20003f2e000 */
[----:B------:R-:W-:Y:S06]  /*2c20*/  SHFL.BFLY PT, R36, R24, 0x4, 0x1f ;  /* 0x0c801f0018247f89 */ /* 0x000fec00000e0000 */
[----:B------:R3:W4:Y:S01]  /*2c30*/  MUFU.EX2 R35, R19 ;  /* 0x0000001300237308 */ /* 0x0007220000000800 */
[----:B-1----:R-:W-:-:S05]  /*2c40*/  HMNMX2 R10, R26, R11, !PT ;  /* 0x0000000b1a0a7240 */ /* 0x002fca0007800000 */
[----:B------:R-:W-:Y:S01]  /*2c50*/  @!P1 FMUL R27, R27, 0.5 ;  /* 0x3f0000001b1b9820 */ /* 0x000fe20000400000 */
[----:B------:R-:W-:Y:S02]  /*2c60*/  HADD2.F32 R26, -RZ, R10.H0_H0 ;  /* 0x2000000aff1a7230 */ /* 0x000fe40000004100 */
[----:B--2---:R-:W-:Y:S01]  /*2c70*/  @!P3 FMUL R15, R15, R15 ;  /* 0x0000000f0f0fb220 */ /* 0x004fe20000400000 */
[----:B---3--:R-:W-:-:S03]  /*2c80*/  HADD2.F32 R19, -RZ, R11.H0_H0 ;  /* 0x2000000bff137230 */ /* 0x008fc60000004100 */
[----:B0-----:R-:W-:Y:S02]  /*2c90*/  FMUL R15, R34, R15 ;  /* 0x0000000f220f7220 */ /* 0x001fe40000400000 */
[----:B------:R-:W-:Y:S01]  /*2ca0*/  FADD R19, -R26, R19 ;  /* 0x000000131a137221 */ /* 0x000fe20000000100 */
[----:B----4-:R-:W-:Y:S01]  /*2cb0*/  @!P0 FMUL R35, R35, R35 ;  /* 0x0000002323238220 */ /* 0x010fe20000400000 */
[----:B------:R-:W-:Y:S02]  /*2cc0*/  FSETP.GEU.AND P0, PT, R32, -126, PT ;  /* 0xc2fc00002000780b */ /* 0x000fe40003f0e000 */
[----:B------:R-:W-:Y:S01]  /*2cd0*/  FMUL R34, R19, 1.4426950216293334961 ;  /* 0x3fb8aa3b13227820 */ /* 0x000fe20000400000 */
[----:B------:R-:W-:Y:S01]  /*2ce0*/  FADD R19, R31, -R26 ;  /* 0x8000001a1f137221 */ /* 0x000fe20000000000 */
[----:B------:R-:W-:Y:S02]  /*2cf0*/  FFMA R15, R16, R35, R15 ;  /* 0x00000023100f7223 */ /* 0x000fe4000000000f */
[----:B------:R0:W1:Y:S01]  /*2d00*/  MUFU.EX2 R16, R27 ;  /* 0x0000001b00107308 */ /* 0x0000620000000800 */
[----:B------:R-:W2:Y:S01]  /*2d10*/  SHFL.BFLY PT, R35, R28, 0x4, 0x1f ;  /* 0x0c801f001c237f89 */ /* 0x000ea200000e0000 */
[----:B------:R-:W-:Y:S01]  /*2d20*/  FSETP.GEU.AND P2, PT, R34, -126, PT ;  /* 0xc2fc00002200780b */ /* 0x000fe20003f4e000 */
[----:B------:R-:W-:-:S04]  /*2d30*/  FMUL R19, R19, 1.4426950216293334961 ;  /* 0x3fb8aa3b13137820 */ /* 0x000fc80000400000 */
[----:B------:R-:W-:Y:S01]  /*2d40*/  @!P0 FMUL R32, R32, 0.5 ;  /* 0x3f00000020208820 */ /* 0x000fe20000400000 */
[----:B0-----:R-:W-:-:S03]  /*2d50*/  HADD2.F32 R27, -RZ, R11.H1_H1 ;  /* 0x3000000bff1b7230 */ /* 0x001fc60000004100 */
[----:B------:R0:W3:Y:S04]  /*2d60*/  MUFU.EX2 R37, R32 ;  /* 0x0000002000257308 */ /* 0x0000e80000000800 */
[----:B------:R-:W-:Y:S01]  /*2d70*/  @!P2 FMUL R34, R34, 0.5 ;  /* 0x3f0000002222a820 */ /* 0x000fe20000400000 */
[----:B-1----:R-:W-:Y:S01]  /*2d80*/  @!P1 FMUL R16, R16, R16 ;  /* 0x0000001010109220 */ /* 0x002fe20000400000 */
[----:B------:R-:W-:Y:S02]  /*2d90*/  FSETP.GEU.AND P1, PT, R19, -126, PT ;  /* 0xc2fc00001300780b */ /* 0x000fe40003f2e000 */
[----:B------:R-:W1:Y:S01]  /*2da0*/  MUFU.EX2 R31, R34 ;  /* 0x00000022001f7308 */ /* 0x000e620000000800 */
[----:B0-----:R-:W0:Y:S01]  /*2db0*/  SHFL.BFLY PT, R32, R29, 0x4, 0x1f ;  /* 0x0c801f001d207f89 */ /* 0x001e2200000e0000 */
[----:B--2---:R-:W-:Y:S01]  /*2dc0*/  FMUL R35, R35, R16 ;  /* 0x0000001023237220 */ /* 0x004fe20000400000 */
[----:B------:R-:W-:-:S02]  /*2dd0*/  HADD2.F32 R16, -RZ, R10.H1_H1 ;  /* 0x3000000aff107230 */ /* 0x000fc40000004100 */
[----:B---3--:R-:W-:-:S06]  /*2de0*/  @!P0 FMUL R37, R37, R37 ;  /* 0x0000002525258220 */ /* 0x008fcc0000400000 */
[----:B------:R-:W-:Y:S01]  /*2df0*/  @!P1 FMUL R19, R19, 0.5 ;  /* 0x3f00000013139820 */ /* 0x000fe20000400000 */
[----:B------:R-:W-:Y:S01]  /*2e00*/  FADD R27, -R16, R27 ;  /* 0x0000001b101b7221 */ /* 0x000fe20000000100 */
[----:B------:R-:W-:Y:S01]  /*2e10*/  FADD R17, R17, -R16 ;  /* 0x8000001011117221 */ /* 0x000fe20000000000 */
[----:B------:R-:W-:Y:S01]  /*2e20*/  FFMA R28, R28, R37, R35 ;  /* 0x000000251c1c7223 */ /* 0x000fe20000000023 */
[----:B------:R-:W2:Y:S01]  /*2e30*/  MUFU.EX2 R11, R19 ;  /* 0x00000013000b7308 */ /* 0x000ea20000000800 */
[----:B------:R-:W-:Y:S01]  /*2e40*/  FMUL R27, R27, 1.4426950216293334961 ;  /* 0x3fb8aa3b1b1b7820 */ /* 0x000fe20000400000 */
[----:B-1----:R-:W-:Y:S01]  /*2e50*/  @!P2 FMUL R31, R31, R31 ;  /* 0x0000001f1f1fa220 */ /* 0x002fe20000400000 */
[----:B------:R-:W-:Y:S01]  /*2e60*/  FMUL R17, R17, 1.4426950216293334961 ;  /* 0x3fb8aa3b11117820 */ /* 0x000fe20000400000 */
[----:B------:R-:W1:Y:S02]  /*2e70*/  SHFL.BFLY PT, R35, R7, 0x4, 0x1f ;  /* 0x0c801f0007237f89 */ /* 0x000e6400000e0000 */
[----:B------:R-:W-:Y:S01]  /*2e80*/  FSETP.GEU.AND P2, PT, R27, -126, PT ;  /* 0xc2fc00001b00780b */ /* 0x000fe20003f4e000 */
[----:B------:R-:W-:Y:S01]  /*2e90*/  FMUL R31, R36, R31 ;  /* 0x0000001f241f7220 */ /* 0x000fe20000400000 */
[----:B------:R-:W-:-:S02]  /*2ea0*/  FSETP.GEU.AND P0, PT, R17, -126, PT ;  /* 0xc2fc00001100780b */ /* 0x000fc40003f0e000 */
[----:B0-----:R-:W-:Y:S01]  /*2eb0*/  HMNMX2 R29, R29, R32, !PT ;  /* 0x000000201d1d7240 */ /* 0x001fe20007800000 */
[--C-:B------:R-:W-:Y:S02]  /*2ec0*/  HADD2.F32 R36, -RZ, R32.reuse.H0_H0 ;  /* 0x20000020ff247230 */ /* 0x100fe40000004100 */
[----:B------:R-:W-:Y:S02]  /*2ed0*/  HADD2.F32 R32, -RZ, R32.H1_H1 ;  /* 0x30000020ff207230 */ /* 0x000fe40000004100 */
[----:B--2---:R-:W-:-:S04]  /*2ee0*/  @!P1 FMUL R11, R11, R11 ;  /* 0x0000000b0b0b9220 */ /* 0x004fc80000400000 */
[----:B------:R-:W-:Y:S01]  /*2ef0*/  @!P2 FMUL R27, R27, 0.5 ;  /* 0x3f0000001b1ba820 */ /* 0x000fe20000400000 */
[----:B------:R-:W-:Y:S01]  /*2f00*/  FFMA R24, R24, R11, R31 ;  /* 0x0000000b18187223 */ /* 0x000fe2000000001f */
[----:B------:R-:W-:Y:S02]  /*2f10*/  HADD2.F32 R11, -RZ, R29.H0_H0 ;  /* 0x2000001dff0b7230 */ /* 0x000fe40000004100 */
[----:B------:R-:W0:Y:S01]  /*2f20*/  MUFU.EX2 R34, R27 ;  /* 0x0000001b00227308 */ /* 0x000e220000000800 */
[----:B------:R-:W-:Y:S02]  /*2f30*/  @!P0 FMUL R17, R17, 0.5 ;  /* 0x3f00000011118820 */ /* 0x000fe40000400000 */
[----:B------:R-:W-:Y:S01]  /*2f40*/  FADD R36, -R11, R36 ;  /* 0x000000240b247221 */ /* 0x000fe20000000100 */
[----:B------:R-:W-:-:S03]  /*2f50*/  FADD R14, R14, -R11 ;  /* 0x8000000b0e0e7221 */ /* 0x000fc60000000000 */
[----:B------:R-:W-:Y:S01]  /*2f60*/  FMUL R31, R36, 1.4426950216293334961 ;  /* 0x3fb8aa3b241f7820 */ /* 0x000fe20000400000 */
[----:B------:R-:W-:Y:S01]  /*2f70*/  FMUL R19, R14, 1.4426950216293334961 ;  /* 0x3fb8aa3b0e137820 */ /* 0x000fe20000400000 */
[----:B------:R2:W3:Y:S03]  /*2f80*/  MUFU.EX2 R36, R17 ;  /* 0x0000001100247308 */ /* 0x0004e60000000800 */
[----:B------:R-:W-:Y:S02]  /*2f90*/  FSETP.GEU.AND P3, PT, R31, -126, PT ;  /* 0xc2fc00001f00780b */ /* 0x000fe40003f6e000 */
[----:B------:R-:W-:Y:S01]  /*2fa0*/  FSETP.GEU.AND P1, PT, R19, -126, PT ;  /* 0xc2fc00001300780b */ /* 0x000fe20003f2e000 */
[----:B0-----:R-:W-:Y:S01]  /*2fb0*/  @!P2 FMUL R34, R34, R34 ;  /* 0x000000222222a220 */ /* 0x001fe20000400000 */
[----:B--2---:R-:W0:Y:S03]  /*2fc0*/  SHFL.BFLY PT, R17, R0, 0x4, 0x1f ;  /* 0x0c801f0000117f89 */ /* 0x004e2600000e0000 */
[----:B-1----:R-:W-:-:S02]  /*2fd0*/  FMUL R14, R35, R34 ;  /* 0x00000022230e7220 */ /* 0x002fc40000400000 */
[----:B------:R-:W1:Y:S04]  /*2fe0*/  SHFL.BFLY PT, R34, R8, 0x4, 0x1f ;  /* 0x0c801f0008227f89 */ /* 0x000e6800000e0000 */
[----:B------:R-:W-:Y:S01]  /*2ff0*/  @!P3 FMUL R31, R31, 0.5 ;  /* 0x3f0000001f1fb820 */ /* 0x000fe20000400000 */
[----:B---3--:R-:W-:Y:S01]  /*3000*/  @!P0 FMUL R36, R36, R36 ;  /* 0x0000002424248220 */ /* 0x008fe20000400000 */
[----:B------:R-:W-:-:S03]  /*3010*/  @!P1 FMUL R19, R19, 0.5 ;  /* 0x3f00000013139820 */ /* 0x000fc60000400000 */
[----:B------:R-:W-:Y:S01]  /*3020*/  FFMA R14, R7, R36, R14 ;  /* 0x00000024070e7223 */ /* 0x000fe2000000000e */
[----:B------:R-:W-:Y:S01]  /*3030*/  HADD2.F32 R7, -RZ, R29.H1_H1 ;  /* 0x3000001dff077230 */ /* 0x000fe20000004100 */
[----:B------:R-:W2:Y:S04]  /*3040*/  MUFU.EX2 R31, R31 ;  /* 0x0000001f001f7308 */ /* 0x000ea80000000800 */
[----:B------:R-:W-:Y:S01]  /*3050*/  FADD R32, -R7, R32 ;  /* 0x0000002007207221 */ /* 0x000fe20000000100 */
[----:B------:R-:W-:-:S03]  /*3060*/  FADD R2, R2, -R7 ;  /* 0x8000000702027221 */ /* 0x000fc60000000000 */
[----:B------:R3:W4:Y:S01]  /*3070*/  MUFU.EX2 R35, R19 ;  /* 0x0000001300237308 */ /* 0x0007220000000800 */
[----:B------:R-:W-:Y:S01]  /*3080*/  FMUL R32, R32, 1.4426950216293334961 ;  /* 0x3fb8aa3b20207820 */ /* 0x000fe20000400000 */
[----:B------:R-:W-:Y:S01]  /*3090*/  FMUL R27, R2, 1.4426950216293334961 ;  /* 0x3fb8aa3b021b7820 */ /* 0x000fe20000400000 */
[----:B0-----:R-:W-:-:S03]  /*30a0*/  HMNMX2 R0, R0, R17, !PT ;  /* 0x0000001100007240 */ /* 0x001fc60007800000 */
[----:B------:R-:W-:Y:S02]  /*30b0*/  FSETP.GEU.AND P2, PT, R32, -126, PT ;  /* 0xc2fc00002000780b */ /* 0x000fe40003f4e000 */
[----:B------:R-:W-:Y:S01]  /*30c0*/  FSETP.GEU.AND P0, PT, R27, -126, PT ;  /* 0xc2fc00001b00780b */ /* 0x000fe20003f0e000 */
[----:B--2---:R-:W-:Y:S01]  /*30d0*/  @!P3 FMUL R31, R31, R31 ;  /* 0x0000001f1f1fb220 */ /* 0x004fe20000400000 */
[----:B---3--:R-:W-:Y:S02]  /*30e0*/  HADD2.F32 R19, -RZ, R17.H0_H0 ;  /* 0x20000011ff137230 */ /* 0x008fe40000004100 */
[----:B------:R-:W-:Y:S02]  /*30f0*/  HADD2.F32 R2, -RZ, R0.H0_H0 ;  /* 0x20000000ff027230 */ /* 0x000fe40000004100 */
[----:B-1----:R-:W-:Y:S01]  /*3100*/  FMUL R31, R34, R31 ;  /* 0x0000001f221f7220 */ /* 0x002fe20000400000 */
[----:B----4-:R-:W-:Y:S02]  /*3110*/  @!P1 FMUL R35, R35, R35 ;  /* 0x0000002323239220 */ /* 0x010fe40000400000 */
[----:B------:R-:W-:-:S02]  /*3120*/  FADD R19, -R2, R19 ;  /* 0x0000001302137221 */ /* 0x000fc40000000100 */
[----:B------:R-:W-:Y:S01]  /*3130*/  @!P2 FMUL R32, R32, 0.5 ;  /* 0x3f0000002020a820 */ /* 0x000fe20000400000 */
[----:B------:R-:W-:Y:S01]  /*3140*/  FADD R13, R13, -R2 ;  /* 0x800000020d0d7221 */ /* 0x000fe20000000000 */
[----:B------:R-:W-:Y:S01]  /*3150*/  FFMA R8, R8, R35, R31 ;  /* 0x0000002308087223 */ /* 0x000fe2000000001f */
[----:B------:R-:W-:Y:S01]  /*3160*/  @!P0 FMUL R27, R27, 0.5 ;  /* 0x3f0000001b1b8820 */ /* 0x000fe20000400000 */
[----:B------:R-:W0:Y:S01]  /*3170*/  SHFL.BFLY PT, R35, R25, 0x4, 0x1f ;  /* 0x0c801f0019237f89 */ /* 0x000e2200000e0000 */
[----:B------:R1:W2:Y:S01]  /*3180*/  MUFU.EX2 R34, R32 ;  /* 0x0000002000227308 */ /* 0x0002a20000000800 */
[----:B------:R-:W-:Y:S01]  /*3190*/  FMUL R31, R19, 1.4426950216293334961 ;  /* 0x3fb8aa3b131f7820 */ /* 0x000fe20000400000 */
[----:B------:R-:W-:Y:S01]  /*31a0*/  FMUL R19, R13, 1.4426950216293334961 ;  /* 0x3fb8aa3b0d137820 */ /* 0x000fe20000400000 */
[----:B------:R-:W-:-:S03]  /*31b0*/  HADD2.F32 R13, -RZ, R0.H1_H1 ;  /* 0x30000000ff0d7230 */ /* 0x000fc60000004100 */
[----:B------:R-:W-:Y:S02]  /*31c0*/  FSETP.GEU.AND P1, PT, R31, -126, PT ;  /* 0xc2fc00001f00780b */ /* 0x000fe40003f2e000 */
[----:B------:R-:W3:Y:S01]  /*31d0*/  MUFU.EX2 R36, R27 ;  /* 0x0000001b00247308 */ /* 0x000ee20000000800 */
[----:B-1----:R-:W1:Y:S01]  /*31e0*/  SHFL.BFLY PT, R32, R9, 0x8, 0x1f ;  /* 0x0d001f0009207f89 */ /* 0x002e6200000e0000 */
[----:B--2---:R-:W-:-:S09]  /*31f0*/  @!P2 FMUL R34, R34, R34 ;  /* 0x000000222222a220 */ /* 0x004fd20000400000 */
[----:B------:R-:W-:Y:S01]  /*3200*/  @!P1 FMUL R31, R31, 0.5 ;  /* 0x3f0000001f1f9820 */ /* 0x000fe20000400000 */
[----:B0-----:R-:W-:Y:S01]  /*3210*/  FMUL R34, R35, R34 ;  /* 0x0000002223227220 */ /* 0x001fe20000400000 */
[----:B---3--:R-:W-:Y:S01]  /*3220*/  @!P0 FMUL R36, R36, R36 ;  /* 0x0000002424248220 */ /* 0x008fe20000400000 */
[----:B------:R-:W-:-:S03]  /*3230*/  FSETP.GEU.AND P0, PT, R19, -126, PT ;  /* 0xc2fc00001300780b */ /* 0x000fc60003f0e000 */
[----:B------:R-:W0:Y:S01]  /*3240*/  MUFU.EX2 R31, R31 ;  /* 0x0000001f001f7308 */ /* 0x000e220000000800 */
[----:B------:R-:W-:Y:S01]  /*3250*/  FFMA R25, R25, R36, R34 ;  /* 0x0000002419197223 */ /* 0x000fe20000000022 */
[----:B------:R-:W-:Y:S01]  /*3260*/  HADD2.F32 R36, -RZ, R17.H1_H1 ;  /* 0x30000011ff247230 */ /* 0x000fe20000004100 */
[----:B------:R-:W2:Y:S01]  /*3270*/  SHFL.BFLY PT, R34, R30, 0x4, 0x1f ;  /* 0x0c801f001e227f89 */ /* 0x000ea200000e0000 */
[----:B------:R-:W-:Y:S01]  /*3280*/  FADD R17, R20, -R13 ;  /* 0x8000000d14117221 */ /* 0x000fe20000000000 */
[----:B-1----:R-:W-:Y:S02]  /*3290*/  HMNMX2 R20, R9, R32, !PT ;  /* 0x0000002009147240 */ /* 0x002fe40007800000 */
[----:B------:R-:W-:Y:S01]  /*32a0*/  FADD R36, -R13, R36 ;  /* 0x000000240d247221 */ /* 0x000fe20000000100 */
[----:B------:R-:W-:Y:S02]  /*32b0*/  FMUL R17, R17, 1.4426950216293334961 ;  /* 0x3fb8aa3b11117820 */ /* 0x000fe40000400000 */
[----:B------:R-:W-:-:S02]  /*32c0*/  HADD2.F32 R9, -RZ, R20.H0_H0 ;  /* 0x20000014ff097230 */ /* 0x000fc40000004100 */
[----:B------:R-:W-:Y:S01]  /*32d0*/  @!P0 FMUL R19, R19, 0.5 ;  /* 0x3f00000013138820 */ /* 0x000fe20000400000 */
[----:B------:R-:W-:Y:S01]  /*32e0*/  FMUL R27, R36, 1.4426950216293334961 ;  /* 0x3fb8aa3b241b7820 */ /* 0x000fe20000400000 */
[----:B------:R-:W-:Y:S02]  /*32f0*/  HADD2.F32 R36, -RZ, R32.H0_H0 ;  /* 0x20000020ff247230 */ /* 0x000fe40000004100 */
[----:B------:R1:W3:Y:S01]  /*3300*/  MUFU.EX2 R35, R19 ;  /* 0x0000001300237308 */ /* 0x0002e20000000800 */
[----:B0-----:R-:W-:Y:S01]  /*3310*/  @!P1 FMUL R31, R31, R31 ;  /* 0x0000001f1f1f9220 */ /* 0x001fe20000400000 */
[----:B------:R-:W-:Y:S01]  /*3320*/  FSETP.GEU.AND P2, PT, R27, -126, PT ;  /* 0xc2fc00001b00780b */ /* 0x000fe20003f4e000 */
[----:B------:R-:W-:Y:S01]  /*3330*/  FADD R36, -R9, R36 ;  /* 0x0000002409247221 */ /* 0x000fe20000000100 */
[----:B------:R-:W-:Y:S01]  /*3340*/  FSETP.GEU.AND P1, PT, R17, -126, PT ;  /* 0xc2fc00001100780b */ /* 0x000fe20003f2e000 */
[----:B------:R-:W-:Y:S02]  /*3350*/  FADD R12, R12, -R9 ;  /* 0x800000090c0c7221 */ /* 0x000fe40000000000 */
[----:B------:R-:W-:-:S02]  /*3360*/  FMUL R37, R36, 1.4426950216293334961 ;  /* 0x3fb8aa3b24257820 */ /* 0x000fc40000400000 */
[----:B-1----:R-:W-:Y:S01]  /*3370*/  FMUL R19, R12, 1.4426950216293334961 ;  /* 0x3fb8aa3b0c137820 */ /* 0x002fe20000400000 */
[----:B------:R-:W-:Y:S02]  /*3380*/  HADD2.F32 R12, -RZ, R20.H1_H1 ;  /* 0x30000014ff0c7230 */ /* 0x000fe40000004100 */
[----:B--2---:R-:W-:Y:S01]  /*3390*/  FMUL R31, R34, R31 ;  /* 0x0000001f221f7220 */ /* 0x004fe20000400000 */
[----:B------:R-:W-:Y:S01]  /*33a0*/  FSETP.GEU.AND P3, PT, R37, -126, PT ;  /* 0xc2fc00002500780b */ /* 0x000fe20003f6e000 */
[----:B------:R-:W0:Y:S01]  /*33b0*/  SHFL.BFLY PT, R34, R18, 0x4, 0x1f ;  /* 0x0c801f0012227f89 */ /* 0x000e2200000e0000 */
[----:B------:R-:W-:Y:S01]  /*33c0*/  @!P2 FMUL R27, R27, 0.5 ;  /* 0x3f0000001b1ba820 */ /* 0x000fe20000400000 */
[----:B------:R-:W-:Y:S01]  /*33d0*/  FADD R3, R3, -R12 ;  /* 0x8000000c03037221 */ /* 0x000fe20000000000 */
[----:B---3--:R-:W-:Y:S01]  /*33e0*/  @!P0 FMUL R35, R35, R35 ;  /* 0x0000002323238220 */ /* 0x008fe20000400000 */
[----:B------:R-:W-:Y:S01]  /*33f0*/  @!P1 FMUL R17, R17, 0.5 ;  /* 0x3f00000011119820 */ /* 0x000fe20000400000 */
[----:B------:R-:W-:-:S02]  /*3400*/  FSETP.GEU.AND P0, PT, R19, -126, PT ;  /* 0xc2fc00001300780b */ /* 0x000fc40003f0e000 */
[----:B------:R-:W-:Y:S02]  /*3410*/  FFMA R30, R30, R35, R31 ;  /* 0x000000231e1e7223 */ /* 0x000fe4000000001f */
[----:B------:R-:W1:Y:S03]  /*3420*/  MUFU.EX2 R31, R27 ;  /* 0x0000001b001f7308 */ /* 0x000e660000000800 */
[----:B------:R-:W-:-:S05]  /*3430*/  @!P3 FMUL R37, R37, 0.5 ;  /* 0x3f0000002525b820 */ /* 0x000fca0000400000 */
[----:B------:R2:W3:Y:S01]  /*3440*/  MUFU.EX2 R35, R17 ;  /* 0x0000001100237308 */ /* 0x0004e20000000800 */
[----:B------:R-:W-:-:S07]  /*3450*/  @!P0 FMUL R19, R19, 0.5 ;  /* 0x3f00000013138820 */ /* 0x000fce0000400000 */
[----:B------:R-:W4:Y:S01]  /*3460*/  MUFU.EX2 R27, R37 ;  /* 0x00000025001b7308 */ /* 0x000f220000000800 */
[----:B-1----:R-:W-:Y:S01]  /*3470*/  @!P2 FMUL R31, R31, R31 ;  /* 0x0000001f1f1fa220 */ /* 0x002fe20000400000 */
[----:B--2---:R-:W1:Y:S03]  /*3480*/  SHFL.BFLY PT, R17, R10, 0x8, 0x1f ;  /* 0x0d001f000a117f89 */ /* 0x004e6600000e0000 */
[----:B0-----:R-:W-:Y:S02]  /*3490*/  FMUL R31, R34, R31 ;  /* 0x0000001f221f7220 */ /* 0x001fe40000400000 */
[----:B------:R-:W0:Y:S01]  /*34a0*/  SHFL.BFLY PT, R34, R15, 0x8, 0x1f ;  /* 0x0d001f000f227f89 */ /* 0x000e2200000e0000 */
[----:B------:R-:W2:Y:S01]  /*34b0*/  MUFU.EX2 R36, R19 ;  /* 0x0000001300247308 */ /* 0x000ea20000000800 */
[----:B---3--:R-:W-:-:S04]  /*34c0*/  @!P1 FMUL R35, R35, R35 ;  /* 0x0000002323239220 */ /* 0x008fc80000400000 */
[----:B------:R-:W-:Y:S01]  /*34d0*/  FFMA R18, R18, R35, R31 ;  /* 0x0000002312127223 */ /* 0x000fe2000000001f */
[----:B------:R-:W-:Y:S02]  /*34e0*/  HADD2.F32 R31, -RZ, R32.H1_H1 ;  /* 0x30000020ff1f7230 */ /* 0x000fe40000004100 */
[----:B------:R-:W-:Y:S01]  /*34f0*/  FMUL R32, R3, 1.4426950216293334961 ;  /* 0x3fb8aa3b03207820 */ /* 0x000fe20000400000 */
[----:B----4-:R-:W-:Y:S02]  /*3500*/  @!P3 FMUL R27, R27, R27 ;  /* 0x0000001b1b1bb220 */ /* 0x010fe40000400000 */
[----:B------:R-:W-:-:S04]  /*3510*/  FADD R31, -R12, R31 ;  /* 0x0000001f0c1f7221 */ /* 0x000fc80000000100 */
[----:B------:R-:W-:Y:S01]  /*3520*/  FMUL R31, R31, 1.4426950216293334961 ;  /* 0x3fb8aa3b1f1f7820 */ /* 0x000fe20000400000 */
[----:B--2---:R-:W-:Y:S01]  /*3530*/  @!P0 FMUL R36, R36, R36 ;  /* 0x0000002424248220 */ /* 0x004fe20000400000 */
[----:B------:R-:W-:-:S03]  /*3540*/  FSETP.GEU.AND P0, PT, R32, -126, PT ;  /* 0xc2fc00002000780b */ /* 0x000fc60003f0e000 */
[----:B------:R-:W-:Y:S02]  /*3550*/  FSETP.GEU.AND P1, PT, R31, -126, PT ;  /* 0xc2fc00001f00780b */ /* 0x000fe40003f2e000 */
[----:B-1----:R-:W-:Y:S01]  /*3560*/  HMNMX2 R10, R10, R17, !PT ;  /* 0x000000110a0a7240 */ /* 0x002fe20007800000 */
[----:B0-----:R-:W-:-:S04]  /*3570*/  FMUL R34, R34, R27 ;  /* 0x0000001b22227220 */ /* 0x001fc80000400000 */
[----:B------:R-:W-:Y:S01]  /*3580*/  FFMA R3, R15, R36, R34 ;  /* 0x000000240f037223 */ /* 0x000fe20000000022 */
[----:B------:R-:W-:Y:S01]  /*3590*/  HADD2.F32 R34, -RZ, R17.H0_H0 ;  /* 0x20000011ff227230 */ /* 0x000fe20000004100 */
[----:B------:R-:W0:Y:S01]  /*35a0*/  SHFL.BFLY PT, R36, R28, 0x8, 0x1f ;  /* 0x0d001f001c247f89 */ /* 0x000e2200000e0000 */
[----:B------:R-:W-:Y:S02]  /*35b0*/  HADD2.F32 R27, -RZ, R10.H0_H0 ;  /* 0x2000000aff1b7230 */ /* 0x000fe40000004100 */
[----:B------:R-:W-:Y:S01]  /*35c0*/  @!P0 FMUL R32, R32, 0.5 ;  /* 0x3f00000020208820 */ /* 0x000fe20000400000 */
[----:B------:R-:W-:Y:S02]  /*35d0*/  @!P1 FMUL R31, R31, 0.5 ;  /* 0x3f0000001f1f9820 */ /* 0x000fe40000400000 */
[----:B------:R-:W-:Y:S01]  /*35e0*/  FADD R34, -R27, R34 ;  /* 0x000000221b227221 */ /* 0x000fe20000000100 */
[----:B------:R1:W2:Y:S01]  /*35f0*/  MUFU.EX2 R35, R32 ;  /* 0x0000002000237308 */ /* 0x0002a20000000800 */
[----:B------:R-:W-:-:S02]  /*3600*/  FADD R15, R26, -R27 ;  /* 0x8000001b1a0f7221 */ /* 0x000fc40000000000 */
[----:B------:R-:W-:Y:S02]  /*3610*/  FMUL R34, R34, 1.4426950216293334961 ;  /* 0x3fb8aa3b22227820 */ /* 0x000fe40000400000 */
[----:B------:R-:W-:-:S03]  /*3620*/  FMUL R15, R15, 1.4426950216293334961 ;  /* 0x3fb8aa3b0f0f7820 */ /* 0x000fc60000400000 */
[----:B------:R-:W3:Y:S01]  /*3630*/  MUFU.EX2 R19, R31 ;  /* 0x0000001f00137308 */ /* 0x000ee20000000800 */
[----:B------:R-:W-:Y:S01]  /*3640*/  FSETP.GEU.AND P2, PT, R34, -126, PT ;  /* 0xc2fc00002200780b */ /* 0x000fe20003f4e000 */
[----:B-1----:R-:W1:Y:S01]  /*3650*/  SHFL.BFLY PT, R32, R29, 0x8, 0x1f ;  /* 0x0d001f001d207f89 */ /* 0x002e6200000e0000 */
[----:B--2---:R-:W-:-:S11]  /*3660*/  @!P0 FMUL R35, R35, R35 ;  /* 0x0000002323238220 */ /* 0x004fd60000400000 */
[----:B------:R-:W-:Y:S01]  /*3670*/  @!P2 FMUL R34, R34, 0.5 ;  /* 0x3f0000002222a820 */ /* 0x000fe20000400000 */
[----:B---3--:R-:W-:Y:S01]  /*3680*/  @!P1 FMUL R19, R19, R19 ;  /* 0x0000001313139220 */ /* 0x008fe20000400000 */
[----:B------:R-:W-:Y:S02]  /*3690*/  FSETP.GEU.AND P1, PT, R15, -126, PT ;  /* 0xc2fc00000f00780b */ /* 0x000fe40003f2e000 */
[----:B------:R-:W2:Y:S01]  /*36a0*/  MUFU.EX2 R26, R34 ;  /* 0x00000022001a7308 */ /* 0x000ea20000000800 */
[----:B0-----:R-:W-:Y:S01]  /*36b0*/  FMUL R19, R36, R19 ;  /* 0x0000001324137220 */ /* 0x001fe20000400000 */
[----:B------:R-:W-:-:S03]  /*36c0*/  HADD2.F32 R36, -RZ, R17.H1_H1 ;  /* 0x30000011ff247230 */ /* 0x000fc60000004100 */
[----:B------:R-:W-:Y:S01]  /*36d0*/  FFMA R28, R28, R35, R19 ;  /* 0x000000231c1c7223 */ /* 0x000fe20000000013 */
[----:B------:R-:W-:Y:S01]  /*36e0*/  HADD2.F32 R19, -RZ, R10.H1_H1 ;  /* 0x3000000aff137230 */ /* 0x000fe20000004100 */
[----:B------:R-:W0:Y:S01]  /*36f0*/  SHFL.BFLY PT, R35, R24, 0x8, 0x1f ;  /* 0x0d001f0018237f89 */ /* 0x000e2200000e0000 */
[----:B-1----:R-:W-:-:S03]  /*3700*/  HMNMX2 R29, R29, R32, !PT ;  /* 0x000000201d1d7240 */ /* 0x002fc60007800000 */
[----:B------:R-:W-:Y:S01]  /*3710*/  @!P1 FMUL R15, R15, 0.5 ;  /* 0x3f0000000f0f9820 */ /* 0x000fe20000400000 */
[----:B------:R-:W-:Y:S01]  /*3720*/  FADD R36, -R19, R36 ;  /* 0x0000002413247221 */ /* 0x000fe20000000100 */
[----:B------:R-:W-:Y:S02]  /*3730*/  FADD R16, R16, -R19 ;  /* 0x8000001310107221 */ /* 0x000fe40000000000 */
[----:B------:R-:W1:Y:S01]  /*3740*/  MUFU.EX2 R17, R15 ;  /* 0x0000000f00117308 */ /* 0x000e620000000800 */
[----:B------:R-:W-:Y:S01]  /*3750*/  FMUL R31, R36, 1.4426950216293334961 ;  /* 0x3fb8aa3b241f7820 */ /* 0x000fe20000400000 */
[----:B------:R-:W-:Y:S01]  /*3760*/  FMUL R16, R16, 1.4426950216293334961 ;  /* 0x3fb8aa3b10107820 */ /* 0x000fe20000400000 */
[----:B--2---:R-:W-:Y:S01]  /*3770*/  @!P2 FMUL R26, R26, R26 ;  /* 0x0000001a1a1aa220 */ /* 0x004fe20000400000 */
[----:B------:R-:W2:Y:S02]  /*3780*/  SHFL.BFLY PT, R36, R14, 0x8, 0x1f ;  /* 0x0d001f000e247f89 */ /* 0x000ea400000e0000 */
[----:B------:R-:W-:-:S02]  /*3790*/  FSETP.GEU.AND P2, PT, R31, -126, PT ;  /* 0xc2fc00001f00780b */ /* 0x000fc40003f4e000 */
[----:B------:R-:W-:Y:S01]  /*37a0*/  FSETP.GEU.AND P0, PT, R16, -126, PT ;  /* 0xc2fc00001000780b */ /* 0x000fe20003f0e000 */
[----:B0-----:R-:W-:Y:S01]  /*37b0*/  FMUL R35, R35, R26 ;  /* 0x0000001a23237220 */ /* 0x001fe20000400000 */
[----:B-1----:R-:W-:Y:S01]  /*37c0*/  @!P1 FMUL R17, R17, R17 ;  /* 0x0000001111119220 */ /* 0x002fe20000400000 */
[----:B------:R-:W-:-:S08]  /*37d0*/  HADD2.F32 R26, -RZ, R29.H0_H0 ;  /* 0x2000001dff1a7230 */ /* 0x000fd00000004100 */
[----:B------:R-:W-:Y:S01]  /*37e0*/  @!P2 FMUL R31, R31, 0.5 ;  /* 0x3f0000001f1fa820 */ /* 0x000fe20000400000 */
[----:B------:R-:W-:Y:S01]  /*37f0*/  FFMA R24, R24, R17, R35 ;  /* 0x0000001118187223 */ /* 0x000fe20000000023 */
[----:B------:R-:W-:Y:S02]  /*3800*/  HADD2.F32 R17, -RZ, R32.H0_H0 ;  /* 0x20000020ff117230 */ /* 0x000fe40000004100 */
[----:B------:R-:W-:Y:S01]  /*3810*/  @!P0 FMUL R16, R16, 0.5 ;  /* 0x3f00000010108820 */ /* 0x000fe20000400000 */
[----:B------:R0:W1:Y:S01]  /*3820*/  MUFU.EX2 R15, R31 ;  /* 0x0000001f000f7308 */ /* 0x0000620000000800 */
[----:B------:R-:W-:Y:S01]  /*3830*/  FADD R11, R11, -R26 ;  /* 0x8000001a0b0b7221 */ /* 0x000fe20000000000 */
[----:B------:R-:W-:-:S04]  /*3840*/  FADD R17, -R26, R17 ;  /* 0x000000111a117221 */ /* 0x000fc80000000100 */
[----:B------:R-:W-:Y:S02]  /*3850*/  FMUL R34, R17, 1.4426950216293334961 ;  /* 0x3fb8aa3b11227820 */ /* 0x000fe40000400000 */
[----:B------:R3:W4:Y:S01]  /*3860*/  MUFU.EX2 R35, R16 ;  /* 0x0000001000237308 */ /* 0x0007220000000800 */
[----:B------:R-:W-:Y:S01]  /*3870*/  FMUL R17, R11, 1.4426950216293334961 ;  /* 0x3fb8aa3b0b117820 */ /* 0x000fe20000400000 */
[----:B0-----:R-:W-:Y:S01]  /*3880*/  HADD2.F32 R31, -RZ, R32.H1_H1 ;  /* 0x30000020ff1f7230 */ /* 0x001fe20000004100 */
[----:B------:R-:W-:-:S03]  /*3890*/  FSETP.GEU.AND P3, PT, R34, -126, PT ;  /* 0xc2fc00002200780b */ /* 0x000fc60003f6e000 */
[----:B------:R-:W-:Y:S01]  /*38a0*/  FSETP.GEU.AND P1, PT, R17, -126, PT ;  /* 0xc2fc00001100780b */ /* 0x000fe20003f2e000 */
[----:B-1----:R-:W-:Y:S01]  /*38b0*/  @!P2 FMUL R15, R15, R15 ;  /* 0x0000000f0f0fa220 */ /* 0x002fe20000400000 */
[----:B---3--:R-:W-:-:S03]  /*38c0*/  HADD2.F32 R16, -RZ, R29.H1_H1 ;  /* 0x3000001dff107230 */ /* 0x008fc60000004100 */
[----:B--2---:R-:W-:Y:S02]  /*38d0*/  FMUL R11, R36, R15 ;  /* 0x0000000f240b7220 */ /* 0x004fe40000400000 */
[----:B------:R-:W0:Y:S01]  /*38e0*/  SHFL.BFLY PT, R15, R0, 0x8, 0x1f ;  /* 0x0d001f00000f7f89 */ /* 0x000e2200000e0000 */
[----:B------:R-:W-:Y:S01]  /*38f0*/  FADD R7, R7, -R16 ;  /* 0x8000001007077221 */ /* 0x000fe20000000000 */
[----:B----4-:R-:W-:Y:S01]  /*3900*/  @!P0 FMUL R35, R35, R35 ;  /* 0x0000002323238220 */ /* 0x010fe20000400000 */
[----:B------:R-:W-:-:S03]  /*3910*/  @!P3 FMUL R34, R34, 0.5 ;  /* 0x3f0000002222b820 */ /* 0x000fc60000400000 */
[----:B------:R-:W-:Y:S01]  /*3920*/  @!P1 FMUL R17, R17, 0.5 ;  /* 0x3f00000011119820 */ /* 0x000fe20000400000 */
[----:B------:R-:W-:Y:S01]  /*3930*/  FADD R31, -R16, R31 ;  /* 0x0000001f101f7221 */ /* 0x000fe20000000100 */
[----:B------:R-:W-:Y:S01]  /*3940*/  FFMA R11, R14, R35, R11 ;  /* 0x000000230e0b7223 */ /* 0x000fe2000000000b */
[----:B------:R-:W-:Y:S01]  /*3950*/  FMUL R14, R7, 1.4426950216293334961 ;  /* 0x3fb8aa3b070e7820 */ /* 0x000fe20000400000 */
[----:B------:R-:W1:Y:S01]  /*3960*/  SHFL.BFLY PT, R35, R8, 0x8, 0x1f ;  /* 0x0d001f0008237f89 */ /* 0x000e6200000e0000 */
[----:B------:R-:W2:Y:S01]  /*3970*/  MUFU.EX2 R34, R34 ;  /* 0x0000002200227308 */ /* 0x000ea20000000800 */
[----:B------:R-:W-:Y:S02]  /*3980*/  FMUL R31, R31, 1.4426950216293334961 ;  /* 0x3fb8aa3b1f1f7820 */ /* 0x000fe40000400000 */
[----:B------:R-:W-:-:S03]  /*3990*/  FSETP.GEU.AND P0, PT, R14, -126, PT ;  /* 0xc2fc00000e00780b */ /* 0x000fc60003f0e000 */
[----:B------:R-:W-:Y:S02]  /*39a0*/  FSETP.GEU.AND P2, PT, R31, -126, PT ;  /* 0xc2fc00001f00780b */ /* 0x000fe40003f4e000 */
[----:B------:R3:W4:Y:S01]  /*39b0*/  MUFU.EX2 R37, R17 ;  /* 0x0000001100257308 */ /* 0x0007220000000800 */
[----:B0-----:R-:W-:-:S07]  /*39c0*/  HMNMX2 R0, R0, R15, !PT ;  /* 0x0000000f00007240 */ /* 0x001fce0007800000 */
[----:B------:R-:W-:Y:S01]  /*39d0*/  @!P0 FMUL R14, R14, 0.5 ;  /* 0x3f0000000e0e8820 */ /* 0x000fe20000400000 */
[----:B--2---:R-:W-:Y:S02]  /*39e0*/  @!P3 FMUL R34, R34, R34 ;  /* 0x000000222222b220 */ /* 0x004fe40000400000 */
[----:B------:R-:W-:Y:S01]  /*39f0*/  @!P2 FMUL R31, R31, 0.5 ;  /* 0x3f0000001f1fa820 */ /* 0x000fe20000400000 */
[----:B---3--:R-:W-:Y:S01]  /*3a00*/  HADD2.F32 R17, -RZ, R0.H0_H0 ;  /* 0x20000000ff117230 */ /* 0x008fe20000004100 */
[----:B------:R-:W0:Y:S01]  /*3a10*/  MUFU.EX2 R36, R14 ;  /* 0x0000000e00247308 */ /* 0x000e220000000800 */
[----:B-1----:R-:W-:Y:S01]  /*3a20*/  FMUL R7, R35, R34 ;  /* 0x0000002223077220 */ /* 0x002fe20000400000 */
[----:B----4-:R-:W-:Y:S02]  /*3a30*/  @!P1 FMUL R37, R37, R37 ;  /* 0x0000002525259220 */ /* 0x010fe40000400000 */
[----:B------:R-:W-:Y:S01]  /*3a40*/  FADD R2, R2, -R17 ;  /* 0x8000001102027221 */ /* 0x000fe20000000000 */
[----:B------:R-:W1:Y:S01]  /*3a50*/  SHFL.BFLY PT, R35, R25, 0x8, 0x1f ;  /* 0x0d001f0019237f89 */ /* 0x000e6200000e0000 */
[----:B------:R-:W-:Y:S01]  /*3a60*/  FFMA R7, R8, R37, R7 ;  /* 0x0000002508077223 */ /* 0x000fe20000000007 */
[--C-:B------:R-:W-:Y:S01]  /*3a70*/  HADD2.F32 R8, -RZ, R15.reuse.H0_H0 ;  /* 0x2000000fff087230 */ /* 0x100fe20000004100 */
[----:B------:R2:W3:Y:S01]  /*3a80*/  MUFU.EX2 R34, R31 ;  /* 0x0000001f00227308 */ /* 0x0004e20000000800 */
[----:B------:R-:W-:-:S03]  /*3a90*/  HADD2.F32 R15, -RZ, R15.H1_H1 ;  /* 0x3000000fff0f7230 */ /* 0x000fc60000004100 */
[----:B------:R-:W-:Y:S01]  /*3aa0*/  FADD R8, -R17, R8 ;  /* 0x0000000811087221 */ /* 0x000fe20000000100 */
[----:B0-----:R-:W-:-:S03]  /*3ab0*/  @!P0 FMUL R36, R36, R36 ;  /* 0x0000002424248220 */ /* 0x001fc60000400000 */
[----:B------:R-:W-:Y:S01]  /*3ac0*/  FMUL R32, R8, 1.4426950216293334961 ;  /* 0x3fb8aa3b08207820 */ /* 0x000fe20000400000 */
[----:B------:R-:W-:Y:S01]  /*3ad0*/  FMUL R8, R2, 1.4426950216293334961 ;  /* 0x3fb8aa3b02087820 */ /* 0x000fe20000400000 */
[----:B------:R-:W-:Y:S01]  /*3ae0*/  HADD2.F32 R2, -RZ, R0.H1_H1 ;  /* 0x30000000ff027230 */ /* 0x000fe20000004100 */
[----:B--2---:R-:W-:Y:S02]  /*3af0*/  SHFL.BFLY PT, R31, R30, 0x8, 0x1f ;  /* 0x0d001f001e1f7f89 */ /* 0x004fe400000e0000 */
[----:B------:R-:W-:Y:S02]  /*3b00*/  FSETP.GEU.AND P1, PT, R32, -126, PT ;  /* 0xc2fc00002000780b */ /* 0x000fe40003f2e000 */
[----:B------:R-:W-:Y:S01]  /*3b10*/  FSETP.GEU.AND P0, PT, R8, -126, PT ;  /* 0xc2fc00000800780b */ /* 0x000fe20003f0e000 */
[----:B------:R-:W-:Y:S01]  /*3b20*/  FADD R14, -R2, R15 ;  /* 0x0000000f020e7221 */ /* 0x000fe20000000100 */
[----:B---3--:R-:W-:Y:S01]  /*3b30*/  @!P2 FMUL R34, R34, R34 ;  /* 0x000000222222a220 */ /* 0x008fe20000400000 */
[----:B------:R-:W0:Y:S01]  /*3b40*/  SHFL.BFLY PT, R15, R20, 0x10, 0x1f ;  /* 0x0e001f00140f7f89 */ /* 0x000e2200000e0000 */
[----:B------:R-:W-:Y:S01]  /*3b50*/  FADD R13, R13, -R2 ;  /* 0x800000020d0d7221 */ /* 0x000fe20000000000 */
[----:B------:R-:W-:Y:S01]  /*3b60*/  FMUL R14, R14, 1.4426950216293334961 ;  /* 0x3fb8aa3b0e0e7820 */ /* 0x000fe20000400000 */
[----:B-1----:R-:W-:-:S02]  /*3b70*/  FMUL R34, R35, R34 ;  /* 0x0000002223227220 */ /* 0x002fc40000400000 */
[----:B------:R-:W-:Y:S02]  /*3b80*/  FMUL R13, R13, 1.4426950216293334961 ;  /* 0x3fb8aa3b0d0d7820 */ /* 0x000fe40000400000 */
[----:B------:R-:W-:Y:S01]  /*3b90*/  FSETP.GEU.AND P2, PT, R14, -126, PT ;  /* 0xc2fc00000e00780b */ /* 0x000fe20003f4e000 */
[----:B------:R-:W-:Y:S01]  /*3ba0*/  @!P1 FMUL R32, R32, 0.5 ;  /* 0x3f00000020209820 */ /* 0x000fe20000400000 */
[----:B------:R-:W-:Y:S01]  /*3bb0*/  FFMA R25, R25, R36, R34 ;  /* 0x0000002419197223 */ /* 0x000fe20000000022 */
[----:B------:R-:W-:Y:S01]  /*3bc0*/  @!P0 FMUL R8, R8, 0.5 ;  /* 0x3f00000008088820 */ /* 0x000fe20000400000 */
[----:B------:R-:W1:Y:S03]  /*3bd0*/  SHFL.BFLY PT, R34, R18, 0x8, 0x1f ;  /* 0x0d001f0012227f89 */ /* 0x000e6600000e0000 */
[----:B------:R-:W2:Y:S06]  /*3be0*/  MUFU.EX2 R32, R32 ;  /* 0x0000002000207308 */ /* 0x000eac0000000800 */
[----:B------:R-:W-:-:S02]  /*3bf0*/  @!P2 FMUL R14, R14, 0.5 ;  /* 0x3f0000000e0ea820 */ /* 0x000fc40000400000 */
[----:B------:R3:W4:Y:S01]  /*3c00*/  MUFU.EX2 R35, R8 ;  /* 0x0000000800237308 */ /* 0x0007220000000800 */
[----:B0-----:R-:W-:Y:S01]  /*3c10*/  HMNMX2 R20, R20, R15, !PT ;  /* 0x0000000f14147240 */ /* 0x001fe20007800000 */
[----:B------:R-:W-:Y:S02]  /*3c20*/  HADD2.F32 R37, -RZ, R15.H0_H0 ;  /* 0x2000000fff257230 */ /* 0x000fe40000004100 */
[----:B--2---:R-:W-:Y:S02]  /*3c30*/  @!P1 FMUL R32, R32, R32 ;  /* 0x0000002020209220 */ /* 0x004fe40000400000 */
[----:B---3--:R-:W-:Y:S01]  /*3c40*/  HADD2.F32 R8, -RZ, R20.H0_H0 ;  /* 0x20000014ff087230 */ /* 0x008fe20000004100 */
[----:B------:R-:W-:Y:S01]  /*3c50*/  FSETP.GEU.AND P1, PT, R13, -126, PT ;  /* 0xc2fc00000d00780b */ /* 0x000fe20003f2e000 */
[----:B------:R-:W-:-:S03]  /*3c60*/  FMUL R31, R31, R32 ;  /* 0x000000201f1f7220 */ /* 0x000fc60000400000 */
[----:B------:R-:W-:Y:S01]  /*3c70*/  FADD R37, -R8, R37 ;  /* 0x0000002508257221 */ /* 0x000fe20000000100 */
[----:B------:R-:W-:Y:S01]  /*3c80*/  FADD R9, R9, -R8 ;  /* 0x8000000809097221 */ /* 0x000fe20000000000 */
[----:B----4-:R-:W-:Y:S02]  /*3c90*/  @!P0 FMUL R35, R35, R35 ;  /* 0x0000002323238220 */ /* 0x010fe40000400000 */
[----:B------:R-:W-:Y:S02]  /*3ca0*/  FMUL R32, R37, 1.4426950216293334961 ;  /* 0x3fb8aa3b25207820 */ /* 0x000fe40000400000 */
[----:B------:R-:W-:Y:S02]  /*3cb0*/  FFMA R30, R30, R35, R31 ;  /* 0x000000231e1e7223 */ /* 0x000fe4000000001f */
[----:B------:R0:W2:Y:S01]  /*3cc0*/  MUFU.EX2 R31, R14 ;  /* 0x0000000e001f7308 */ /* 0x0000a20000000800 */
[----:B------:R-:W-:Y:S01]  /*3cd0*/  FSETP.GEU.AND P3, PT, R32, -126, PT ;  /* 0xc2fc00002000780b */ /* 0x000fe20003f6e000 */
[----:B------:R-:W-:-:S06]  /*3ce0*/  @!P1 FMUL R13, R13, 0.5 ;  /* 0x3f0000000d0d9820 */ /* 0x000fcc0000400000 */
[----:B------:R3:W4:Y:S01]  /*3cf0*/  MUFU.EX2 R35, R13 ;  /* 0x0000000d00237308 */ /* 0x0007220000000800 */
[----:B0-----:R-:W-:Y:S01]  /*3d00*/  FMUL R14, R9, 1.4426950216293334961 ;  /* 0x3fb8aa3b090e7820 */ /* 0x001fe20000400000 */
[----:B------:R-:W-:-:S04]  /*3d10*/  HADD2.F32 R9, -RZ, R20.H1_H1 ;  /* 0x30000014ff097230 */ /* 0x000fc80000004100 */
[----:B------:R-:W-:Y:S01]  /*3d20*/  @!P3 FMUL R32, R32, 0.5 ;  /* 0x3f0000002020b820 */ /* 0x000fe20000400000 */
[----:B------:R-:W-:Y:S01]  /*3d30*/  FSETP.GEU.AND P0, PT, R14, -126, PT ;  /* 0xc2fc00000e00780b */ /* 0x000fe20003f0e000 */
[----:B------:R-:W-:Y:S01]  /*3d40*/  FADD R12, R12, -R9 ;  /* 0x800000090c0c7221 */ /* 0x000fe20000000000 */
[----:B--2---:R-:W-:Y:S01]  /*3d50*/  @!P2 FMUL R31, R31, R31 ;  /* 0x0000001f1f1fa220 */ /* 0x004fe20000400000 */
[----:B---3--:R-:W0:Y:S03]  /*3d60*/  SHFL.BFLY PT, R13, R3, 0x10, 0x1f ;  /* 0x0e001f00030d7f89 */ /* 0x008e2600000e0000 */
[----:B-1----:R-:W-:Y:S01]  /*3d70*/  FMUL R31, R34, R31 ;  /* 0x0000001f221f7220 */ /* 0x002fe20000400000 */
[----:B------:R-:W-:Y:S02]  /*3d80*/  HADD2.F32 R34, -RZ, R15.H1_H1 ;  /* 0x3000000fff227230 */ /* 0x000fe40000004100 */
[----:B------:R-:W1:Y:S01]  /*3d90*/  MUFU.EX2 R15, R32 ;  /* 0x00000020000f7308 */ /* 0x000e620000000800 */
[----:B----4-:R-:W-:-:S02]  /*3da0*/  @!P1 FMUL R35, R35, R35 ;  /* 0x0000002323239220 */ /* 0x010fc40000400000 */
[----:B------:R-:W-:Y:S01]  /*3db0*/  FADD R34, -R9, R34 ;  /* 0x0000002209227221 */ /* 0x000fe20000000100 */
[----:B------:R-:W-:Y:S01]  /*3dc0*/  @!P0 FMUL R14, R14, 0.5 ;  /* 0x3f0000000e0e8820 */ /* 0x000fe20000400000 */
[----:B------:R-:W-:Y:S01]  /*3dd0*/  FFMA R18, R18, R35, R31 ;  /* 0x0000002312127223 */ /* 0x000fe2000000001f */
[----:B------:R-:W-:Y:S01]  /*3de0*/  FMUL R31, R12, 1.4426950216293334961 ;  /* 0x3fb8aa3b0c1f7820 */ /* 0x000fe20000400000 */
[----:B------:R-:W-:Y:S01]  /*3df0*/  FMUL R34, R34, 1.4426950216293334961 ;  /* 0x3fb8aa3b22227820 */ /* 0x000fe20000400000 */
[----:B------:R-:W2:Y:S01]  /*3e00*/  MUFU.EX2 R36, R14 ;  /* 0x0000000e00247308 */ /* 0x000ea20000000800 */
[----:B------:R-:W-:Y:S02]  /*3e10*/  SHFL.BFLY PT, R35, R10, 0x10, 0x1f ;  /* 0x0e001f000a237f89 */ /* 0x000fe400000e0000 */
[----:B------:R-:W-:Y:S02]  /*3e20*/  FSETP.GEU.AND P1, PT, R31, -126, PT ;  /* 0xc2fc00001f00780b */ /* 0x000fe40003f2e000 */
[----:B------:R-:W-:Y:S01]  /*3e30*/  FSETP.GEU.AND P2, PT, R34, -126, PT ;  /* 0xc2fc00002200780b */ /* 0x000fe20003f4e000 */
[----:B-1----:R-:W-:-:S04]  /*3e40*/  @!P3 FMUL R15, R15, R15 ;  /* 0x0000000f0f0fb220 */ /* 0x002fc80000400000 */
[----:B0-----:R-:W-:Y:S01]  /*3e50*/  FMUL R32, R13, R15 ;  /* 0x0000000f0d207220 */ /* 0x001fe20000400000 */
[----:B------:R-:W-:-:S05]  /*3e60*/  MOV R13, UR4 ;  /* 0x00000004000d7c02 */ /* 0x000fca0008000f00 */
[----:B------:R-:W-:Y:S01]  /*3e70*/  @!P1 FMUL R31, R31, 0.5 ;  /* 0x3f0000001f1f9820 */ /* 0x000fe20000400000 */
[----:B--2---:R-:W-:Y:S01]  /*3e80*/  @!P0 FMUL R36, R36, R36 ;  /* 0x0000002424248220 */ /* 0x004fe20000400000 */
[----:B------:R-:W-:Y:S01]  /*3e90*/  @!P2 FMUL R34, R34, 0.5 ;  /* 0x3f0000002222a820 */ /* 0x000fe20000400000 */
[----:B------:R-:W-:Y:S02]  /*3ea0*/  IMAD.WIDE R12, R13, 0x2, R4 ;  /* 0x000000020d0c7825 */ /* 0x000fe400078e0204 */
[----:B------:R-:W0:Y:S01]  /*3eb0*/  SHFL.BFLY PT, R4, R28, 0x10, 0x1f ;  /* 0x0e001f001c047f89 */ /* 0x000e2200000e0000 */
[----:B------:R-:W1:Y:S01]  /*3ec0*/  MUFU.EX2 R5, R34 ;  /* 0x0000002200057308 */ /* 0x000e620000000800 */
[----:B------:R-:W-:Y:S02]  /*3ed0*/  FFMA R3, R3, R36, R32 ;  /* 0x0000002403037223 */ /* 0x000fe40000000020 */
[----:B------:R-:W2:Y:S01]  /*3ee0*/  LDG.E.128 R12, desc[UR10][R12.64] ;  /* 0x0000000a0c0c7981 */ /* 0x000ea2000c1e1d00 */
[----:B------:R-:W-:Y:S03]  /*3ef0*/  BSSY.RECONVERGENT B2, `(.L_x_0) ;  /* 0x0000106000027945 */ /* 0x000fe60003800200 */
[----:B------:R-:W3:Y:S01]  /*3f00*/  SHFL.BFLY PT, R32, R24, 0x10, 0x1f ;  /* 0x0e001f0018207f89 */ /* 0x000ee200000e0000 */
[----:B------:R-:W4:Y:S01]  /*3f10*/  MUFU.EX2 R37, R31 ;  /* 0x0000001f00257308 */ /* 0x000f220000000800 */
[----:B-1----:R-:W-:-:S04]  /*3f20*/  @!P2 FMUL R5, R5, R5 ;  /* 0x000000050505a220 */ /* 0x002fc80000400000 */
[----:B0-----:R-:W-:Y:S01]  /*3f30*/  FMUL R4, R4, R5 ;  /* 0x0000000504047220 */ /* 0x001fe20000400000 */
[----:B------:R-:W-:Y:S01]  /*3f40*/  HMNMX2 R5, R10, R35, !PT ;  /* 0x000000230a057240 */ /* 0x000fe20007800000 */
[----:B----4-:R-:W-:-:S04]  /*3f50*/  @!P1 FMUL R37, R37, R37 ;  /* 0x0000002525259220 */ /* 0x010fc80000400000 */
[----:B------:R-:W-:Y:S01]  /*3f60*/  FFMA R10, R28, R37, R4 ;  /* 0x000000251c0a7223 */ /* 0x000fe20000000004 */
[----:B------:R-:W-:Y:S02]  /*3f70*/  HADD2.F32 R37, -RZ, R35.H0_H0 ;  /* 0x20000023ff257230 */ /* 0x000fe40000004100 */
[--C-:B------:R-:W-:Y:S02]  /*3f80*/  HADD2.F32 R4, -RZ, R5.reuse.H0_H0 ;  /* 0x20000005ff047230 */ /* 0x100fe40000004100 */
[----:B------:R-:W-:-:S03]  /*3f90*/  HADD2.F32 R28, -RZ, R5.H1_H1 ;  /* 0x30000005ff1c7230 */ /* 0x000fc60000004100 */
[----:B------:R-:W-:Y:S01]  /*3fa0*/  FADD R37, -R4, R37 ;  /* 0x0000002504257221 */ /* 0x000fe20000000100 */
[----:B------:R-:W-:Y:S01]  /*3fb0*/  FADD R27, R27, -R4 ;  /* 0x800000041b1b7221 */ /* 0x000fe20000000000 */
[----:B------:R-:W-:Y:S02]  /*3fc0*/  FADD R36, R19, -R28 ;  /* 0x8000001c13247221 */ /* 0x000fe40000000000 */
[----:B------:R-:W-:Y:S01]  /*3fd0*/  FMUL R37, R37, 1.4426950216293334961 ;  /* 0x3fb8aa3b25257820 */ /* 0x000fe20000400000 */
[----:B------:R-:W-:Y:S01]  /*3fe0*/  FMUL R34, R27, 1.4426950216293334961 ;  /* 0x3fb8aa3b1b227820 */ /* 0x000fe20000400000 */
[----:B------:R-:W-:-:S03]  /*3ff0*/  HADD2.F32 R27, -RZ, R35.H1_H1 ;  /* 0x30000023ff1b7230 */ /* 0x000fc60000004100 */
[----:B------:R-:W-:Y:S02]  /*4000*/  FSETP.GEU.AND P1, PT, R37, -126, PT ;  /* 0xc2fc00002500780b */ /* 0x000fe40003f2e000 */
[----:B------:R-:W-:Y:S01]  /*4010*/  FSETP.GEU.AND P0, PT, R34, -126, PT ;  /* 0xc2fc00002200780b */ /* 0x000fe20003f0e000 */
[----:B------:R-:W-:-:S04]  /*4020*/  FADD R27, -R28, R27 ;  /* 0x0000001b1c1b7221 */ /* 0x000fc80000000100 */
[----:B------:R-:W-:-:S06]  /*4030*/  FMUL R27, R27, 1.4426950216293334961 ;  /* 0x3fb8aa3b1b1b7820 */ /* 0x000fcc0000400000 */
[----:B------:R-:W-:Y:S02]  /*4040*/  @!P1 FMUL R37, R37, 0.5 ;  /* 0x3f00000025259820 */ /* 0x000fe40000400000 */
[----:B------:R-:W-:Y:S02]  /*4050*/  @!P0 FMUL R34, R34, 0.5 ;  /* 0x3f00000022228820 */ /* 0x000fe40000400000 */
[----:B------:R-:W0:Y:S08]  /*4060*/  MUFU.EX2 R31, R37 ;  /* 0x00000025001f7308 */ /* 0x000e300000000800 */
[----:B------:R-:W1:Y:S01]  /*4070*/  MUFU.EX2 R35, R34 ;  /* 0x0000002200237308 */ /* 0x000e620000000800 */
[----:B0-----:R-:W-:Y:S01]  /*4080*/  @!P1 FMUL R31, R31, R31 ;  /* 0x0000001f1f1f9220 */ /* 0x001fe20000400000 */
[----:B------:R-:W-:-:S03]  /*4090*/  FSETP.GEU.AND P1, PT, R27, -126, PT ;  /* 0xc2fc00001b00780b */ /* 0x000fc60003f2e000 */
[----:B---3--:R-:W-:Y:S01]  /*40a0*/  FMUL R19, R32, R31 ;  /* 0x0000001f20137220 */ /* 0x008fe20000400000 */
[----:B------:R-:W-:Y:S01]  /*40b0*/  FMUL R31, R36, 1.4426950216293334961 ;  /* 0x3fb8aa3b241f7820 */ /* 0x000fe20000400000 */
[----:B-1----:R-:W-:-:S04]  /*40c0*/  @!P0 FMUL R35, R35, R35 ;  /* 0x0000002323238220 */ /* 0x002fc80000400000 */
[----:B------:R-:W-:Y:S01]  /*40d0*/  FSETP.GEU.AND P0, PT, R31, -126, PT ;  /* 0xc2fc00001f00780b */ /* 0x000fe20003f0e000 */
[----:B------:R-:W-:-:S03]  /*40e0*/  FFMA R19, R24, R35, R19 ;  /* 0x0000002318137223 */ /* 0x000fc60000000013 */
[----:B------:R-:W-:Y:S01]  /*40f0*/  @!P1 FMUL R27, R27, 0.5 ;  /* 0x3f0000001b1b9820 */ /* 0x000fe20000400000 */
[----:B------:R-:W0:Y:S03]  /*4100*/  SHFL.BFLY PT, R24, R11, 0x10, 0x1f ;  /* 0x0e001f000b187f89 */ /* 0x000e2600000e0000 */
[----:B------:R1:W3:Y:S05]  /*4110*/  MUFU.EX2 R35, R27 ;  /* 0x0000001b00237308 */ /* 0x0002ea0000000800 */
[----:B------:R-:W-:Y:S01]  /*4120*/  @!P0 FMUL R31, R31, 0.5 ;  /* 0x3f0000001f1f8820 */ /* 0x000fe20000400000 */
[----:B-1----:R-:W-:-:S03]  /*4130*/  MOV R27, R29 ;  /* 0x0000001d001b7202 */ /* 0x002fc60000000f00 */
[----:B------:R-:W1:Y:S02]  /*4140*/  MUFU.EX2 R34, R31 ;  /* 0x0000001f00227308 */ /* 0x000e640000000800 */
[----:B------:R-:W4:Y:S01]  /*4150*/  SHFL.BFLY PT, R32, R27, 0x10, 0x1f ;  /* 0x0e001f001b207f89 */ /* 0x000f2200000e0000 */
[----:B---3--:R-:W-:-:S04]  /*4160*/  @!P1 FMUL R35, R35, R35 ;  /* 0x0000002323239220 */ /* 0x008fc80000400000 */
[----:B0-----:R-:W-:Y:S01]  /*4170*/  FMUL R24, R24, R35 ;  /* 0x0000002318187220 */ /* 0x001fe20000400000 */
[----:B-1----:R-:W-:-:S04]  /*4180*/  @!P0 FMUL R34, R34, R34 ;  /* 0x0000002222228220 */ /* 0x002fc80000400000 */
[----:B------:R-:W-:Y:S01]  /*4190*/  FFMA R24, R11, R34, R24 ;  /* 0x000000220b187223 */ /* 0x000fe20000000018 */
[----:B----4-:R-:W-:Y:S01]  /*41a0*/  HMNMX2 R29, R29, R32, !PT ;  /* 0x000000201d1d7240 */ /* 0x010fe20007800000 */
[----:B------:R-:W-:-:S04]  /*41b0*/  HADD2.F32 R34, -RZ, R32.H0_H0 ;  /* 0x20000020ff227230 */ /* 0x000fc80000004100 */
[--C-:B------:R-:W-:Y:S02]  /*41c0*/  HADD2.F32 R11, -RZ, R29.reuse.H0_H0 ;  /* 0x2000001dff0b7230 */ /* 0x100fe40000004100 */
[----:B------:R-:W-:-:S03]  /*41d0*/  HADD2.F32 R27, -RZ, R29.H1_H1 ;  /* 0x3000001dff1b7230 */ /* 0x000fc60000004100 */
[----:B------:R-:W-:Y:S01]  /*41e0*/  FADD R34, -R11, R34 ;  /* 0x000000220b227221 */ /* 0x000fe20000000100 */
[----:B------:R-:W-:Y:S01]  /*41f0*/  FADD R26, R26, -R11 ;  /* 0x8000000b1a1a7221 */ /* 0x000fe20000000000 */
[----:B------:R-:W-:Y:S02]  /*4200*/  FADD R16, R16, -R27 ;  /* 0x8000001b10107221 */ /* 0x000fe40000000000 */
[----:B------:R-:W-:Y:S01]  /*4210*/  FMUL R36, R34, 1.4426950216293334961 ;  /* 0x3fb8aa3b22247820 */ /* 0x000fe20000400000 */
[----:B------:R-:W-:Y:S01]  /*4220*/  FMUL R35, R26, 1.4426950216293334961 ;  /* 0x3fb8aa3b1a237820 */ /* 0x000fe20000400000 */
[----:B------:R-:W0:Y:S01]  /*4230*/  SHFL.BFLY PT, R34, R7, 0x10, 0x1f ;  /* 0x0e001f0007227f89 */ /* 0x000e2200000e0000 */
[----:B------:R-:W-:Y:S02]  /*4240*/  HADD2.F32 R26, -RZ, R32.H1_H1 ;  /* 0x30000020ff1a7230 */ /* 0x000fe40000004100 */
[----:B------:R-:W-:Y:S02]  /*4250*/  FSETP.GEU.AND P1, PT, R36, -126, PT ;  /* 0xc2fc00002400780b */ /* 0x000fe40003f2e000 */
[----:B------:R-:W-:Y:S01]  /*4260*/  FSETP.GEU.AND P0, PT, R35, -126, PT ;  /* 0xc2fc00002300780b */ /* 0x000fe20003f0e000 */
[----:B------:R-:W-:-:S04]  /*4270*/  FADD R26, -R27, R26 ;  /* 0x0000001a1b1a7221 */ /* 0x000fc80000000100 */
[----:B------:R-:W-:-:S06]  /*4280*/  FMUL R26, R26, 1.4426950216293334961 ;  /* 0x3fb8aa3b1a1a7820 */ /* 0x000fcc0000400000 */
[----:B------:R-:W-:Y:S02]  /*4290*/  @!P1 FMUL R36, R36, 0.5 ;  /* 0x3f00000024249820 */ /* 0x000fe40000400000 */
[----:B------:R-:W-:Y:S02]  /*42a0*/  @!P0 FMUL R35, R35, 0.5 ;  /* 0x3f00000023238820 */ /* 0x000fe40000400000 */
[----:B------:R-:W1:Y:S08]  /*42b0*/  MUFU.EX2 R31, R36 ;  /* 0x00000024001f7308 */ /* 0x000e700000000800 */
[----:B------:R3:W4:Y:S01]  /*42c0*/  MUFU.EX2 R32, R35 ;  /* 0x0000002300207308 */ /* 0x0007220000000800 */
[----:B-1----:R-:W-:Y:S01]  /*42d0*/  @!P1 FMUL R31, R31, R31 ;  /* 0x0000001f1f1f9220 */ /* 0x002fe20000400000 */
[----:B------:R-:W-:Y:S01]  /*42e0*/  FSETP.GEU.AND P1, PT, R26, -126, PT ;  /* 0xc2fc00001a00780b */ /* 0x000fe20003f2e000 */
[----:B---3--:R-:W1:Y:S02]  /*42f0*/  SHFL.BFLY PT, R35, R0, 0x10, 0x1f ;  /* 0x0e001f0000237f89 */ /* 0x008e6400000e0000 */
[----:B0-----:R-:W-:Y:S01]  /*4300*/  FMUL R34, R34, R31 ;  /* 0x0000001f22227220 */ /* 0x001fe20000400000 */
[----:B------:R-:W-:-:S02]  /*4310*/  FMUL R31, R16, 1.4426950216293334961 ;  /* 0x3fb8aa3b101f7820 */ /* 0x000fc40000400000 */
[----:B------:R-:W0:Y:S01]  /*4320*/  SHFL.BFLY PT, R16, R25, 0x10, 0x1f ;  /* 0x0e001f0019107f89 */ /* 0x000e2200000e0000 */
[----:B----4-:R-:W-:Y:S02]  /*4330*/  @!P0 FMUL R32, R32, R32 ;  /* 0x0000002020208220 */ /* 0x010fe40000400000 */
[----:B------:R-:W-:Y:S02]  /*4340*/  FSETP.GEU.AND P0, PT, R31, -126, PT ;  /* 0xc2fc00001f00780b */ /* 0x000fe40003f0e000 */
[----:B------:R-:W-:Y:S02]  /*4350*/  FFMA R7, R7, R32, R34 ;  /* 0x0000002007077223 */ /* 0x000fe40000000022 */
[----:B------:R-:W-:-:S04]  /*4360*/  @!P1 FMUL R26, R26, 0.5 ;  /* 0x3f0000001a1a9820 */ /* 0x000fc80000400000 */
[----:B------:R3:W4:Y:S05]  /*4370*/  MUFU.EX2 R37, R26 ;  /* 0x0000001a00257308 */ /* 0x00072a0000000800 */
[----:B------:R-:W-:Y:S01]  /*4380*/  @!P0 FMUL R31, R31, 0.5 ;  /* 0x3f0000001f1f8820 */ /* 0x000fe20000400000 */
[----:B-1----:R-:W-:-:S03]  /*4390*/  HMNMX2 R0, R0, R35, !PT ;  /* 0x0000002300007240 */ /* 0x002fc60007800000 */
[----:B------:R-:W1:Y:S02]  /*43a0*/  MUFU.EX2 R32, R31 ;  /* 0x0000001f00207308 */ /* 0x000e640000000800 */
[----:B---3--:R-:W-:Y:S02]  /*43b0*/  HADD2.F32 R26, -RZ, R0.H0_H0 ;  /* 0x20000000ff1a7230 */ /* 0x008fe40000004100 */
[----:B----4-:R-:W-:-:S03]  /*43c0*/  @!P1 FMUL R37, R37, R37 ;  /* 0x0000002525259220 */ /* 0x010fc60000400000 */
[----:B------:R-:W-:Y:S01]  /*43d0*/  FADD R17, R17, -R26 ;  /* 0x8000001a11117221 */ /* 0x000fe20000000000 */
[----:B0-----:R-:W-:Y:S01]  /*43e0*/  FMUL R16, R16, R37 ;  /* 0x0000002510107220 */ /* 0x001fe20000400000 */
[----:B------:R-:W-:Y:S02]  /*43f0*/  HADD2.F32 R37, -RZ, R35.H0_H0 ;  /* 0x20000023ff257230 */ /* 0x000fe40000004100 */
[----:B-1----:R-:W-:-:S03]  /*4400*/  @!P0 FMUL R32, R32, R32 ;  /* 0x0000002020208220 */ /* 0x002fc60000400000 */
[----:B------:R-:W-:Y:S01]  /*4410*/  FADD R37, -R26, R37 ;  /* 0x000000251a257221 */ /* 0x000fe20000000100 */
[----:B------:R-:W-:-:S03]  /*4420*/  FFMA R16, R25, R32, R16 ;  /* 0x0000002019107223 */ /* 0x000fc60000000010 */
[----:B------:R-:W-:Y:S01]  /*4430*/  FMUL R37, R37, 1.4426950216293334961 ;  /* 0x3fb8aa3b25257820 */ /* 0x000fe20000400000 */
[----:B------:R-:W-:Y:S02]  /*4440*/  FMUL R32, R17, 1.4426950216293334961 ;  /* 0x3fb8aa3b11207820 */ /* 0x000fe40000400000 */
[----:B------:R-:W0:Y:S02]  /*4450*/  SHFL.BFLY PT, R17, R30, 0x10, 0x1f ;  /* 0x0e001f001e117f89 */ /* 0x000e2400000e0000 */
[----:B------:R-:W-:Y:S02]  /*4460*/  FSETP.GEU.AND P1, PT, R37, -126, PT ;  /* 0xc2fc00002500780b */ /* 0x000fe40003f2e000 */
[----:B------:R-:W-:-:S11]  /*4470*/  FSETP.GEU.AND P0, PT, R32, -126, PT ;  /* 0xc2fc00002000780b */ /* 0x000fd60003f0e000 */
[----:B------:R-:W-:Y:S02]  /*4480*/  @!P1 FMUL R37, R37, 0.5 ;  /* 0x3f00000025259820 */ /* 0x000fe40000400000 */
[----:B------:R-:W-:Y:S02]  /*4490*/  @!P0 FMUL R32, R32, 0.5 ;  /* 0x3f00000020208820 */ /* 0x000fe40000400000 */
[----:B------:R-:W1:Y:S08]  /*44a0*/  MUFU.EX2 R34, R37 ;  /* 0x0000002500227308 */ /* 0x000e700000000800 */
[----:B------:R-:W3:Y:S01]  /*44b0*/  MUFU.EX2 R25, R32 ;  /* 0x0000002000197308 */ /* 0x000ee20000000800 */
[----:B-1----:R-:W-:-:S04]  /*44c0*/  @!P1 FMUL R34, R34, R34 ;  /* 0x0000002222229220 */ /* 0x002fc80000400000 */
[----:B0-----:R-:W-:Y:S01]  /*44d0*/  FMUL R17, R17, R34 ;  /* 0x0000002211117220 */ /* 0x001fe20000400000 */
[----:B------:R-:W-:Y:S02]  /*44e0*/  HADD2.F32 R34, -RZ, R35.H1_H1 ;  /* 0x30000023ff227230 */ /* 0x000fe40000004100 */
[----:B---3--:R-:W-:-:S04]  /*44f0*/  @!P0 FMUL R25, R25, R25 ;  /* 0x0000001919198220 */ /* 0x008fc80000400000 */
[----:B------:R-:W-:Y:S01]  /*4500*/  FFMA R17, R30, R25, R17 ;  /* 0x000000191e117223 */ /* 0x000fe20000000011 */
[----:B------:R-:W-:-:S05]  /*4510*/  HADD2.F32 R25, -RZ, R0.H1_H1 ;  /* 0x30000000ff197230 */ /* 0x000fca0000004100 */
[----:B------:R-:W-:Y:S01]  /*4520*/  FADD R34, -R25, R34 ;  /* 0x0000002219227221 */ /* 0x000fe20000000100 */
[----:B------:R-:W-:-:S03]  /*4530*/  FADD R30, R2, -R25 ;  /* 0x80000019021e7221 */ /* 0x000fc60000000000 */
[----:B------:R-:W-:Y:S01]  /*4540*/  FMUL R31, R34, 1.4426950216293334961 ;  /* 0x3fb8aa3b221f7820 */ /* 0x000fe20000400000 */
[----:B------:R-:W-:Y:S01]  /*4550*/  FMUL R30, R30, 1.4426950216293334961 ;  /* 0x3fb8aa3b1e1e7820 */ /* 0x000fe20000400000 */
[----:B--2---:R-:W-:Y:S01]  /*4560*/  HMNMX2 R20, R20, R12, !PT ;  /* 0x0000000c14147240 */ /* 0x004fe20007800000 */
[----:B------:R-:W-:Y:S02]  /*4570*/  HADD2.F32 R32, -RZ, R12.H0_H0 ;  /* 0x2000000cff207230 */ /* 0x000fe40000004100 */
[----:B------:R-:W-:Y:S01]  /*4580*/  FSETP.GEU.AND P1, PT, R31, -126, PT ;  /* 0xc2fc00001f00780b */ /* 0x000fe20003f2e000 */
[----:B------:R-:W-:Y:S01]  /*4590*/  HADD2.F32 R36, -RZ, R13.H1_H1 ;  /* 0x3000000dff247230 */ /* 0x000fe20000004100 */
[----:B------:R-:W-:Y:S01]  /*45a0*/  FSETP.GEU.AND P0, PT, R30, -126, PT ;  /* 0xc2fc00001e00780b */ /* 0x000fe20003f0e000 */
[----:B------:R-:W-:Y:S01]  /*45b0*/  HADD2.F32 R35, -RZ, R20.H0_H0 ;  /* 0x20000014ff237230 */ /* 0x000fe20000004100 */
[----:B------:R-:W-:Y:S02]  /*45c0*/  HMNMX2 R5, R5, R13, !PT ;  /* 0x0000000d05057240 */ /* 0x000fe40007800000 */
[----:B------:R-:W-:-:S02]  /*45d0*/  HMNMX2 R0, R0, R15, !PT ;  /* 0x0000000f00007240 */ /* 0x000fc40007800000 */
[----:B------:R-:W-:Y:S01]  /*45e0*/  FADD R2, R8, -R35 ;  /* 0x8000002308027221 */ /* 0x000fe20000000000 */
[----:B------:R-:W-:Y:S01]  /*45f0*/  FADD R32, -R35, R32 ;  /* 0x0000002023207221 */ /* 0x000fe20000000100 */
[----:B------:R-:W-:Y:S02]  /*4600*/  HADD2.F32 R8, -RZ, R20.H1_H1 ;  /* 0x30000014ff087230 */ /* 0x000fe40000004100 */
[----:B------:R-:W-:Y:S02]  /*4610*/  HADD2.F32 R35, -RZ, R12.H1_H1 ;  /* 0x3000000cff237230 */ /* 0x000fe40000004100 */
[----:B------:R-:W-:Y:S01]  /*4620*/  @!P1 FMUL R31, R31, 0.5 ;  /* 0x3f0000001f1f9820 */ /* 0x000fe20000400000 */
[----:B------:R-:W0:Y:S01]  /*4630*/  SHFL.BFLY PT, R12, R18, 0x10, 0x1f ;  /* 0x0e001f00120c7f89 */ /* 0x000e2200000e0000 */
[----:B------:R-:W-:Y:S01]  /*4640*/  FADD R9, R9, -R8 ;  /* 0x8000000809097221 */ /* 0x000fe20000000000 */
[----:B------:R-:W-:Y:S01]  /*4650*/  FMUL R2, R2, 1.4426950216293334961 ;  /* 0x3fb8aa3b02027820 */ /* 0x000fe20000400000 */
[----:B------:R-:W-:Y:S01]  /*4660*/  FADD R8, -R8, R35 ;  /* 0x0000002308087221 */ /* 0x000fe20000000100 */
[----:B------:R-:W-:Y:S01]  /*4670*/  FMUL R32, R32, 1.4426950216293334961 ;  /* 0x3fb8aa3b20207820 */ /* 0x000fe20000400000 */
[----:B------:R1:W2:Y:S01]  /*4680*/  MUFU.EX2 R35, R31 ;  /* 0x0000001f00237308 */ /* 0x0002a20000000800 */
[----:B------:R-:W-:Y:S01]  /*4690*/  FMUL R9, R9, 1.4426950216293334961 ;  /* 0x3fb8aa3b09097820 */ /* 0x000fe20000400000 */
[----:B------:R-:W-:Y:S01]  /*46a0*/  FSETP.GEU.AND P2, PT, R2, -126, PT ;  /* 0xc2fc00000200780b */ /* 0x000fe20003f4e000 */
[----:B------:R-:W-:Y:S01]  /*46b0*/  @!P0 FMUL R30, R30, 0.5 ;  /* 0x3f0000001e1e8820 */ /* 0x000fe20000400000 */
[----:B------:R-:W-:Y:S01]  /*46c0*/  FSETP.GEU.AND P3, PT, R32, -126, PT ;  /* 0xc2fc00002000780b */ /* 0x000fe20003f6e000 */
[----:B------:R-:W-:-:S03]  /*46d0*/  FMUL R8, R8, 1.4426950216293334961 ;  /* 0x3fb8aa3b08087820 */ /* 0x000fc60000400000 */
[----:B------:R3:W4:Y:S01]  /*46e0*/  MUFU.EX2 R37, R30 ;  /* 0x0000001e00257308 */ /* 0x0007220000000800 */
[----:B-1----:R-:W-:Y:S01]  /*46f0*/  HADD2.F32 R31, -RZ, R5.H0_H0 ;  /* 0x20000005ff1f7230 */ /* 0x002fe20000004100 */
[----:B------:R-:W-:-:S05]  /*4700*/  FSETP.GEU.AND P4, PT, R8, -126, PT ;  /* 0xc2fc00000800780b */ /* 0x000fca0003f8e000 */
[----:B------:R-:W-:Y:S01]  /*4710*/  @!P2 FMUL R2, R2, 0.5 ;  /* 0x3f0000000202a820 */ /* 0x000fe20000400000 */
[----:B--2---:R-:W-:Y:S01]  /*4720*/  @!P1 FMUL R35, R35, R35 ;  /* 0x0000002323239220 */ /* 0x004fe20000400000 */
[----:B------:R-:W-:Y:S01]  /*4730*/  FSETP.GEU.AND P1, PT, R9, -126, PT ;  /* 0xc2fc00000900780b */ /* 0x000fe20003f2e000 */
[----:B------:R-:W-:Y:S01]  /*4740*/  @!P3 FMUL R32, R32, 0.5 ;  /* 0x3f0000002020b820 */ /* 0x000fe20000400000 */
[----:B---3--:R-:W-:Y:S02]  /*4750*/  HADD2.F32 R30, -RZ, R13.H0_H0 ;  /* 0x2000000dff1e7230 */ /* 0x008fe40000004100 */
[----:B0-----:R-:W-:Y:S01]  /*4760*/  FMUL R35, R12, R35 ;  /* 0x000000230c237220 */ /* 0x001fe20000400000 */
[----:B------:R-:W0:Y:S01]  /*4770*/  MUFU.EX2 R2, R2 ;  /* 0x0000000200027308 */ /* 0x000e220000000800 */
[----:B------:R-:W-:Y:S01]  /*4780*/  @!P4 FMUL R8, R8, 0.5 ;  /* 0x3f0000000808c820 */ /* 0x000fe20000400000 */
[----:B----4-:R-:W-:Y:S01]  /*4790*/  @!P0 FMUL R37, R37, R37 ;  /* 0x0000002525258220 */ /* 0x010fe20000400000 */
[----:B------:R-:W-:-:S03]  /*47a0*/  FADD R30, -R31, R30 ;  /* 0x0000001e1f1e7221 */ /* 0x000fc60000000100 */
[----:B------:R-:W-:Y:S02]  /*47b0*/  FFMA R18, R18, R37, R35 ;  /* 0x0000002512127223 */ /* 0x000fe40000000023 */
[----:B------:R1:W2:Y:S01]  /*47c0*/  MUFU.EX2 R12, R32 ;  /* 0x00000020000c7308 */ /* 0x0002a20000000800 */
[----:B------:R-:W-:Y:S01]  /*47d0*/  @!P1 FMUL R9, R9, 0.5 ;  /* 0x3f00000009099820 */ /* 0x000fe20000400000 */
[----:B------:R-:W-:Y:S01]  /*47e0*/  FADD R35, R4, -R31 ;  /* 0x8000001f04237221 */ /* 0x000fe20000000000 */
[----:B------:R-:W-:Y:S01]  /*47f0*/  HADD2.F32 R31, -RZ, R5.H1_H1 ;  /* 0x30000005ff1f7230 */ /* 0x000fe20000004100 */
[----:B------:R-:W-:Y:S01]  /*4800*/  HMNMX2 R4, R29, R14, !PT ;  /* 0x0000000e1d047240 */ /* 0x000fe20007800000 */
[----:B------:R-:W-:-:S03]  /*4810*/  HADD2.F32 R29, -RZ, R14.H0_H0 ;  /* 0x2000000eff1d7230 */ /* 0x000fc60000004100 */
[----:B------:R-:W3:Y:S01]  /*4820*/  MUFU.EX2 R9, R9 ;  /* 0x0000000900097308 */ /* 0x000ee20000000800 */
[----:B------:R-:W-:Y:S01]  /*4830*/  FADD R34, R28, -R31 ;  /* 0x8000001f1c227221 */ /* 0x000fe20000000000 */
[----:B------:R-:W-:Y:S02]  /*4840*/  HADD2.F32 R28, -RZ, R4.H0_H0 ;  /* 0x20000004ff1c7230 */ /* 0x000fe40000004100 */
[----:B0-----:R-:W-:Y:S01]  /*4850*/  @!P2 FMUL R2, R2, R2 ;  /* 0x000000020202a220 */ /* 0x001fe20000400000 */
[----:B-1----:R-:W-:Y:S01]  /*4860*/  FMUL R32, R35, 1.4426950216293334961 ;  /* 0x3fb8aa3b23207820 */ /* 0x002fe20000400000 */
[----:B------:R-:W-:Y:S01]  /*4870*/  FADD R31, -R31, R36 ;  /* 0x000000241f1f7221 */ /* 0x000fe20000000100 */
[----:B------:R-:W-:Y:S01]  /*4880*/  FADD R35, R11, -R28 ;  /* 0x8000001c0b237221 */ /* 0x000fe20000000000 */
[----:B------:R-:W0:Y:S01]  /*4890*/  MUFU.EX2 R13, R8 ;  /* 0x00000008000d7308 */ /* 0x000e220000000800 */
[----:B--2---:R-:W-:Y:S01]  /*48a0*/  @!P3 FMUL R12, R12, R12 ;  /* 0x0000000c0c0cb220 */ /* 0x004fe20000400000 */
[----:B------:R-:W-:-:S02]  /*48b0*/  HADD2.F32 R11, -RZ, R14.H1_H1 ;  /* 0x3000000eff0b7230 */ /* 0x000fc40000004100 */
[----:B------:R-:W-:Y:S01]  /*48c0*/  FADD R28, -R28, R29 ;  /* 0x0000001d1c1c7221 */ /* 0x000fe20000000100 */
[----:B------:R-:W-:Y:S01]  /*48d0*/  FMUL R29, R30, 1.4426950216293334961 ;  /* 0x3fb8aa3b1e1d7820 */ /* 0x000fe20000400000 */
[----:B------:R-:W-:Y:S01]  /*48e0*/  FFMA R3, R3, R2, R12 ;  /* 0x0000000203037223 */ /* 0x000fe2000000000c */
[----:B------:R-:W-:Y:S02]  /*48f0*/  HADD2.F32 R2, -RZ, R4.H1_H1 ;  /* 0x30000004ff027230 */ /* 0x000fe40000004100 */
[----:B------:R-:W-:Y:S01]  /*4900*/  FMUL R31, R31, 1.4426950216293334961 ;  /* 0x3fb8aa3b1f1f7820 */ /* 0x000fe20000400000 */
[----:B------:R-:W-:Y:S01]  /*4910*/  FMUL R35, R35, 1.4426950216293334961 ;  /* 0x3fb8aa3b23237820 */ /* 0x000fe20000400000 */
[----:B---3--:R-:W-:Y:S01]  /*4920*/  @!P1 FMUL R9, R9, R9 ;  /* 0x0000000909099220 */ /* 0x008fe20000400000 */
[----:B------:R-:W-:Y:S01]  /*4930*/  FMUL R30, R34, 1.4426950216293334961 ;  /* 0x3fb8aa3b221e7820 */ /* 0x000fe20000400000 */
[----:B------:R-:W-:Y:S01]  /*4940*/  FADD R36, R27, -R2 ;  /* 0x800000021b247221 */ /* 0x000fe20000000000 */
[----:B------:R-:W-:Y:S01]  /*4950*/  FADD R14, -R2, R11 ;  /* 0x0000000b020e7221 */ /* 0x000fe20000000100 */
[----:B------:R-:W-:Y:S01]  /*4960*/  FSETP.GEU.AND P6, PT, R31, -126, PT ;  /* 0xc2fc00001f00780b */ /* 0x000fe20003fce000 */
[--C-:B------:R-:W-:Y:S01]  /*4970*/  HADD2.F32 R34, -RZ, R15.reuse.H0_H0 ;  /* 0x2000000fff227230 */ /* 0x100fe20000004100 */
[----:B------:R-:W-:Y:S01]  /*4980*/  FSETP.GEU.AND P0, PT, R35, -126, PT ;  /* 0xc2fc00002300780b */ /* 0x000fe20003f0e000 */
[----:B------:R-:W-:Y:S01]  /*4990*/  FMUL R36, R36, 1.4426950216293334961 ;  /* 0x3fb8aa3b24247820 */ /* 0x000fe20000400000 */
[----:B0-----:R-:W-:Y:S01]  /*49a0*/  @!P4 FMUL R13, R13, R13 ;  /* 0x0000000d0d0dc220 */ /* 0x001fe20000400000 */
[----:B------:R-:W-:Y:S01]  /*49b0*/  FSETP.GEU.AND P4, PT, R29, -126, PT ;  /* 0xc2fc00001d00780b */ /* 0x000fe20003f8e000 */
[----:B------:R-:W-:Y:S01]  /*49c0*/  HADD2.F32 R15, -RZ, R15.H1_H1 ;  /* 0x3000000fff0f7230 */ /* 0x000fe20000004100 */
[----:B------:R-:W-:Y:S01]  /*49d0*/  FSETP.GEU.AND P3, PT, R32, -126, PT ;  /* 0xc2fc00002000780b */ /* 0x000fe20003f6e000 */
[----:B------:R-:W-:Y:S01]  /*49e0*/  FFMA R2, R10, R9, R13 ;  /* 0x000000090a027223 */ /* 0x000fe2000000000d */
[--C-:B------:R-:W-:Y:S01]  /*49f0*/  HADD2.F32 R13, -RZ, R0.reuse.H0_H0 ;  /* 0x20000000ff0d7230 */ /* 0x100fe20000004100 */
[----:B------:R-:W0:Y:S01]  /*4a00*/  LDS.128 R8, [R21] ;  /* 0x0000000015087984 */ /* 0x000e220000000c00 */
[----:B------:R-:W-:Y:S01]  /*4a10*/  FSETP.GEU.AND P5, PT, R30, -126, PT ;  /* 0xc2fc00001e00780b */ /* 0x000fe20003fae000 */
[----:B------:R-:W-:Y:S01]  /*4a20*/  FMUL R14, R14, 1.4426950216293334961 ;  /* 0x3fb8aa3b0e0e7820 */ /* 0x000fe20000400000 */
[----:B------:R-:W-:Y:S01]  /*4a30*/  @!P6 FMUL R31, R31, 0.5 ;  /* 0x3f0000001f1fe820 */ /* 0x000fe20000400000 */
[----:B------:R-:W-:Y:S01]  /*4a40*/  FADD R12, R26, -R13 ;  /* 0x8000000d1a0c7221 */ /* 0x000fe20000000000 */
[----:B------:R-:W-:Y:S01]  /*4a50*/  FMUL R26, R28, 1.4426950216293334961 ;  /* 0x3fb8aa3b1c1a7820 */ /* 0x000fe20000400000 */
[----:B------:R-:W-:Y:S01]  /*4a60*/  FADD R13, -R13, R34 ;  /* 0x000000220d0d7221 */ /* 0x000fe20000000100 */
[----:B------:R-:W-:-:S02]  /*4a70*/  HADD2.F32 R34, -RZ, R0.H1_H1 ;  /* 0x30000000ff227230 */ /* 0x000fc40000004100 */
[----:B------:R-:W-:Y:S01]  /*4a80*/  @!P4 FMUL R29, R29, 0.5 ;  /* 0x3f0000001d1dc820 */ /* 0x000fe20000400000 */
[----:B------:R-:W1:Y:S01]  /*4a90*/  MUFU.EX2 R31, R31 ;  /* 0x0000001f001f7308 */ /* 0x000e620000000800 */
[----:B------:R-:W-:Y:S01]  /*4aa0*/  FSETP.GEU.AND P1, PT, R26, -126, PT ;  /* 0xc2fc00001a00780b */ /* 0x000fe20003f2e000 */
[----:B------:R-:W-:Y:S01]  /*4ab0*/  @!P0 FMUL R35, R35, 0.5 ;  /* 0x3f00000023238820 */ /* 0x000fe20000400000 */
[----:B------:R-:W-:Y:S01]  /*4ac0*/  FADD R28, R25, -R34 ;  /* 0x80000022191c7221 */ /* 0x000fe20000000000 */
[----:B------:R-:W-:Y:S01]  /*4ad0*/  @!P3 FMUL R32, R32, 0.5 ;  /* 0x3f0000002020b820 */ /* 0x000fe20000400000 */
[----:B------:R-:W-:Y:S01]  /*4ae0*/  @!P5 FMUL R30, R30, 0.5 ;  /* 0x3f0000001e1ed820 */ /* 0x000fe20000400000 */
[----:B------:R-:W-:Y:S01]  /*4af0*/  FSETP.GEU.AND P2, PT, R36, -126, PT ;  /* 0xc2fc00002400780b */ /* 0x000fe20003f4e000 */
[----:B------:R-:W-:Y:S01]  /*4b00*/  FADD R34, -R34, R15 ;  /* 0x0000000f22227221 */ /* 0x000fe20000000100 */
[----:B------:R-:W2:Y:S01]  /*4b10*/  MUFU.EX2 R27, R29 ;  /* 0x0000001d001b7308 */ /* 0x000ea20000000800 */
[----:B------:R-:W-:Y:S01]  /*4b20*/  FMUL R28, R28, 1.4426950216293334961 ;  /* 0x3fb8aa3b1c1c7820 */ /* 0x000fe20000400000 */
[----:B------:R-:W-:Y:S01]  /*4b30*/  FMUL R12, R12, 1.4426950216293334961 ;  /* 0x3fb8aa3b0c0c7820 */ /* 0x000fe20000400000 */
[----:B------:R-:W-:Y:S01]  /*4b40*/  FMUL R15, R13, 1.4426950216293334961 ;  /* 0x3fb8aa3b0d0f7820 */ /* 0x000fe20000400000 */
[----:B------:R-:W-:-:S02]  /*4b50*/  FMUL R34, R34, 1.4426950216293334961 ;  /* 0x3fb8aa3b22227820 */ /* 0x000fc40000400000 */
[----:B------:R-:W-:Y:S02]  /*4b60*/  @!P1 FMUL R26, R26, 0.5 ;  /* 0x3f0000001a1a9820 */ /* 0x000fe40000400000 */
[----:B------:R-:W3:Y:S01]  /*4b70*/  MUFU.EX2 R25, R35 ;  /* 0x0000002300197308 */ /* 0x000ee20000000800 */
[----:B-1----:R-:W-:Y:S02]  /*4b80*/  @!P6 FMUL R31, R31, R31 ;  /* 0x0000001f1f1fe220 */ /* 0x002fe40000400000 */
[----:B------:R-:W-:-:S05]  /*4b90*/  @!P2 FMUL R36, R36, 0.5 ;  /* 0x3f0000002424a820 */ /* 0x000fca0000400000 */
[----:B------:R-:W1:Y:S01]  /*4ba0*/  MUFU.EX2 R26, R26 ;  /* 0x0000001a001a7308 */ /* 0x000e620000000800 */
[----:B--2---:R-:W-:Y:S01]  /*4bb0*/  @!P4 FMUL R27, R27, R27 ;  /* 0x0000001b1b1bc220 */ /* 0x004fe20000400000 */
[----:B------:R-:W-:Y:S01]  /*4bc0*/  FSETP.GEU.AND P4, PT, R12, -126, PT ;  /* 0xc2fc00000c00780b */ /* 0x000fe20003f8e000 */
[----:B0-----:R-:W-:-:S05]  /*4bd0*/  HFMA2 R29, R8, 1, 1, -R20 ;  /* 0x3c003c00081d7831 */ /* 0x001fca0000100014 */
[----:B------:R-:W0:Y:S01]  /*4be0*/  MUFU.EX2 R32, R32 ;  /* 0x0000002000207308 */ /* 0x000e220000000800 */
[----:B---3--:R-:W-:Y:S01]  /*4bf0*/  @!P0 FMUL R25, R25, R25 ;  /* 0x0000001919198220 */ /* 0x008fe20000400000 */
[----:B------:R-:W-:-:S04]  /*4c00*/  IADD3 R33, P0, PT, R23, R33, RZ ;  /* 0x0000002117217210 */ /* 0x000fc80007f1e0ff */
[----:B------:R-:W-:Y:S01]  /*4c10*/  LEA.HI.X.SX32 R23, R23, R6, 0x1, P0 ;  /* 0x0000000617177211 */ /* 0x000fe200000f0eff */
[----:B------:R-:W-:Y:S01]  /*4c20*/  @!P4 FMUL R12, R12, 0.5 ;  /* 0x3f0000000c0cc820 */ /* 0x000fe20000400000 */
[----:B------:R-:W2:Y:S01]  /*4c30*/  MUFU.EX2 R30, R30 ;  /* 0x0000001e001e7308 */ /* 0x000ea20000000800 */
[----:B------:R-:W-:Y:S02]  /*4c40*/  HADD2.F32 R35, -RZ, R29.H0_H0 ;  /* 0x2000001dff237230 */ /* 0x000fe40000004100 */
[----:B-1----:R-:W-:Y:S01]  /*4c50*/  @!P1 FMUL R26, R26, R26 ;  /* 0x0000001a1a1a9220 */ /* 0x002fe20000400000 */
[----:B------:R-:W-:Y:S02]  /*4c60*/  FSETP.GEU.AND P1, PT, R28, -126, PT ;  /* 0xc2fc00001c00780b */ /* 0x000fe40003f2e000 */
[----:B------:R-:W-:Y:S01]  /*4c70*/  FSETP.GEU.AND P0, PT, R34, -126, PT ;  /* 0xc2fc00002200780b */ /* 0x000fe20003f0e000 */
[----:B------:R-:W-:Y:S01]  /*4c80*/  FMUL R35, R35, 1.4426950216293334961 ;  /* 0x3fb8aa3b23237820 */ /* 0x000fe20000400000 */
[----:B------:R-:W-:Y:S01]  /*4c90*/  FFMA R7, R7, R25, R26 ;  /* 0x0000001907077223 */ /* 0x000fe2000000001a */
[----:B------:R-:W1:Y:S01]  /*4ca0*/  MUFU.EX2 R13, R36 ;  /* 0x00000024000d7308 */ /* 0x000e620000000800 */
[----:B0-----:R-:W-:Y:S01]  /*4cb0*/  @!P3 FMUL R32, R32, R32 ;  /* 0x000000202020b220 */ /* 0x001fe20000400000 */
[----:B------:R-:W-:-:S02]  /*4cc0*/  FSETP.GEU.AND P3, PT, R14, -126, PT ;  /* 0xc2fc00000e00780b */ /* 0x000fc40003f6e000 */
[----:B------:R-:W-:Y:S01]  /*4cd0*/  FSETP.GEU.AND P6, PT, R35, -126, PT ;  /* 0xc2fc00002300780b */ /* 0x000fe20003fce000 */
[----:B------:R-:W-:-:S03]  /*4ce0*/  FFMA R19, R19, R32, R27 ;  /* 0x0000002013137223 */ /* 0x000fc6000000001b */
[----:B------:R-:W0:Y:S01]  /*4cf0*/  MUFU.RCP R32, R3 ;  /* 0x0000000300207308 */ /* 0x000e220000001000 */
[----:B--2---:R-:W-:Y:S01]  /*4d00*/  @!P5 FMUL R30, R30, R30 ;  /* 0x0000001e1e1ed220 */ /* 0x004fe20000400000 */
[----:B------:R-:W-:Y:S01]  /*4d10*/  FSETP.GEU.AND P5, PT, R15, -126, PT ;  /* 0xc2fc00000f00780b */ /* 0x000fe20003fae000 */
[----:B------:R-:W-:Y:S01]  /*4d20*/  @!P1 FMUL R28, R28, 0.5 ;  /* 0x3f0000001c1c9820 */ /* 0x000fe20000400000 */
[----:B------:R-:W-:Y:S01]  /*4d30*/  @!P0 FMUL R34, R34, 0.5 ;  /* 0x3f00000022228820 */ /* 0x000fe20000400000 */
[----:B------:R-:W-:Y:S02]  /*4d40*/  FFMA R6, R24, R30, R31 ;  /* 0x0000001e18067223 */ /* 0x000fe4000000001f */
[----:B------:R-:W-:Y:S01]  /*4d50*/  @!P3 FMUL R14, R14, 0.5 ;  /* 0x3f0000000e0eb820 */ /* 0x000fe20000400000 */
[----:B------:R-:W2:Y:S01]  /*4d60*/  MUFU.EX2 R27, R28 ;  /* 0x0000001c001b7308 */ /* 0x000ea20000000800 */
[----:B------:R-:W-:Y:S01]  /*4d70*/  @!P6 FMUL R35, R35, 0.5 ;  /* 0x3f0000002323e820 */ /* 0x000fe20000400000 */
[----:B-1----:R-:W-:-:S05]  /*4d80*/  @!P2 FMUL R13, R13, R13 ;  /* 0x0000000d0d0da220 */ /* 0x002fca0000400000 */
[----:B------:R-:W-:Y:S01]  /*4d90*/  @!P5 FMUL R15, R15, 0.5 ;  /* 0x3f0000000f0fd820 */ /* 0x000fe20000400000 */
[----:B------:R-:W1:Y:S01]  /*4da0*/  MUFU.EX2 R8, R35 ;  /* 0x0000002300087308 */ /* 0x000e620000000800 */
[----:B0-----:R-:W-:-:S04]  /*4db0*/  FFMA R31, -R3, R32, 1 ;  /* 0x3f800000031f7423 */ /* 0x001fc80000000120 */
[----:B------:R-:W-:-:S03]  /*4dc0*/  FFMA R31, R32, R31, R32 ;  /* 0x0000001f201f7223 */ /* 0x000fc60000000020 */
[----:B------:R0:W3:Y:S01]  /*4dd0*/  MUFU.EX2 R28, R34 ;  /* 0x00000022001c7308 */ /* 0x0000e20000000800 */
[----:B--2---:R-:W-:-:S07]  /*4de0*/  @!P1 FMUL R27, R27, R27 ;  /* 0x0000001b1b1b9220 */ /* 0x004fce0000400000 */
[----:B------:R-:W2:Y:S01]  /*4df0*/  MUFU.EX2 R14, R14 ;  /* 0x0000000e000e7308 */ /* 0x000ea20000000800 */
[----:B-1----:R-:W-:Y:S01]  /*4e00*/  @!P6 FMUL R8, R8, R8 ;  /* 0x000000080808e220 */ /* 0x002fe20000400000 */
[----:B------:R-:W-:-:S03]  /*4e10*/  IADD3 R22, P6, PT, R22, UR14, RZ ;  /* 0x0000000e16167c10 */ /* 0x000fc6000ffde0ff */
[----:B------:R-:W-:Y:S01]  /*4e20*/  FFMA R24, R8, R31, RZ ;  /* 0x0000001f08187223 */ /* 0x000fe200000000ff */
[----:B0-----:R-:W-:Y:S02]  /*4e30*/  IADD3.X R34, PT, PT, RZ, UR15, RZ, P6, !PT ;  /* 0x0000000fff227c10 */ /* 0x001fe4000b7fe4ff */
[----:B------:R-:W0:Y:S01]  /*4e40*/  MUFU.EX2 R12, R12 ;  /* 0x0000000c000c7308 */ /* 0x000e220000000800 */
[----:B---3--:R-:W-:Y:S01]  /*4e50*/  @!P0 FMUL R28, R28, R28 ;  /* 0x0000001c1c1c8220 */ /* 0x008fe20000400000 */
[----:B------:R-:W-:-:S03]  /*4e60*/  FFMA R25, -R3, R24, R8 ;  /* 0x0000001803197223 */ /* 0x000fc60000000108 */
[----:B------:R-:W-:Y:S01]  /*4e70*/  FFMA R18, R18, R27, R28 ;  /* 0x0000001b12127223 */ /* 0x000fe2000000001c */
[----:B------:R-:W-:Y:S02]  /*4e80*/  FFMA R28, R31, R25, R24 ;  /* 0x000000191f1c7223 */ /* 0x000fe40000000018 */
[----:B------:R-:W1:Y:S01]  /*4e90*/  MUFU.EX2 R15, R15 ;  /* 0x0000000f000f7308 */ /* 0x000e620000000800 */
[----:B--2---:R-:W-:-:S04]  /*4ea0*/  @!P3 FMUL R14, R14, R14 ;  /* 0x0000000e0e0eb220 */ /* 0x004fc80000400000 */
[----:B------:R-:W-:-:S03]  /*4eb0*/  FFMA R16, R16, R13, R14 ;  /* 0x0000000d10107223 */ /* 0x000fc6000000000e */
[----:B------:R-:W2:Y:S01]  /*4ec0*/  FCHK P2, R8, R3 ;  /* 0x0000000308007302 */ /* 0x000ea20000040000 */
[----:B0-----:R-:W-:Y:S01]  /*4ed0*/  @!P4 FMUL R12, R12, R12 ;  /* 0x0000000c0c0cc220 */ /* 0x001fe20000400000 */
[----:B-1----:R-:W-:-:S04]  /*4ee0*/  @!P5 FMUL R15, R15, R15 ;  /* 0x0000000f0f0fd220 */ /* 0x002fc80000400000 */
[----:B------:R-:W-:Y:S01]  /*4ef0*/  FFMA R17, R17, R12, R15 ;  /* 0x0000000c11117223 */ /* 0x000fe2000000000f */
[----:B--2---:R-:W-:Y:S06]  /*4f00*/  @!P2 BRA `(.L_x_1) ;  /* 0x000000000010a947 */ /* 0x004fec0003800000 */
[----:B------:R-:W-:Y:S02]  /*4f10*/  MOV R26, R3 ;  /* 0x00000003001a7202 */ /* 0x000fe40000000f00 */
[----:B------:R-:W-:-:S07]  /*4f20*/  MOV R12, 0x4f40 ;  /* 0x00004f40000c7802 */ /* 0x000fce0000000f00 */
[----:B------:R-:W-:Y:S05]  /*4f30*/  CALL.REL.NOINC `($__internal_0_$__cuda_sm3x_div_rn_noftz_f32_slowpath) ;  /* 0x00000028008c7944 */ /* 0x000fea0003c00000 */
[----:B------:R-:W-:-:S07]  /*4f40*/  MOV R28, R8 ;  /* 0x00000008001c7202 */ /* 0x000fce0000000f00 */
.L_x_1:
[----:B------:R-:W-:Y:S05]  /*4f50*/  BSYNC.RECONVERGENT B2 ;  /* 0x0000000000027941 */ /* 0x000fea0003800200 */
.L_x_0:
[----:B------:R-:W-:Y:S01]  /*4f60*/  HADD2.F32 R29, -RZ, R29.H1_H1 ;  /* 0x3000001dff1d7230 */ /* 0x000fe20000004100 */
[----:B------:R-:W0:Y:S01]  /*4f70*/  MUFU.RCP R13, R2 ;  /* 0x00000002000d7308 */ /* 0x000e220000001000 */
[----:B------:R-:W-:Y:S03]  /*4f80*/  BSSY.RECONVERGENT B2, `(.L_x_2) ;  /* 0x0000011000027945 */ /* 0x000fe60003800200 */
[----:B------:R-:W-:-:S05]  /*4f90*/  FMUL R12, R29, 1.4426950216293334961 ;  /* 0x3fb8aa3b1d0c7820 */ /* 0x000fca0000400000 */
[----:B------:R-:W-:Y:S01]  /*4fa0*/  FSETP.GEU.AND P0, PT, R12, -126, PT ;  /* 0xc2fc00000c00780b */ /* 0x000fe20003f0e000 */
[----:B0-----:R-:W-:-:S04]  /*4fb0*/  FFMA R14, -R2, R13, 1 ;  /* 0x3f800000020e7423 */ /* 0x001fc8000000010d */
[----:B------:R-:W-:-:S08]  /*4fc0*/  FFMA R13, R13, R14, R13 ;  /* 0x0000000e0d0d7223 */ /* 0x000fd0000000000d */
[----:B------:R-:W-:-:S04]  /*4fd0*/  @!P0 FMUL R12, R12, 0.5 ;  /* 0x3f0000000c0c8820 */ /* 0x000fc80000400000 */
[----:B------:R-:W0:Y:S02]  /*4fe0*/  MUFU.EX2 R8, R12 ;  /* 0x0000000c00087308 */ /* 0x000e240000000800 */
[----:B0-----:R-:W-:-:S06]  /*4ff0*/  @!P0 FMUL R8, R8, R8 ;  /* 0x0000000808088220 */ /* 0x001fcc0000400000 */
[----:B------:R-:W0:Y:S01]  /*5000*/  FCHK P0, R8, R2 ;  /* 0x0000000208007302 */ /* 0x000e220000000000 */
[----:B------:R-:W-:-:S04]  /*5010*/  FFMA R14, R8, R13, RZ ;  /* 0x0000000d080e7223 */ /* 0x000fc800000000ff */
[----:B------:R-:W-:-:S04]  /*5020*/  FFMA R29, -R2, R14, R8 ;  /* 0x0000000e021d7223 */ /* 0x000fc80000000108 */
[----:B------:R-:W-:Y:S01]  /*5030*/  FFMA R29, R13, R29, R14 ;  /* 0x0000001d0d1d7223 */ /* 0x000fe2000000000e */
[----:B0-----:R-:W-:Y:S06]  /*5040*/  @!P0 BRA `(.L_x_3) ;  /* 0x0000000000108947 */ /* 0x001fec0003800000 */
[----:B------:R-:W-:Y:S02]  /*5050*/  MOV R26, R2 ;  /* 0x00000002001a7202 */ /* 0x000fe40000000f00 */
[----:B------:R-:W-:-:S07]  /*5060*/  MOV R12, 0x5080 ;  /* 0x00005080000c7802 */ /* 0x000fce0000000f00 */
[----:B------:R-:W-:Y:S05]  /*5070*/  CALL.REL.NOINC `($__internal_0_$__cuda_sm3x_div_rn_noftz_f32_slowpath) ;  /* 0x00000028003c7944 */ /* 0x000fea0003c00000 */
[----:B------:R-:W-:-:S07]  /*5080*/  MOV R29, R8 ;  /* 0x00000008001d7202 */ /* 0x000fce0000000f00 */
.L_x_3:
[----:B------:R-:W-:Y:S05]  /*5090*/  BSYNC.RECONVERGENT B2 ;  /* 0x0000000000027941 */ /* 0x000fea0003800200 */
.L_x_2:
[----:B------:R-:W-:Y:S01]  /*50a0*/  HFMA2 R9, R9, 1, 1, -R5 ;  /* 0x3c003c0009097831 */ /* 0x000fe20000100005 */
[----:B------:R-:W0:Y:S01]  /*50b0*/  MUFU.RCP R14, R19 ;  /* 0x00000013000e7308 */ /* 0x000e220000001000 */
[----:B------:R-:W-:Y:S03]  /*50c0*/  BSSY.RECONVERGENT B2, `(.L_x_4) ;  /* 0x0000012000027945 */ /* 0x000fe60003800200 */
[----:B------:R-:W-:-:S05]  /*50d0*/  HADD2.F32 R8, -RZ, R9.H0_H0 ;  /* 0x20000009ff087230 */ /* 0x000fca0000004100 */
[----:B------:R-:W-:Y:S01]  /*50e0*/  FMUL R12, R8, 1.4426950216293334961 ;  /* 0x3fb8aa3b080c7820 */ /* 0x000fe20000400000 */
[----:B0-----:R-:W-:-:S04]  /*50f0*/  FFMA R13, -R19, R14, 1 ;  /* 0x3f800000130d7423 */ /* 0x001fc8000000010e */
[----:B------:R-:W-:Y:S01]  /*5100*/  FSETP.GEU.AND P0, PT, R12, -126, PT ;  /* 0xc2fc00000c00780b */ /* 0x000fe20003f0e000 */
[----:B------:R-:W-:-:S12]  /*5110*/  FFMA R13, R14, R13, R14 ;  /* 0x0000000d0e0d7223 */ /* 0x000fd8000000000e */
        /* <DEDUP_REMOVED lines=12> */
.L_x_5:
[----:B------:R-:W-:Y:S05]  /*51e0*/  BSYNC.RECONVERGENT B2 ;  /* 0x0000000000027941 */ /* 0x000fea0003800200 */
.L_x_4:
        /* <DEDUP_REMOVED lines=19> */
.L_x_7:
[----:B------:R-:W-:Y:S05]  /*5320*/  BSYNC.RECONVERGENT B2 ;  /* 0x0000000000027941 */ /* 0x000fea0003800200 */
.L_x_6:
        /* <DEDUP_REMOVED lines=20> */
.L_x_9:
[----:B------:R-:W-:Y:S05]  /*5470*/  BSYNC.RECONVERGENT B2 ;  /* 0x0000000000027941 */ /* 0x000fea0003800200 */
.L_x_8:
        /* <DEDUP_REMOVED lines=19> */
.L_x_11:
[----:B------:R-:W-:Y:S05]  /*55b0*/  BSYNC.RECONVERGENT B2 ;  /* 0x0000000000027941 */ /* 0x000fea0003800200 */
.L_x_10:
        /* <DEDUP_REMOVED lines=20> */
.L_x_13:
[----:B------:R-:W-:Y:S05]  /*5700*/  BSYNC.RECONVERGENT B2 ;  /* 0x0000000000027941 */ /* 0x000fea0003800200 */
.L_x_12:
        /* <DEDUP_REMOVED lines=19> */
.L_x_15:
[----:B------:R-:W-:Y:S05]  /*5840*/  BSYNC.RECONVERGENT B2 ;  /* 0x0000000000027941 */ /* 0x000fea0003800200 */
.L_x_14:
[----:B------:R-:W0:Y:S01]  /*5850*/  LDS.128 R8, [R21+0x200] ;  /* 0x0002000015087984 */ /* 0x000e220000000c00 */
[----:B------:R-:W1:Y:S01]  /*5860*/  MUFU.RCP R24, R3 ;  /* 0x0000000300187308 */ /* 0x000e620000001000 */
[C---:B------:R-:W-:Y:S01]  /*5870*/  LEA R22, P1, R33.reuse, R22, 0x1 ;  /* 0x0000001621167211 */ /* 0x040fe200078208ff */
[----:B------:R-:W-:Y:S01]  /*5880*/  BSSY.RECONVERGENT B2, `(.L_x_16) ;  /* 0x0000019000027945 */ /* 0x000fe20003800200 */
[----:B------:R-:W-:Y:S02]  /*5890*/  F2FP.F16.F32.PACK_AB R15, R12, R37 ;  /* 0x000000250c0f723e */ /* 0x000fe400000000ff */
[----:B------:R-:W-:Y:S02]  /*58a0*/  LEA.HI.X R23, R33, R34, R23, 0x1, P1 ;  /* 0x0000002221177211 */ /* 0x000fe400008f0c17 */
[----:B------:R-:W-:Y:S02]  /*58b0*/  F2FP.F16.F32.PACK_AB R14, R36, R35 ;  /* 0x00000023240e723e */ /* 0x000fe400000000ff */
[----:B------:R-:W-:-:S02]  /*58c0*/  F2FP.F16.F32.PACK_AB R13, R31, R32 ;  /* 0x000000201f0d723e */ /* 0x000fc400000000ff */
[----:B------:R-:W-:-:S05]  /*58d0*/  F2FP.F16.F32.PACK_AB R12, R29, R28 ;  /* 0x0000001c1d0c723e */ /* 0x000fca00000000ff */
[----:B------:R2:W-:Y:S01]  /*58e0*/  STG.E.128 desc[UR10][R22.64], R12 ;  /* 0x0000000c16007986 */ /* 0x0005e2000c101d0a */
[----:B-1----:R-:W-:-:S04]  /*58f0*/  FFMA R29, -R3, R24, 1 ;  /* 0x3f800000031d7423 */ /* 0x002fc80000000118 */
[----:B------:R-:W-:Y:S01]  /*5900*/  FFMA R29, R24, R29, R24 ;  /* 0x0000001d181d7223 */ /* 0x000fe20000000018 */
[----:B0-----:R-:W-:-:S05]  /*5910*/  HFMA2 R30, R8, 1, 1, -R20 ;  /* 0x3c003c00081e7831 */ /* 0x001fca0000100014 */
[----:B------:R-:W-:-:S05]  /*5920*/  HADD2.F32 R8, -RZ, R30.H0_H0 ;  /* 0x2000001eff087230 */ /* 0x000fca0000004100 */
[----:B------:R-:W-:-:S05]  /*5930*/  FMUL R25, R8, 1.4426950216293334961 ;  /* 0x3fb8aa3b08197820 */ /* 0x000fca0000400000 */
[----:B------:R-:W-:-:S13]  /*5940*/  FSETP.GEU.AND P0, PT, R25, -126, PT ;  /* 0xc2fc00001900780b */ /* 0x000fda0003f0e000 */
[----:B------:R-:W-:-:S04]  /*5950*/  @!P0 FMUL R25, R25, 0.5 ;  /* 0x3f00000019198820 */ /* 0x000fc80000400000 */
[----:B------:R-:W0:Y:S02]  /*5960*/  MUFU.EX2 R8, R25 ;  /* 0x0000001900087308 */ /* 0x000e240000000800 */
[----:B0-----:R-:W-:-:S06]  /*5970*/  @!P0 FMUL R8, R8, R8 ;  /* 0x0000000808088220 */ /* 0x001fcc0000400000 */
[----:B------:R-:W0:Y:S01]  /*5980*/  FCHK P0, R8, R3 ;  /* 0x0000000308007302 */ /* 0x000e220000000000 */
[----:B------:R-:W-:-:S04]  /*5990*/  FFMA R24, R29, R8, RZ ;  /* 0x000000081d187223 */ /* 0x000fc800000000ff */
[----:B------:R-:W-:-:S04]  /*59a0*/  FFMA R25, -R3, R24, R8 ;  /* 0x0000001803197223 */ /* 0x000fc80000000108 */
[----:B------:R-:W-:Y:S01]  /*59b0*/  FFMA R29, R29, R25, R24 ;  /* 0x000000191d1d7223 */ /* 0x000fe20000000018 */
[----:B0-2---:R-:W-:Y:S06]  /*59c0*/  @!P0 BRA `(.L_x_17) ;  /* 0x0000000000108947 */ /* 0x005fec0003800000 */
[----:B------:R-:W-:Y:S02]  /*59d0*/  MOV R26, R3 ;  /* 0x00000003001a7202 */ /* 0x000fe40000000f00 */
[----:B------:R-:W-:-:S07]  /*59e0*/  MOV R12, 0x5a00 ;  /* 0x00005a00000c7802 */ /* 0x000fce0000000f00 */
[----:B------:R-:W-:Y:S05]  /*59f0*/  CALL.REL.NOINC `($__internal_0_$__cuda_sm3x_div_rn_noftz_f32_slowpath) ;  /* 0x0000001c00dc7944 */ /* 0x000fea0003c00000 */
[----:B------:R-:W-:-:S07]  /*5a00*/  MOV R29, R8 ;  /* 0x00000008001d7202 */ /* 0x000fce0000000f00 */
.L_x_17:
[----:B------:R-:W-:Y:S05]  /*5a10*/  BSYNC.RECONVERGENT B2 ;  /* 0x0000000000027941 */ /* 0x000fea0003800200 */
.L_x_16:
        /* <DEDUP_REMOVED lines=16> */
[----:B------:R-:W-:Y:S02]  /*5b20*/  MOV R26, R2 ;  /* 0x00000002001a7202 */ /* 0x000fe40000000f00 */
[----:B------:R-:W-:-:S07]  /*5b30*/  MOV R12, 0x5b50 ;  /* 0x00005b50000c7802 */ /* 0x000fce0000000f00 */
[----:B------:R-:W-:Y:S05]  /*5b40*/  CALL.REL.NOINC `($__internal_0_$__cuda_sm3x_div_rn_noftz_f32_slowpath) ;  /* 0x0000001c00887944 */ /* 0x000fea0003c00000 */
[----:B------:R-:W-:-:S07]  /*5b50*/  MOV R30, R8 ;  /* 0x00000008001e7202 */ /* 0x000fce0000000f00 */
.L_x_19:
[----:B------:R-:W-:Y:S05]  /*5b60*/  BSYNC.RECONVERGENT B2 ;  /* 0x0000000000027941 */ /* 0x000fea0003800200 */
.L_x_18:
        /* <DEDUP_REMOVED lines=8> */
[----:B------:R-:W-:-:S06]  /*5bf0*/  @!P0 FMUL R8, R8, 0.5 ;  /* 0x3f00000008088820 */ /* 0x000fcc0000400000 */
        /* <DEDUP_REMOVED lines=11> */
.L_x_21:
[----:B------:R-:W-:Y:S05]  /*5cb0*/  BSYNC.RECONVERGENT B2 ;  /* 0x0000000000027941 */ /* 0x000fea0003800200 */
.L_x_20:
        /* <DEDUP_REMOVED lines=19> */
.L_x_23:
[----:B------:R-:W-:Y:S05]  /*5df0*/  BSYNC.RECONVERGENT B2 ;  /* 0x0000000000027941 */ /* 0x000fea0003800200 */
.L_x_22:
        /* <DEDUP_REMOVED lines=20> */
.L_x_25:
[----:B------:R-:W-:Y:S05]  /*5f40*/  BSYNC.RECONVERGENT B2 ;  /* 0x0000000000027941 */ /* 0x000fea0003800200 */
.L_x_24:
        /* <DEDUP_REMOVED lines=19> */
.L_x_27:
[----:B------:R-:W-:Y:S05]  /*6080*/  BSYNC.RECONVERGENT B2 ;  /* 0x0000000000027941 */ /* 0x000fea0003800200 */
.L_x_26:
        /* <DEDUP_REMOVED lines=20> */
.L_x_29:
[----:B------:R-:W-:Y:S05]  /*61d0*/  BSYNC.RECONVERGENT B2 ;  /* 0x0000000000027941 */ /* 0x000fea0003800200 */
.L_x_28:
        /* <DEDUP_REMOVED lines=20> */
.L_x_31:
[----:B------:R-:W-:Y:S05]  /*6320*/  BSYNC.RECONVERGENT B2 ;  /* 0x0000000000027941 */ /* 0x000fea0003800200 */
.L_x_30:
[----:B------:R-:W0:Y:S01]  /*6330*/  LDS.128 R8, [R21+0x400] ;  /* 0x0004000015087984 */ /* 0x000e220000000c00 */
[----:B------:R-:W1:Y:S01]  /*6340*/  MUFU.RCP R26, R3 ;  /* 0x00000003001a7308 */ /* 0x000e620000001000 */
[----:B------:R-:W-:Y:S01]  /*6350*/  MOV R25, UR7 ;  /* 0x0000000700197c02 */ /* 0x000fe20008000f00 */
[----:B------:R-:W-:Y:S01]  /*6360*/  BSSY.RECONVERGENT B2, `(.L_x_32) ;  /* 0x0000019000027945 */ /* 0x000fe20003800200 */
[----:B------:R-:W-:Y:S02]  /*6370*/  F2FP.F16.F32.PACK_AB R15, R12, R35 ;  /* 0x000000230c0f723e */ /* 0x000fe400000000ff */
[----:B------:R-:W-:Y:S01]  /*6380*/  F2FP.F16.F32.PACK_AB R14, R34, R33 ;  /* 0x00000021220e723e */ /* 0x000fe200000000ff */
[----:B------:R-:W-:Y:S01]  /*6390*/  IMAD.WIDE R24, R25, 0x2, R22 ;  /* 0x0000000219187825 */ /* 0x000fe200078e0216 */
[----:B------:R-:W-:Y:S02]  /*63a0*/  F2FP.F16.F32.PACK_AB R13, R32, R31 ;  /* 0x0000001f200d723e */ /* 0x000fe400000000ff */
        /* <DEDUP_REMOVED lines=20> */
.L_x_33:
[----:B------:R-:W-:Y:S05]  /*64f0*/  BSYNC.RECONVERGENT B2 ;  /* 0x0000000000027941 */ /* 0x000fea0003800200 */
.L_x_32:
        /* <DEDUP_REMOVED lines=20> */
.L_x_35:
[----:B------:R-:W-:Y:S05]  /*6640*/  BSYNC.RECONVERGENT B2 ;  /* 0x0000000000027941 */ /* 0x000fea0003800200 */
.L_x_34:
        /* <DEDUP_REMOVED lines=20> */
.L_x_37:
[----:B------:R-:W-:Y:S05]  /*6790*/  BSYNC.RECONVERGENT B2 ;  /* 0x0000000000027941 */ /* 0x000fea0003800200 */
.L_x_36:
        /* <DEDUP_REMOVED lines=19> */
.L_x_39:
[----:B------:R-:W-:Y:S05]  /*68d0*/  BSYNC.RECONVERGENT B2 ;  /* 0x0000000000027941 */ /* 0x000fea0003800200 */
.L_x_38:
        /* <DEDUP_REMOVED lines=20> */
.L_x_41:
[----:B------:R-:W-:Y:S05]  /*6a20*/  BSYNC.RECONVERGENT B2 ;  /* 0x0000000000027941 */ /* 0x000fea0003800200 */
.L_x_40:
        /* <DEDUP_REMOVED lines=19> */
.L_x_43:
[----:B------:R-:W-:Y:S05]  /*6b60*/  BSYNC.RECONVERGENT B2 ;  /* 0x0000000000027941 */ /* 0x000fea0003800200 */
.L_x_42:
        /* <DEDUP_REMOVED lines=20> */
.L_x_45:
[----:B------:R-:W-:Y:S05]  /*6cb0*/  BSYNC.RECONVERGENT B2 ;  /* 0x0000000000027941 */ /* 0x000fea0003800200 */
.L_x_44:
        /* <DEDUP_REMOVED lines=20> */
.L_x_47:
[----:B------:R-:W-:Y:S05]  /*6e00*/  BSYNC.RECONVERGENT B2 ;  /* 0x0000000000027941 */ /* 0x000fea0003800200 */
.L_x_46:
[----:B------:R0:W1:Y:S01]  /*6e10*/  LDS.128 R8, [R21+0x600] ;  /* 0x0006000015087984 */ /* 0x0000620000000c00 */
[----:B------:R-:W0:Y:S01]  /*6e20*/  MUFU.RCP R36, R3 ;  /* 0x0000000300247308 */ /* 0x000e220000001000 */
        /* <DEDUP_REMOVED lines=8> */
[----:B0-----:R-:W-:-:S04]  /*6eb0*/  FFMA R21, -R3, R36, 1 ;  /* 0x3f80000003157423 */ /* 0x001fc80000000124 */
[----:B------:R-:W-:Y:S01]  /*6ec0*/  FFMA R21, R36, R21, R36 ;  /* 0x0000001524157223 */ /* 0x000fe20000000024 */
[----:B-1----:R-:W-:-:S05]  /*6ed0*/  HFMA2 R20, R8, 1, 1, -R20 ;  /* 0x3c003c0008147831 */ /* 0x002fca0000100014 */
        /* <DEDUP_REMOVED lines=15> */
.L_x_49:
[----:B------:R-:W-:Y:S05]  /*6fd0*/  BSYNC.RECONVERGENT B2 ;  /* 0x0000000000027941 */ /* 0x000fea0003800200 */
.L_x_48:
        /* <DEDUP_REMOVED lines=19> */
.L_x_51:
[----:B------:R-:W-:Y:S05]  /*7110*/  BSYNC.RECONVERGENT B2 ;  /* 0x0000000000027941 */ /* 0x000fea0003800200 */
.L_x_50:
[----:B------:R-:W-:Y:S01]  /*7120*/  HFMA2 R5, R9, 1, 1, -R5 ;  /* 0x3c003c0009057831 */ /* 0x000fe20000100005 */
[----:B------:R-:W-:Y:S04]  /*7130*/  BSSY.RECONVERGENT B2, `(.L_x_52) ;  /* 0x0000013000027945 */ /* 0x000fe80003800200 */
[----:B------:R-:W-:-:S05]  /*7140*/  HADD2.F32 R2, -RZ, R5.H0_H0 ;  /* 0x20000005ff027230 */ /* 0x000fca0000004100 */
[----:B------:R-:W-:Y:S02]  /*7150*/  FMUL R8, R2, 1.4426950216293334961 ;  /* 0x3fb8aa3b02087820 */ /* 0x000fe40000400000 */
[----:B------:R-:W0:Y:S03]  /*7160*/  MUFU.RCP R2, R19 ;  /* 0x0000001300027308 */ /* 0x000e260000001000 */
[----:B------:R-:W-:-:S13]  /*7170*/  FSETP.GEU.AND P0, PT, R8, -126, PT ;  /* 0xc2fc00000800780b */ /* 0x000fda0003f0e000 */
[----:B------:R-:W-:Y:S01]  /*7180*/  @!P0 FMUL R8, R8, 0.5 ;  /* 0x3f00000008088820 */ /* 0x000fe20000400000 */
[----:B0-----:R-:W-:-:S04]  /*7190*/  FFMA R9, -R19, R2, 1 ;  /* 0x3f80000013097423 */ /* 0x001fc80000000102 */
[----:B------:R-:W-:Y:S01]  /*71a0*/  FFMA R2, R2, R9, R2 ;  /* 0x0000000902027223 */ /* 0x000fe20000000002 */
        /* <DEDUP_REMOVED lines=11> */
.L_x_53:
[----:B------:R-:W-:Y:S05]  /*7260*/  BSYNC.RECONVERGENT B2 ;  /* 0x0000000000027941 */ /* 0x000fea0003800200 */
.L_x_52:
[----:B------:R-:W-:Y:S01]  /*7270*/  HADD2.F32 R5, -RZ, R5.H1_H1 ;  /* 0x30000005ff057230 */ /* 0x000fe20000004100 */
[----:B------:R-:W-:Y:S04]  /*7280*/  BSSY.RECONVERGENT B2, `(.L_x_54) ;  /* 0x0000013000027945 */ /* 0x000fe80003800200 */
[----:B------:R-:W-:Y:S02]  /*7290*/  FMUL R8, R5, 1.4426950216293334961 ;  /* 0x3fb8aa3b05087820 */ /* 0x000fe40000400000 */
[----:B------:R-:W0:Y:S03]  /*72a0*/  MUFU.RCP R5, R6 ;  /* 0x0000000600057308 */ /* 0x000e260000001000 */
[----:B------:R-:W-:-:S13]  /*72b0*/  FSETP.GEU.AND P0, PT, R8, -126, PT ;  /* 0xc2fc00000800780b */ /* 0x000fda0003f0e000 */
[----:B------:R-:W-:Y:S01]  /*72c0*/  @!P0 FMUL R8, R8, 0.5 ;  /* 0x3f00000008088820 */ /* 0x000fe20000400000 */
[----:B0-----:R-:W-:-:S03]  /*72d0*/  FFMA R12, -R6, R5, 1 ;  /* 0x3f800000060c7423 */ /* 0x001fc60000000105 */
[----:B------:R-:W0:Y:S01]  /*72e0*/  MUFU.EX2 R9, R8 ;  /* 0x0000000800097308 */ /* 0x000e220000000800 */
[----:B------:R-:W-:Y:S01]  /*72f0*/  FFMA R5, R5, R12, R5 ;  /* 0x0000000c05057223 */ /* 0x000fe20000000005 */
        /* <DEDUP_REMOVED lines=11> */
.L_x_55:
[----:B------:R-:W-:Y:S05]  /*73b0*/  BSYNC.RECONVERGENT B2 ;  /* 0x0000000000027941 */ /* 0x000fea0003800200 */
.L_x_54:
        /* <DEDUP_REMOVED lines=20> */
.L_x_57:
[----:B------:R-:W-:Y:S05]  /*7500*/  BSYNC.RECONVERGENT B2 ;  /* 0x0000000000027941 */ /* 0x000fea0003800200 */
.L_x_56:
        /* <DEDUP_REMOVED lines=19> */
.L_x_59:
[----:B------:R-:W-:Y:S05]  /*7640*/  BSYNC.RECONVERGENT B2 ;  /* 0x0000000000027941 */ /* 0x000fea0003800200 */
.L_x_58:
        /* <DEDUP_REMOVED lines=20> */
.L_x_61:
[----:B------:R-:W-:Y:S05]  /*7790*/  BSYNC.RECONVERGENT B2 ;  /* 0x0000000000027941 */ /* 0x000fea0003800200 */
.L_x_60:
        /* <DEDUP_REMOVED lines=20> */
.L_x_63:
[----:B------:R-:W-:Y:S05]  /*78e0*/  BSYNC.RECONVERGENT B2 ;  /* 0x0000000000027941 */ /* 0x000fea0003800200 */
.L_x_62:
[----:B------:R-:W-:Y:S02]  /*78f0*/  MOV R9, UR5 ;  /* 0x0000000500097c02 */ /* 0x000fe40008000f00 */
[----:B------:R-:W-:Y:S02]  /*7900*/  F2FP.F16.F32.PACK_AB R6, R4, R6 ;  /* 0x000000060406723e */ /* 0x000fe400000000ff */
[----:B------:R-:W-:Y:S01]  /*7910*/  F2FP.F16.F32.PACK_AB R7, R0, R7 ;  /* 0x000000070007723e */ /* 0x000fe200000000ff */
[----:B------:R-:W-:Y:S01]  /*7920*/  IMAD.WIDE R22, R9, 0x2, R22 ;  /* 0x0000000209167825 */ /* 0x000fe200078e0216 */
[----:B------:R-:W-:Y:S02]  /*7930*/  F2FP.F16.F32.PACK_AB R5, R5, R2 ;  /* 0x000000020505723e */ /* 0x000fe400000000ff */
[----:B------:R-:W-:-:S05]  /*7940*/  F2FP.F16.F32.PACK_AB R4, R3, R21 ;  /* 0x000000150304723e */ /* 0x000fca00000000ff */
[----:B------:R-:W-:Y:S01]  /*7950*/  STG.E.128 desc[UR10][R22.64], R4 ;  /* 0x0000000416007986 */ /* 0x000fe2000c101d0a */
[----:B------:R-:W-:Y:S05]  /*7960*/  EXIT ;  /* 0x000000000000794d */ /* 0x000fea0003800000 */
        .weak           $__internal_0_$__cuda_sm3x_div_rn_noftz_f32_slowpath
        .type           $__internal_0_$__cuda_sm3x_div_rn_noftz_f32_slowpath,@function
        .size           $__internal_0_$__cuda_sm3x_div_rn_noftz_f32_slowpath,(.L_x_212 - $__internal_0_$__cuda_sm3x_div_rn_noftz_f32_slowpath)
$__internal_0_$__cuda_sm3x_div_rn_noftz_f32_slowpath:
[----:B------:R-:W-:Y:S01]  /*7970*/  SHF.R.U32.HI R13, RZ, 0x17, R26 ;  /* 0x00000017ff0d7819 */ /* 0x000fe2000001161a */
[----:B------:R-:W-:Y:S01]  /*7980*/  BSSY.RECONVERGENT B0, `(.L_x_64) ;  /* 0x0000063000007945 */ /* 0x000fe20003800200 */
[----:B------:R-:W-:Y:S02]  /*7990*/  SHF.R.U32.HI R25, RZ, 0x17, R8 ;  /* 0x00000017ff197819 */ /* 0x000fe40000011608 */
[----:B------:R-:W-:Y:S02]  /*79a0*/  LOP3.LUT R13, R13, 0xff, RZ, 0xc0, !PT ;  /* 0x000000ff0d0d7812 */ /* 0x000fe400078ec0ff */
[----:B------:R-:W-:Y:S02]  /*79b0*/  LOP3.LUT R25, R25, 0xff, RZ, 0xc0, !PT ;  /* 0x000000ff19197812 */ /* 0x000fe400078ec0ff */
[----:B------:R-:W-:Y:S02]  /*79c0*/  IADD3 R15, PT, PT, R13, -0x1, RZ ;  /* 0xffffffff0d0f7810 */ /* 0x000fe40007ffe0ff */
[----:B------:R-:W-:-:S02]  /*79d0*/  IADD3 R24, PT, PT, R25, -0x1, RZ ;  /* 0xffffffff19187810 */ /* 0x000fc40007ffe0ff */
[----:B------:R-:W-:-:S04]  /*79e0*/  ISETP.GT.U32.AND P0, PT, R15, 0xfd, PT ;  /* 0x000000fd0f00780c */ /* 0x000fc80003f04070 */
[----:B------:R-:W-:-:S13]  /*79f0*/  ISETP.GT.U32.OR P0, PT, R24, 0xfd, P0 ;  /* 0x000000fd1800780c */ /* 0x000fda0000704470 */
[----:B------:R-:W-:Y:S01]  /*7a00*/  @!P0 MOV R14, RZ ;  /* 0x000000ff000e8202 */ /* 0x000fe20000000f00 */
[----:B------:R-:W-:Y:S06]  /*7a10*/  @!P0 BRA `(.L_x_65) ;  /* 0x00000000005c8947 */ /* 0x000fec0003800000 */
[----:B------:R-:W-:Y:S02]  /*7a20*/  FSETP.GTU.FTZ.AND P0, PT, |R8|, +INF , PT ;  /* 0x7f8000000800780b */ /* 0x000fe40003f1c200 */
[----:B------:R-:W-:-:S04]  /*7a30*/  FSETP.GTU.FTZ.AND P1, PT, |R26|, +INF , PT ;  /* 0x7f8000001a00780b */ /* 0x000fc80003f3c200 */
[----:B------:R-:W-:-:S13]  /*7a40*/  PLOP3.LUT P0, PT, P0, P1, PT, 0xf8, 0x8f ;  /* 0x00000000008f781c */ /* 0x000fda0000703f70 */
[----:B------:R-:W-:Y:S05]  /*7a50*/  @P0 BRA `(.L_x_66) ;  /* 0x0000000400500947 */ /* 0x000fea0003800000 */
[----:B------:R-:W-:-:S13]  /*7a60*/  LOP3.LUT P0, RZ, R26, 0x7fffffff, R8, 0xc8, !PT ;  /* 0x7fffffff1aff7812 */ /* 0x000fda000780c808 */
[----:B------:R-:W-:Y:S05]  /*7a70*/  @!P0 BRA `(.L_x_67) ;  /* 0x0000000400408947 */ /* 0x000fea0003800000 */
[----:B------:R-:W-:Y:S02]  /*7a80*/  FSETP.NEU.FTZ.AND P0, PT, |R8|, +INF , PT ;  /* 0x7f8000000800780b */ /* 0x000fe40003f1d200 */
[----:B------:R-:W-:Y:S02]  /*7a90*/  FSETP.NEU.FTZ.AND P2, PT, |R26|, +INF , PT ;  /* 0x7f8000001a00780b */ /* 0x000fe40003f5d200 */
[----:B------:R-:W-:-:S11]  /*7aa0*/  FSETP.NEU.FTZ.AND P1, PT, |R8|, +INF , PT ;  /* 0x7f8000000800780b */ /* 0x000fd60003f3d200 */
[----:B------:R-:W-:Y:S05]  /*7ab0*/  @!P2 BRA !P0, `(.L_x_67) ;  /* 0x000000040030a947 */ /* 0x000fea0004000000 */
[----:B------:R-:W-:-:S04]  /*7ac0*/  LOP3.LUT P0, RZ, R8, 0x7fffffff, RZ, 0xc0, !PT ;  /* 0x7fffffff08ff7812 */ /* 0x000fc8000780c0ff */
[----:B------:R-:W-:-:S13]  /*7ad0*/  PLOP3.LUT P0, PT, P2, P0, PT, 0x2f, 0xf2 ;  /* 0x0000000000f2781c */ /* 0x000fda0001700577 */
[----:B------:R-:W-:Y:S05]  /*7ae0*/  @P0 BRA `(.L_x_68) ;  /* 0x00000004001c0947 */ /* 0x000fea0003800000 */
[----:B------:R-:W-:-:S04]  /*7af0*/  LOP3.LUT P0, RZ, R26, 0x7fffffff, RZ, 0xc0, !PT ;  /* 0x7fffffff1aff7812 */ /* 0x000fc8000780c0ff */
[----:B------:R-:W-:-:S13]  /*7b00*/  PLOP3.LUT P0, PT, P1, P0, PT, 0x2f, 0xf2 ;  /* 0x0000000000f2781c */ /* 0x000fda0000f00577 */
[----:B------:R-:W-:Y:S05]  /*7b10*/  @P0 BRA `(.L_x_69) ;  /* 0x0000000400040947 */ /* 0x000fea0003800000 */
[----:B------:R-:W-:Y:S02]  /*7b20*/  ISETP.GE.AND P0, PT, R24, RZ, PT ;  /* 0x000000ff1800720c */ /* 0x000fe40003f06270 */
[----:B------:R-:W-:-:S11]  /*7b30*/  ISETP.GE.AND P1, PT, R15, RZ, PT ;  /* 0x000000ff0f00720c */ /* 0x000fd60003f26270 */
[----:B------:R-:W-:Y:S01]  /*7b40*/  @P0 MOV R14, RZ ;  /* 0x000000ff000e0202 */ /* 0x000fe20000000f00 */
[----:B------:R-:W-:Y:S01]  /*7b50*/  @!P0 FFMA R8, R8, 1.84467440737095516160e+19, RZ ;  /* 0x5f80000008088823 */ /* 0x000fe200000000ff */
[----:B------:R-:W-:Y:S01]  /*7b60*/  @!P0 MOV R14, 0xffffffc0 ;  /* 0xffffffc0000e8802 */ /* 0x000fe20000000f00 */
[----:B------:R-:W-:-:S03]  /*7b70*/  @!P1 FFMA R26, R26, 1.84467440737095516160e+19, RZ ;  /* 0x5f8000001a1a9823 */ /* 0x000fc600000000ff */
[----:B------:R-:W-:-:S07]  /*7b80*/  @!P1 IADD3 R14, PT, PT, R14, 0x40, RZ ;  /* 0x000000400e0e9810 */ /* 0x000fce0007ffe0ff */
.L_x_65:
[----:B------:R-:W-:Y:S01]  /*7b90*/  LEA R24, R13, 0xc0800000, 0x17 ;  /* 0xc08000000d187811 */ /* 0x000fe200078eb8ff */
[----:B------:R-:W-:Y:S01]  /*7ba0*/  BSSY.RECONVERGENT B1, `(.L_x_70) ;  /* 0x0000036000017945 */ /* 0x000fe20003800200 */
[----:B------:R-:W-:Y:S02]  /*7bb0*/  IADD3 R25, PT, PT, R25, -0x7f, RZ ;  /* 0xffffff8119197810 */ /* 0x000fe40007ffe0ff */
[----:B------:R-:W-:-:S03]  /*7bc0*/  IADD3 R24, PT, PT, -R24, R26, RZ ;  /* 0x0000001a18187210 */ /* 0x000fc60007ffe1ff */
[C---:B------:R-:W-:Y:S01]  /*7bd0*/  IMAD R8, R25.reuse, -0x800000, R8 ;  /* 0xff80000019087824 */ /* 0x040fe200078e0208 */
[----:B------:R0:W1:Y:S01]  /*7be0*/  MUFU.RCP R15, R24 ;  /* 0x00000018000f7308 */ /* 0x0000620000001000 */
[----:B------:R-:W-:-:S04]  /*7bf0*/  IADD3 R25, PT, PT, R25, 0x7f, -R13 ;  /* 0x0000007f19197810 */ /* 0x000fc80007ffe80d */
[----:B------:R-:W-:Y:S01]  /*7c00*/  IADD3 R14, PT, PT, R25, R14, RZ ;  /* 0x0000000e190e7210 */ /* 0x000fe20007ffe0ff */
[----:B0-----:R-:W-:-:S04]  /*7c10*/  FADD.FTZ R24, -R24, -RZ ;  /* 0x800000ff18187221 */ /* 0x001fc80000010100 */
[----:B-1----:R-:W-:-:S04]  /*7c20*/  FFMA R26, R15, R24, 1 ;  /* 0x3f8000000f1a7423 */ /* 0x002fc80000000018 */
[----:B------:R-:W-:-:S04]  /*7c30*/  FFMA R15, R15, R26, R15 ;  /* 0x0000001a0f0f7223 */ /* 0x000fc8000000000f */
[----:B------:R-:W-:-:S04]  /*7c40*/  FFMA R26, R8, R15, RZ ;  /* 0x0000000f081a7223 */ /* 0x000fc800000000ff */
[----:B------:R-:W-:-:S04]  /*7c50*/  FFMA R27, R24, R26, R8 ;  /* 0x0000001a181b7223 */ /* 0x000fc80000000008 */
[----:B------:R-:W-:-:S04]  /*7c60*/  FFMA R27, R15, R27, R26 ;  /* 0x0000001b0f1b7223 */ /* 0x000fc8000000001a */
[----:B------:R-:W-:-:S04]  /*7c70*/  FFMA R8, R24, R27, R8 ;  /* 0x0000001b18087223 */ /* 0x000fc80000000008 */
[----:B------:R-:W-:-:S05]  /*7c80*/  FFMA R24, R15, R8, R27 ;  /* 0x000000080f187223 */ /* 0x000fca000000001b */
[----:B------:R-:W-:-:S04]  /*7c90*/  SHF.R.U32.HI R13, RZ, 0x17, R24 ;  /* 0x00000017ff0d7819 */ /* 0x000fc80000011618 */
[----:B------:R-:W-:-:S04]  /*7ca0*/  LOP3.LUT R13, R13, 0xff, RZ, 0xc0, !PT ;  /* 0x000000ff0d0d7812 */ /* 0x000fc800078ec0ff */
[----:B------:R-:W-:-:S04]  /*7cb0*/  IADD3 R13, PT, PT, R13, R14, RZ ;  /* 0x0000000e0d0d7210 */ /* 0x000fc80007ffe0ff */
[----:B------:R-:W-:-:S04]  /*7cc0*/  IADD3 R25, PT, PT, R13, -0x1, RZ ;  /* 0xffffffff0d197810 */ /* 0x000fc80007ffe0ff */
[----:B------:R-:W-:-:S13]  /*7cd0*/  ISETP.GE.U32.AND P0, PT, R25, 0xfe, PT ;  /* 0x000000fe1900780c */ /* 0x000fda0003f06070 */
[----:B------:R-:W-:Y:S05]  /*7ce0*/  @!P0 BRA `(.L_x_71) ;  /* 0x0000000000808947 */ /* 0x000fea0003800000 */
[----:B------:R-:W-:-:S13]  /*7cf0*/  ISETP.GT.AND P0, PT, R13, 0xfe, PT ;  /* 0x000000fe0d00780c */ /* 0x000fda0003f04270 */
[----:B------:R-:W-:Y:S05]  /*7d00*/  @P0 BRA `(.L_x_72) ;  /* 0x00000000006c0947 */ /* 0x000fea0003800000 */
[----:B------:R-:W-:-:S13]  /*7d10*/  ISETP.GE.AND P0, PT, R13, 0x1, PT ;  /* 0x000000010d00780c */ /* 0x000fda0003f06270 */
[----:B------:R-:W-:Y:S05]  /*7d20*/  @P0 BRA `(.L_x_73) ;  /* 0x0000000000740947 */ /* 0x000fea0003800000 */
[----:B------:R-:W-:Y:S02]  /*7d30*/  ISETP.GE.AND P0, PT, R13, -0x18, PT ;  /* 0xffffffe80d00780c */ /* 0x000fe40003f06270 */
[----:B------:R-:W-:-:S11]  /*7d40*/  LOP3.LUT R24, R24, 0x80000000, RZ, 0xc0, !PT ;  /* 0x8000000018187812 */ /* 0x000fd600078ec0ff */
[----:B------:R-:W-:Y:S05]  /*7d50*/  @!P0 BRA `(.L_x_73) ;  /* 0x0000000000688947 */ /* 0x000fea0003800000 */
[CCC-:B------:R-:W-:Y:S01]  /*7d60*/  FFMA.RZ R14, R15.reuse, R8.reuse, R27.reuse ;  /* 0x000000080f0e7223 */ /* 0x1c0fe2000000c01b */
[CCC-:B------:R-:W-:Y:S01]  /*7d70*/  FFMA.RP R25, R15.reuse, R8.reuse, R27.reuse ;  /* 0x000000080f197223 */ /* 0x1c0fe2000000801b */
[----:B------:R-:W-:Y:S01]  /*7d80*/  FFMA.RM R15, R15, R8, R27 ;  /* 0x000000080f0f7223 */ /* 0x000fe2000000401b */
[C---:B------:R-:W-:Y:S02]  /*7d90*/  IADD3 R8, PT, PT, R13.reuse, 0x20, RZ ;  /* 0x000000200d087810 */ /* 0x040fe40007ffe0ff */
[----:B------:R-:W-:Y:S02]  /*7da0*/  LOP3.LUT R14, R14, 0x7fffff, RZ, 0xc0, !PT ;  /* 0x007fffff0e0e7812 */ /* 0x000fe400078ec0ff */
[C---:B------:R-:W-:Y:S02]  /*7db0*/  ISETP.NE.AND P2, PT, R13.reuse, RZ, PT ;  /* 0x000000ff0d00720c */ /* 0x040fe40003f45270 */
[----:B------:R-:W-:Y:S02]  /*7dc0*/  LOP3.LUT R14, R14, 0x800000, RZ, 0xfc, !PT ;  /* 0x008000000e0e7812 */ /* 0x000fe400078efcff */
[----:B------:R-:W-:-:S02]  /*7dd0*/  ISETP.NE.AND P1, PT, R13, RZ, PT ;  /* 0x000000ff0d00720c */ /* 0x000fc40003f25270 */
[----:B------:R-:W-:Y:S02]  /*7de0*/  IADD3 R13, PT, PT, -R13, RZ, RZ ;  /* 0x000000ff0d0d7210 */ /* 0x000fe40007ffe1ff */
[----:B------:R-:W-:Y:S02]  /*7df0*/  SHF.L.U32 R8, R14, R8, RZ ;  /* 0x000000080e087219 */ /* 0x000fe400000006ff */
[----:B------:R-:W-:Y:S02]  /*7e00*/  FSETP.NEU.FTZ.AND P0, PT, R25, R15, PT ;  /* 0x0000000f1900720b */ /* 0x000fe40003f1d000 */
[----:B------:R-:W-:Y:S02]  /*7e10*/  SEL R13, R13, RZ, P2 ;  /* 0x000000ff0d0d7207 */ /* 0x000fe40001000000 */
[----:B------:R-:W-:Y:S02]  /*7e20*/  ISETP.NE.AND P1, PT, R8, RZ, P1 ;  /* 0x000000ff0800720c */ /* 0x000fe40000f25270 */
[----:B------:R-:W-:-:S02]  /*7e30*/  SHF.R.U32.HI R14, RZ, R13, R14 ;  /* 0x0000000dff0e7219 */ /* 0x000fc4000001160e */
[----:B------:R-:W-:Y:S02]  /*7e40*/  PLOP3.LUT P0, PT, P0, P1, PT, 0xf8, 0x8f ;  /* 0x00000000008f781c */ /* 0x000fe40000703f70 */
[----:B------:R-:W-:Y:S02]  /*7e50*/  SHF.R.U32.HI R13, RZ, 0x1, R14 ;  /* 0x00000001ff0d7819 */ /* 0x000fe4000001160e */
[----:B------:R-:W-:-:S04]  /*7e60*/  SEL R8, RZ, 0x1, !P0 ;  /* 0x00000001ff087807 */ /* 0x000fc80004000000 */
[----:B------:R-:W-:-:S04]  /*7e70*/  LOP3.LUT R8, R8, 0x1, R13, 0xf8, !PT ;  /* 0x0000000108087812 */ /* 0x000fc800078ef80d */
[----:B------:R-:W-:-:S04]  /*7e80*/  LOP3.LUT R8, R8, R14, RZ, 0xc0, !PT ;  /* 0x0000000e08087212 */ /* 0x000fc800078ec0ff */
[----:B------:R-:W-:-:S04]  /*7e90*/  IADD3 R8, PT, PT, R13, R8, RZ ;  /* 0x000000080d087210 */ /* 0x000fc80007ffe0ff */
[----:B------:R-:W-:Y:S01]  /*7ea0*/  LOP3.LUT R24, R8, R24, RZ, 0xfc, !PT ;  /* 0x0000001808187212 */ /* 0x000fe200078efcff */
[----:B------:R-:W-:Y:S06]  /*7eb0*/  BRA `(.L_x_73) ;  /* 0x0000000000107947 */ /* 0x000fec0003800000 */
.L_x_72:
[----:B------:R-:W-:-:S04]  /*7ec0*/  LOP3.LUT R24, R24, 0x80000000, RZ, 0xc0, !PT ;  /* 0x8000000018187812 */ /* 0x000fc800078ec0ff */
[----:B------:R-:W-:Y:S01]  /*7ed0*/  LOP3.LUT R24, R24, 0x7f800000, RZ, 0xfc, !PT ;  /* 0x7f80000018187812 */ /* 0x000fe200078efcff */
[----:B------:R-:W-:Y:S06]  /*7ee0*/  BRA `(.L_x_73) ;  /* 0x0000000000047947 */ /* 0x000fec0003800000 */
.L_x_71:
[----:B------:R-:W-:-:S07]  /*7ef0*/  LEA R24, R14, R24, 0x17 ;  /* 0x000000180e187211 */ /* 0x000fce00078eb8ff */
.L_x_73:
[----:B------:R-:W-:Y:S05]  /*7f00*/  BSYNC.RECONVERGENT B1 ;  /* 0x0000000000017941 */ /* 0x000fea0003800200 */
.L_x_70:
[----:B------:R-:W-:Y:S01]  /*7f10*/  MOV R8, R24 ;  /* 0x0000001800087202 */ /* 0x000fe20000000f00 */
[----:B------:R-:W-:Y:S06]  /*7f20*/  BRA `(.L_x_74) ;  /* 0x0000000000207947 */ /* 0x000fec0003800000 */
.L_x_69:
[----:B------:R-:W-:-:S04]  /*7f30*/  LOP3.LUT R8, R26, 0x80000000, R8, 0x48, !PT ;  /* 0x800000001a087812 */ /* 0x000fc800078e4808 */
[----:B------:R-:W-:Y:S01]  /*7f40*/  LOP3.LUT R8, R8, 0x7f800000, RZ, 0xfc, !PT ;  /* 0x7f80000008087812 */ /* 0x000fe200078efcff */
[----:B------:R-:W-:Y:S06]  /*7f50*/  BRA `(.L_x_74) ;  /* 0x0000000000147947 */ /* 0x000fec0003800000 */
.L_x_68:
[----:B------:R-:W-:Y:S01]  /*7f60*/  LOP3.LUT R8, R26, 0x80000000, R8, 0x48, !PT ;  /* 0x800000001a087812 */ /* 0x000fe200078e4808 */
[----:B------:R-:W-:Y:S06]  /*7f70*/  BRA `(.L_x_74) ;  /* 0x00000000000c7947 */ /* 0x000fec0003800000 */
.L_x_67:
[----:B------:R-:W0:Y:S01]  /*7f80*/  MUFU.RSQ R8, -QNAN ;  /* 0xffc0000000087908 */ /* 0x000e220000001400 */
[----:B------:R-:W-:Y:S05]  /*7f90*/  BRA `(.L_x_74) ;  /* 0x0000000000047947 */ /* 0x000fea0003800000 */
.L_x_66:
[----:B------:R-:W-:-:S07]  /*7fa0*/  FADD.FTZ R8, R8, R26 ;  /* 0x0000001a08087221 */ /* 0x000fce0000010000 */
.L_x_74:
[----:B------:R-:W-:Y:S05]  /*7fb0*/  BSYNC.RECONVERGENT B0 ;  /* 0x0000000000007941 */ /* 0x000fea0003800200 */
.L_x_64:
[----:B------:R-:W-:-:S04]  /*7fc0*/  HFMA2 R13, -RZ, RZ, 0, 0 ;  /* 0x00000000ff0d7431 */ /* 0x000fc800000001ff */
[----:B0-----:R-:W-:Y:S05]  /*7fd0*/  RET.REL.NODEC R12 `(_Z30softmaxHalfForSuperpointKernelP6__halfS0_i) ;  /* 0xffffff800c087950 */ /* 0x001fea0003c3ffff */
.L_x_75:
[----:B------:R-:W-:-:S00]  /*7fe0*/  BRA `(.L_x_75) ;  /* 0xfffffffc00fc7947 */ /* 0x000fc0000383ffff */
[----:B------:R-:W-:-:S00]  /*7ff0*/  NOP ;  /* 0x0000000000007918 */ /* 0x000fc00000000000 */
        /* <DEDUP_REMOVED lines=8> */
.L_x_212:


//--------------------- .text._Z26fusedColFindingAndSuppressP6__halfPiS0_S0_iii --------------------------
	.section	.text._Z26fusedColFindingAndSuppressP6__halfPiS0_S0_iii,"ax",@progbits
	.align	128
        .global         _Z26fusedColFindingAndSuppressP6__halfPiS0_S0_iii
        .type           _Z26fusedColFindingAndSuppressP6__halfPiS0_S0_iii,@function
        .size           _Z26fusedColFindingAndSuppressP6__halfPiS0_S0_iii,(.L_x_214 - _Z26fusedColFindingAndSuppressP6__halfPiS0_S0_iii)
        .other          _Z26fusedColFindingAndSuppressP6__halfPiS0_S0_iii,@"STO_CUDA_ENTRY STV_DEFAULT"
_Z26fusedColFindingAndSuppressP6__halfPiS0_S0_iii:
.text._Z26fusedColFindingAndSuppressP6__halfPiS0_S0_iii:
[----:B------:R-:W-:Y:S01]  /*0000*/  LDC R1, c[0x0][0x37c] ;  /* 0x0000df00ff017b82 */ /* 0x000fe20000000800 */
[----:B------:R-:W0:Y:S07]  /*0010*/  S2R R0, SR_TID.X ;  /* 0x0000000000007919 */ /* 0x000e2e0000002100 */
[----:B------:R-:W1:Y:S01]  /*0020*/  S2UR UR6, SR_CgaCtaId ;  /* 0x00000000000679c3 */ /* 0x000e620000008800 */
[----:B------:R-:W2:Y:S01]  /*0030*/  LDCU UR7, c[0x0][0x3a0] ;  /* 0x00007400ff0777ac */ /* 0x000ea20008000800 */
[----:B------:R-:W-:Y:S01]  /*0040*/  UMOV UR4, 0x400 ;  /* 0x0000040000047882 */ /* 0x000fe20000000000 */
[----:B------:R-:W3:Y:S05]  /*0050*/  LDCU.64 UR10, c[0x0][0x358] ;  /* 0x00006b00ff0a77ac */ /* 0x000eea0008000a00 */
[----:B------:R-:W4:Y:S01]  /*0060*/  S2UR UR9, SR_CTAID.X ;  /* 0x00000000000979c3 */ /* 0x000f220000002500 */
[----:B------:R-:W-:Y:S01]  /*0070*/  UIADD3 UR5, UPT, UPT, UR4, 0x2800, URZ ;  /* 0x0000280004057890 */ /* 0x000fe2000fffe0ff */
[----:B--2---:R-:W-:-:S04]  /*0080*/  IMAD.U32 R5, RZ, RZ, UR7 ;  /* 0x00000007ff057e24 */ /* 0x004fc8000f8e00ff */
[----:B------:R-:W-:Y:S01]  /*0090*/  VIADD R6, R5, 0xff ;  /* 0x000000ff05067836 */ /* 0x000fe20000000000 */
[----:B-1----:R-:W-:-:S04]  /*00a0*/  ULEA UR5, UR6, UR5, 0x18 ;  /* 0x0000000506057291 */ /* 0x002fc8000f8ec0ff */
[----:B------:R-:W-:Y:S02]  /*00b0*/  SHF.R.S32.HI R7, RZ, 0x1f, R6 ;  /* 0x0000001fff077819 */ /* 0x000fe40000011406 */
[----:B0-----:R-:W-:Y:S02]  /*00c0*/  LOP3.LUT P0, R2, R0, 0x1f, RZ, 0xc0, !PT ;  /* 0x0000001f00027812 */ /* 0x001fe4000780c0ff */
[----:B------:R-:W-:Y:S02]  /*00d0*/  SHF.R.U32.HI R3, RZ, 0x5, R0 ;  /* 0x00000005ff037819 */ /* 0x000fe40000011600 */
[----:B------:R-:W-:Y:S02]  /*00e0*/  LEA.HI R6, R7, R6, RZ, 0x8 ;  /* 0x0000000607067211 */ /* 0x000fe400078f40ff */
[----:B------:R-:W-:Y:S02]  /*00f0*/  LEA R4, R3, UR5, 0x2 ;  /* 0x0000000503047c11 */ /* 0x000fe4000f8e10ff */
[----:B------:R-:W-:-:S05]  /*0100*/  SHF.R.S32.HI R6, RZ, 0x8, R6 ;  /* 0x00000008ff067819 */ /* 0x000fca0000011406 */
[----:B------:R0:W-:Y:S01]  /*0110*/  @!P0 STS [R4], RZ ;  /* 0x000000ff04008388 */ /* 0x0001e20000000800 */
[----:B------:R-:W-:-:S13]  /*0120*/  ISETP.GE.AND P0, PT, R5, 0x1, PT ;  /* 0x000000010500780c */ /* 0x000fda0003f06270 */
[----:B0--34-:R-:W-:Y:S05]  /*0130*/  @!P0 BRA `(.L_x_76) ;  /* 0x0000000400588947 */ /* 0x019fea0003800000 */
[----:B------:R-:W-:Y:S01]  /*0140*/  ISETP.GE.U32.AND P1, PT, R5, 0x301, PT ;  /* 0x000003010500780c */ /* 0x000fe20003f26070 */
[----:B------:R-:W-:Y:S01]  /*0150*/  IMAD.MOV.U32 R9, RZ, RZ, RZ ;  /* 0x000000ffff097224 */ /* 0x000fe200078e00ff */
[----:B------:R-:W-:-:S04]  /*0160*/  VIMNMX R8, PT, PT, R6, 0x1, !PT ;  /* 0x0000000106087848 */ /* 0x000fc80007fe0100 */
[----:B------:R-:W-:-:S04]  /*0170*/  LOP3.LUT R7, R8, 0x3, RZ, 0xc0, !PT ;  /* 0x0000000308077812 */ /* 0x000fc800078ec0ff */
[----:B------:R-:W-:-:S03]  /*0180*/  ISETP.NE.AND P0, PT, R7, RZ, PT ;  /* 0x000000ff0700720c */ /* 0x000fc60003f05270 */
[----:B------:R-:W-:Y:S10]  /*0190*/  @!P1 BRA `(.L_x_77) ;  /* 0x0000000000dc9947 */ /* 0x000ff40003800000 */
[----:B------:R-:W0:Y:S01]  /*01a0*/  LDC R5, c[0x0][0x3a0] ;  /* 0x0000e800ff057b82 */ /* 0x000e220000000800 */
[----:B------:R-:W-:Y:S01]  /*01b0*/  UIADD3 UR5, UPT, UPT, UR4, 0x800, URZ ;  /* 0x0000080004057890 */ /* 0x000fe2000fffe0ff */
[----:B------:R-:W-:Y:S01]  /*01c0*/  LOP3.LUT R9, R8, 0x7ffffc, RZ, 0xc0, !PT ;  /* 0x007ffffc08097812 */ /* 0x000fe200078ec0ff */
[----:B------:R-:W-:Y:S01]  /*01d0*/  IMAD.MOV.U32 R8, RZ, RZ, RZ ;  /* 0x000000ffff087224 */ /* 0x000fe200078e00ff */
[----:B------:R-:W-:Y:S02]  /*01e0*/  ULEA UR4, UR6, UR4, 0x18 ;  /* 0x0000000406047291 */ /* 0x000fe4000f8ec0ff */
[----:B------:R-:W-:-:S12]  /*01f0*/  ULEA UR5, UR6, UR5, 0x18 ;  /* 0x0000000506057291 */ /* 0x000fd8000f8ec0ff */
.L_x_78:
[----:B------:R-:W-:Y:S01]  /*0200*/  IMAD R22, R8, 0x100, R0 ;  /* 0x0000010008167824 */ /* 0x000fe200078e0200 */
[----:B-1----:R-:W1:Y:S03]  /*0210*/  LDC.64 R24, c[0x0][0x380] ;  /* 0x0000e000ff187b82 */ /* 0x002e660000000a00 */
[C---:B------:R-:W-:Y:S01]  /*0220*/  VIADD R12, R22.reuse, 0x100 ;  /* 0x00000100160c7836 */ /* 0x040fe20000000000 */
[----:B0-----:R-:W-:-:S04]  /*0230*/  ISETP.GE.AND P1, PT, R22, R5, PT ;  /* 0x000000051600720c */ /* 0x001fc80003f26270 */
[----:B------:R-:W0:Y:S01]  /*0240*/  LDC.64 R26, c[0x0][0x388] ;  /* 0x0000e200ff1a7b82 */ /* 0x000e220000000a00 */
[----:B------:R-:W-:-:S07]  /*0250*/  ISETP.GE.AND P2, PT, R12, R5, PT ;  /* 0x000000050c00720c */ /* 0x000fce0003f46270 */
[----:B------:R-:W2:Y:S01]  /*0260*/  LDC.64 R10, c[0x0][0x388] ;  /* 0x0000e200ff0a7b82 */ /* 0x000ea20000000a00 */
[----:B------:R-:W-:-:S05]  /*0270*/  @!P1 IMAD R15, R5, UR9, R22 ;  /* 0x00000009050f9c24 */ /* 0x000fca000f8e0216 */
[----:B------:R-:W-:Y:S02]  /*0280*/  @!P2 IMAD R13, R5, UR9, R12 ;  /* 0x00000009050dac24 */ /* 0x000fe4000f8e020c */
[----:B------:R-:W3:Y:S02]  /*0290*/  LDC.64 R28, c[0x0][0x380] ;  /* 0x0000e000ff1c7b82 */ /* 0x000ee40000000a00 */
[----:B-1----:R-:W-:-:S05]  /*02a0*/  @!P2 IMAD.WIDE R24, R13, 0x2, R24 ;  /* 0x000000020d18a825 */ /* 0x002fca00078e0218 */
[----:B------:R1:W4:Y:S01]  /*02b0*/  @!P2 LDG.E.U16 R23, desc[UR10][R24.64] ;  /* 0x0000000a1817a981 */ /* 0x000322000c1e1500 */
[----:B0-----:R-:W-:Y:S01]  /*02c0*/  @!P1 IMAD.WIDE.U32 R26, R15, 0x4, R26 ;  /* 0x000000040f1a9825 */ /* 0x001fe200078e001a */
[----:B------:R-:W0:Y:S04]  /*02d0*/  LDC.64 R18, c[0x0][0x380] ;  /* 0x0000e000ff127b82 */ /* 0x000e280000000a00 */
[----:B------:R5:W4:Y:S01]  /*02e0*/  @!P1 LDG.E R20, desc[UR10][R26.64] ;  /* 0x0000000a1a149981 */ /* 0x000b22000c1e1900 */
[----:B--2---:R-:W-:-:S03]  /*02f0*/  @!P2 IMAD.WIDE R10, R13, 0x4, R10 ;  /* 0x000000040d0aa825 */ /* 0x004fc600078e020a */
[----:B------:R-:W2:Y:S01]  /*0300*/  LDC.64 R16, c[0x0][0x388] ;  /* 0x0000e200ff107b82 */ /* 0x000ea20000000a00 */
[----:B-1----:R-:W-:Y:S02]  /*0310*/  VIADD R24, R22, 0x200 ;  /* 0x0000020016187836 */ /* 0x002fe40000000000 */
[----:B------:R-:W4:Y:S01]  /*0320*/  @!P2 LDG.E R10, desc[UR10][R10.64] ;  /* 0x0000000a0a0aa981 */ /* 0x000f22000c1e1900 */
[----:B---3--:R-:W-:-:S04]  /*0330*/  @!P1 IMAD.WIDE.U32 R28, R15, 0x2, R28 ;  /* 0x000000020f1c9825 */ /* 0x008fc800078e001c */
[----:B------:R-:W1:Y:S01]  /*0340*/  LDC.64 R12, c[0x0][0x388] ;  /* 0x0000e200ff0c7b82 */ /* 0x000e620000000a00 */
[----:B-----5:R-:W-:Y:S01]  /*0350*/  VIADD R26, R22, 0x300 ;  /* 0x00000300161a7836 */ /* 0x020fe20000000000 */
[-C--:B------:R-:W-:Y:S01]  /*0360*/  ISETP.GE.AND P3, PT, R24, R5.reuse, PT ;  /* 0x000000051800720c */ /* 0x080fe20003f66270 */
[----:B------:R-:W3:Y:S05]  /*0370*/  @!P1 LDG.E.U16 R21, desc[UR10][R28.64] ;  /* 0x0000000a1c159981 */ /* 0x000eea000c1e1500 */
[----:B------:R-:W5:Y:S01]  /*0380*/  LDC.64 R14, c[0x0][0x380] ;  /* 0x0000e000ff0e7b82 */ /* 0x000f620000000a00 */
[----:B------:R-:W-:-:S06]  /*0390*/  ISETP.GE.AND P4, PT, R26, R5, PT ;  /* 0x000000051a00720c */ /* 0x000fcc0003f86270 */
[----:B------:R-:W-:-:S07]  /*03a0*/  @!P3 IMAD R27, R5, UR9, R24 ;  /* 0x00000009051bbc24 */ /* 0x000fce000f8e0218 */
[----:B------:R-:W-:Y:S02]  /*03b0*/  @!P4 IMAD R25, R5, UR9, R26 ;  /* 0x000000090519cc24 */ /* 0x000fe4000f8e021a */
[----:B0-----:R-:W-:-:S04]  /*03c0*/  @!P3 IMAD.WIDE R18, R27, 0x2, R18 ;  /* 0x000000021b12b825 */ /* 0x001fc800078e0212 */
[----:B-1----:R-:W-:Y:S02]  /*03d0*/  @!P3 IMAD.WIDE R12, R27, 0x4, R12 ;  /* 0x000000041b0cb825 */ /* 0x002fe400078e020c */
[----:B------:R-:W4:Y:S02]  /*03e0*/  @!P3 LDG.E.U16 R18, desc[UR10][R18.64] ;  /* 0x0000000a1212b981 */ /* 0x000f24000c1e1500 */
[C---:B-----5:R-:W-:Y:S02]  /*03f0*/  @!P4 IMAD.WIDE R14, R25.reuse, 0x2, R14 ;  /* 0x00000002190ec825 */ /* 0x060fe400078e020e */
[----:B------:R-:W5:Y:S02]  /*0400*/  @!P3 LDG.E R12, desc[UR10][R12.64] ;  /* 0x0000000a0c0cb981 */ /* 0x000f64000c1e1900 */
[----:B--2---:R-:W-:Y:S02]  /*0410*/  @!P4 IMAD.WIDE R16, R25, 0x4, R16 ;  /* 0x000000041910c825 */ /* 0x004fe400078e0210 */
[----:B------:R-:W2:Y:S04]  /*0420*/  @!P4 LDG.E.U16 R14, desc[UR10][R14.64] ;  /* 0x0000000a0e0ec981 */ /* 0x000ea8000c1e1500 */
[----:B------:R-:W2:Y:S01]  /*0430*/  @!P4 LDG.E R16, desc[UR10][R16.64] ;  /* 0x0000000a1010c981 */ /* 0x000ea2000c1e1900 */
[----:B------:R-:W-:-:S02]  /*0440*/  LEA R24, R22, UR4, 0x1 ;  /* 0x0000000416187c11 */ /* 0x000fc4000f8e08ff */
[----:B------:R-:W-:Y:S01]  /*0450*/  LEA R25, R22, UR5, 0x2 ;  /* 0x0000000516197c11 */ /* 0x000fe2000f8e10ff */
[----:B------:R-:W-:Y:S02]  /*0460*/  VIADD R8, R8, 0x4 ;  /* 0x0000000408087836 */ /* 0x000fe40000000000 */
[----:B---3--:R1:W-:Y:S04]  /*0470*/  @!P1 STS.U16 [R24], R21 ;  /* 0x0000001518009388 */ /* 0x0083e80000000400 */
[----:B----4-:R1:W-:Y:S04]  /*0480*/  @!P1 STS [R25], R20 ;  /* 0x0000001419009388 */ /* 0x0103e80000000800 */
[----:B------:R1:W-:Y:S04]  /*0490*/  @!P2 STS.U16 [R24+0x200], R23 ;  /* 0x000200171800a388 */ /* 0x0003e80000000400 */
[----:B------:R1:W-:Y:S01]  /*04a0*/  @!P2 STS [R25+0x400], R10 ;  /* 0x0004000a1900a388 */ /* 0x0003e20000000800 */
[----:B------:R-:W-:-:S03]  /*04b0*/  ISETP.NE.AND P1, PT, R8, R9, PT ;  /* 0x000000090800720c */ /* 0x000fc60003f25270 */
[----:B------:R1:W-:Y:S04]  /*04c0*/  @!P3 STS.U16 [R24+0x400], R18 ;  /* 0x000400121800b388 */ /* 0x0003e80000000400 */
[----:B-----5:R1:W-:Y:S04]  /*04d0*/  @!P3 STS [R25+0x800], R12 ;  /* 0x0008000c1900b388 */ /* 0x0203e80000000800 */
[----:B--2---:R1:W-:Y:S04]  /*04e0*/  @!P4 STS.U16 [R24+0x600], R14 ;  /* 0x0006000e1800c388 */ /* 0x0043e80000000400 */
[----:B------:R1:W-:Y:S01]  /*04f0*/  @!P4 STS [R25+0xc00], R16 ;  /* 0x000c00101900c388 */ /* 0x0003e20000000800 */
[----:B------:R-:W-:Y:S05]  /*0500*/  @P1 BRA `(.L_x_78) ;  /* 0xfffffffc003c1947 */ /* 0x000fea000383ffff */
.L_x_77:
[----:B------:R-:W-:Y:S05]  /*0510*/  @!P0 BRA `(.L_x_76) ;  /* 0x0000000000608947 */ /* 0x000fea0003800000 */
[----:B------:R-:W0:Y:S01]  /*0520*/  LDC R5, c[0x0][0x3a0] ;  /* 0x0000e800ff057b82 */ /* 0x000e220000000800 */
[----:B------:R-:W-:-:S05]  /*0530*/  UMOV UR4, URZ ;  /* 0x000000ff00047c82 */ /* 0x000fca0008000000 */
.L_x_79:
[----:B-1----:R-:W1:Y:S01]  /*0540*/  LDC.64 R10, c[0x0][0x380] ;  /* 0x0000e000ff0a7b82 */ /* 0x002e620000000a00 */
[----:B------:R-:W-:-:S05]  /*0550*/  IMAD R14, R9, 0x100, R0 ;  /* 0x00000100090e7824 */ /* 0x000fca00078e0200 */
[----:B0-----:R-:W-:Y:S02]  /*0560*/  ISETP.GE.AND P0, PT, R14, R5, PT ;  /* 0x000000050e00720c */ /* 0x001fe40003f06270 */
[----:B------:R-:W0:Y:S11]  /*0570*/  LDC.64 R12, c[0x0][0x388] ;  /* 0x0000e200ff0c7b82 */ /* 0x000e360000000a00 */
[----:B------:R-:W-:-:S04]  /*0580*/  @!P0 IMAD R15, R5, UR9, R14 ;  /* 0x00000009050f8c24 */ /* 0x000fc8000f8e020e */
[----:B-1----:R-:W-:-:S06]  /*0590*/  @!P0 IMAD.WIDE R10, R15, 0x2, R10 ;  /* 0x000000020f0a8825 */ /* 0x002fcc00078e020a */
[----:B------:R-:W2:Y:S01]  /*05a0*/  @!P0 LDG.E.U16 R11, desc[UR10][R10.64] ;  /* 0x0000000a0a0b8981 */ /* 0x000ea2000c1e1500 */
[----:B0-----:R-:W-:-:S06]  /*05b0*/  @!P0 IMAD.WIDE R12, R15, 0x4, R12 ;  /* 0x000000040f0c8825 */ /* 0x001fcc00078e020c */
[----:B------:R-:W3:Y:S01]  /*05c0*/  @!P0 LDG.E R12, desc[UR10][R12.64] ;  /* 0x0000000a0c0c8981 */ /* 0x000ee2000c1e1900 */
[----:B------:R-:W0:Y:S01]  /*05d0*/  @!P0 S2R R15, SR_CgaCtaId ;  /* 0x00000000000f8919 */ /* 0x000e220000008800 */
[----:B------:R-:W-:-:S05]  /*05e0*/  @!P0 MOV R8, 0x400 ;  /* 0x0000040000088802 */ /* 0x000fca0000000f00 */
[----:B------:R-:W-:Y:S01]  /*05f0*/  @!P0 VIADD R16, R8, 0x800 ;  /* 0x0000080008108836 */ /* 0x000fe20000000000 */
[----:B------:R-:W-:Y:S01]  /*0600*/  UIADD3 UR4, UPT, UPT, UR4, 0x1, URZ ;  /* 0x0000000104047890 */ /* 0x000fe2000fffe0ff */
[----:B0-----:R-:W-:-:S03]  /*0610*/  @!P0 LEA R17, R15, R8, 0x18 ;  /* 0x000000080f118211 */ /* 0x001fc600078ec0ff */
[----:B------:R-:W-:Y:S02]  /*0620*/  @!P0 LEA R15, R15, R16, 0x18 ;  /* 0x000000100f0f8211 */ /* 0x000fe400078ec0ff */
[----:B------:R-:W-:-:S03]  /*0630*/  @!P0 IMAD R8, R14, 0x2, R17 ;  /* 0x000000020e088824 */ /* 0x000fc600078e0211 */
[----:B------:R-:W-:Y:S02]  /*0640*/  @!P0 IMAD R15, R14, 0x4, R15 ;  /* 0x000000040e0f8824 */ /* 0x000fe400078e020f */
[----:B------:R-:W-:Y:S01]  /*0650*/  VIADD R9, R9, 0x1 ;  /* 0x0000000109097836 */ /* 0x000fe20000000000 */
[----:B--2---:R2:W-:Y:S04]  /*0660*/  @!P0 STS.U16 [R8], R11 ;  /* 0x0000000b08008388 */ /* 0x0045e80000000400 */
[----:B---3--:R2:W-:Y:S01]  /*0670*/  @!P0 STS [R15], R12 ;  /* 0x0000000c0f008388 */ /* 0x0085e20000000800 */
[----:B------:R-:W-:-:S13]  /*0680*/  ISETP.NE.AND P0, PT, R7, UR4, PT ;  /* 0x0000000407007c0c */ /* 0x000fda000bf05270 */
[----:B--2---:R-:W-:Y:S05]  /*0690*/  @P0 BRA `(.L_x_79) ;  /* 0xfffffffc00a80947 */ /* 0x004fea000383ffff */
.L_x_76:
[----:B------:R-:W-:Y:S01]  /*06a0*/  BAR.SYNC.DEFER_BLOCKING 0x0 ;  /* 0x0000000000007b1d */ /* 0x000fe20000010000 */
[----:B------:R-:W-:-:S13]  /*06b0*/  ISETP.GE.AND P0, PT, R5, 0x1, PT ;  /* 0x000000010500780c */ /* 0x000fda0003f06270 */
[----:B------:R-:W-:Y:S05]  /*06c0*/  @!P0 BRA `(.L_x_80) ;  /* 0x0000003400908947 */ /* 0x000fea0003800000 */
[----:B------:R-:W0:Y:S01]  /*06d0*/  LDCU UR4, c[0x0][0x3a8] ;  /* 0x00007500ff0477ac */ /* 0x000e220008000800 */
[----:B------:R-:W-:Y:S01]  /*06e0*/  VIADD R7, R5, 0xffffffff ;  /* 0xffffffff05077836 */ /* 0x000fe20000000000 */
[----:B0-----:R-:W-:-:S04]  /*06f0*/  UIADD3 UR6, UPT, UPT, -UR4, URZ, URZ ;  /* 0x000000ff04067290 */ /* 0x001fc8000fffe1ff */
[----:B------:R-:W-:-:S09]  /*0700*/  UISETP.GT.AND UP0, UPT, UR6, -0x1, UPT ;  /* 0xffffffff0600788c */ /* 0x000fd2000bf04270 */
[----:B------:R-:W-:Y:S05]  /*0710*/  BRA.U UP0, `(.L_x_81) ;  /* 0x0000002100707547 */ /* 0x000fea000b800000 */
[----:B------:R-:W-:-:S09]  /*0720*/  UISETP.GT.AND UP0, UPT, UR4, URZ, UPT ;  /* 0x000000ff0400728c */ /* 0x000fd2000bf04270 */
[----:B------:R-:W-:Y:S05]  /*0730*/  BRA.U UP0, `(.L_x_82) ;  /* 0x0000000900a47547 */ /* 0x000fea000b800000 */
[----:B------:R-:W-:Y:S01]  /*0740*/  ULOP3.LUT UR12, UR4, 0x7, URZ, 0xc0, !UPT ;  /* 0x00000007040c7892 */ /* 0x000fe2000f8ec0ff */
[----:B------:R-:W-:Y:S01]  /*0750*/  VIMNMX R6, PT, PT, R6, 0x1, !PT ;  /* 0x0000000106067848 */ /* 0x000fe20007fe0100 */
[----:B------:R-:W-:Y:S01]  /*0760*/  IMAD.MOV.U32 R5, RZ, RZ, RZ ;  /* 0x000000ffff057224 */ /* 0x000fe200078e00ff */
[----:B------:R-:W-:Y:S02]  /*0770*/  ULOP3.LUT UR13, UR4, 0x3, URZ, 0xc0, !UPT ;  /* 0x00000003040d7892 */ /* 0x000fe4000f8ec0ff */
[----:B------:R-:W-:Y:S02]  /*0780*/  UIADD3 UR5, UPT, UPT, UR12, -0x1, URZ ;  /* 0xffffffff0c057890 */ /* 0x000fe4000fffe0ff */
[----:B------:R-:W-:Y:S02]  /*0790*/  ULOP3.LUT UR4, UR4, 0xfffffff8, URZ, 0xc0, !UPT ;  /* 0xfffffff804047892 */ /* 0x000fe4000f8ec0ff */
[----:B------:R-:W-:-:S11]  /*07a0*/  UISETP.GE.U32.AND UP0, UPT, UR5, 0x3, UPT ;  /* 0x000000030500788c */ /* 0x000fd6000bf06070 */
.L_x_89:
[----:B0-----:R-:W0:Y:S01]  /*07b0*/  LDCU UR5, c[0x0][0x3a0] ;  /* 0x00007400ff0577ac */ /* 0x001e220008000800 */
[----:B------:R-:W-:Y:S01]  /*07c0*/  IMAD R7, R5, 0x100, R0 ;  /* 0x0000010005077824 */ /* 0x000fe200078e0200 */
[----:B------:R-:W-:Y:S04]  /*07d0*/  BSSY.RECONVERGENT B0, `(.L_x_83) ;  /* 0x000009b000007945 */ /* 0x000fe80003800200 */
[----:B0-----:R-:W-:-:S13]  /*07e0*/  ISETP.GE.AND P0, PT, R7, UR5, PT ;  /* 0x0000000507007c0c */ /* 0x001fda000bf06270 */
[----:B--23--:R-:W-:Y:S05]  /*07f0*/  @P0 BRA `(.L_x_84) ;  /* 0x0000000800600947 */ /* 0x00cfea0003800000 */
[----:B------:R-:W0:Y:S01]  /*0800*/  S2UR UR7, SR_CgaCtaId ;  /* 0x00000000000779c3 */ /* 0x000e220000008800 */
[----:B------:R-:W-:Y:S01]  /*0810*/  UMOV UR5, 0x400 ;  /* 0x0000040000057882 */ /* 0x000fe20000000000 */
[----:B------:R-:W2:Y:S01]  /*0820*/  LDCU UR16, c[0x0][0x3a8] ;  /* 0x00007500ff1077ac */ /* 0x000ea20008000800 */
[----:B0-----:R-:W-:Y:S02]  /*0830*/  ULEA UR15, UR7, UR5, 0x18 ;  /* 0x00000005070f7291 */ /* 0x001fe4000f8ec0ff */
[----:B------:R-:W-:-:S04]  /*0840*/  UIADD3 UR5, UPT, UPT, UR5, 0x800, URZ ;  /* 0x0000080005057890 */ /* 0x000fc8000fffe0ff */
[----:B------:R-:W-:Y:S01]  /*0850*/  ULEA UR8, UR7, UR5, 0x18 ;  /* 0x0000000507087291 */ /* 0x000fe2000f8ec0ff */
[----:B-1----:R-:W-:Y:S02]  /*0860*/  LEA R10, R7, UR15, 0x1 ;  /* 0x0000000f070a7c11 */ /* 0x002fe4000f8e08ff */
[----:B------:R-:W-:-:S03]  /*0870*/  UMOV UR5, UR6 ;  /* 0x0000000600057c82 */ /* 0x000fc60008000000 */
[----:B------:R-:W-:Y:S01]  /*0880*/  LEA R9, R7, UR8, 0x2 ;  /* 0x0000000807097c11 */ /* 0x000fe2000f8e10ff */
[----:B------:R-:W0:Y:S05]  /*0890*/  LDS.U16 R10, [R10] ;  /* 0x000000000a0a7984 */ /* 0x000e2a0000000400 */
[----:B------:R-:W1:Y:S01]  /*08a0*/  LDS R9, [R9] ;  /* 0x0000000009097984 */ /* 0x000e620000000800 */
[----:B0-2---:R-:W-:-:S07]  /*08b0*/  PRMT R8, R10, 0x7610, R8 ;  /* 0x000076100a087816 */ /* 0x005fce0000000008 */
.L_x_85:
[----:B------:R-:W-:Y:S01]  /*08c0*/  VIADD R10, R7, UR5 ;  /* 0x00000005070a7c36 */ /* 0x000fe20008000000 */
[----:B------:R-:W-:Y:S01]  /*08d0*/  UMOV UR7, UR5 ;  /* 0x0000000500077c82 */ /* 0x000fe20008000000 */
[----:B------:R-:W-:-:S03]  /*08e0*/  UIADD3 UR5, UPT, UPT, UR5, 0x8, URZ ;  /* 0x0000000805057890 */ /* 0x000fc6000fffe0ff */
[----:B--2---:R-:W-:Y:S01]  /*08f0*/  VIMNMX R12, PT, PT, RZ, R10, !PT ;  /* 0x0000000aff0c7248 */ /* 0x004fe20007fe0100 */
[----:B------:R-:W-:Y:S01]  /*0900*/  UIADD3 UR14, UPT, UPT, UR5, UR16, URZ ;  /* 0x00000010050e7290 */ /* 0x000fe2000fffe0ff */
[----:B------:R-:W-:Y:S02]  /*0910*/  VIADDMNMX R15, R10, 0x1, RZ, !PT ;  /* 0x000000010a0f7846 */ /* 0x000fe400078001ff */
[----:B------:R-:W-:Y:S01]  /*0920*/  LEA R11, R12, UR15, 0x1 ;  /* 0x0000000f0c0b7c11 */ /* 0x000fe2000f8e08ff */
[----:B------:R-:W-:Y:S01]  /*0930*/  UISETP.NE.AND UP1, UPT, UR14, UR4, UPT ;  /* 0x000000040e00728c */ /* 0x000fe2000bf25270 */
[----:B------:R-:W-:Y:S02]  /*0940*/  LEA R13, R15, UR15, 0x1 ;  /* 0x0000000f0f0d7c11 */ /* 0x000fe4000f8e08ff */
[----:B------:R-:W-:Y:S02]  /*0950*/  VIADDMNMX R16, R10, 0x2, RZ, !PT ;  /* 0x000000020a107846 */ /* 0x000fe400078001ff */
[----:B0-----:R-:W0:Y:S02]  /*0960*/  LDS.U16 R11, [R11] ;  /* 0x000000000b0b7984 */ /* 0x001e240000000400 */
[----:B------:R-:W-:-:S02]  /*0970*/  LEA R14, R16, UR15, 0x1 ;  /* 0x0000000f100e7c11 */ /* 0x000fc4000f8e08ff */
[----:B------:R-:W2:Y:S04]  /*0980*/  LDS.U16 R17, [R13] ;  /* 0x000000000d117984 */ /* 0x000ea80000000400 */
[----:B------:R-:W3:Y:S01]  /*0990*/  LDS.U16 R19, [R14] ;  /* 0x000000000e137984 */ /* 0x000ee20000000400 */
[----:B0-----:R-:W-:-:S13]  /*09a0*/  HSETP2.GEU.AND P0, PT, R8.H0_H0, R11.H0_H0, PT ;  /* 0x2000000b08007234 */ /* 0x001fda0003f0e800 */
[----:B------:R-:W-:Y:S02]  /*09b0*/  @!P0 LEA R12, R12, UR8, 0x2 ;  /* 0x000000080c0c8c11 */ /* 0x000fe4000f8e10ff */
[----:B------:R-:W-:-:S03]  /*09c0*/  @!P0 PRMT R8, R11, 0x7610, R8 ;  /* 0x000076100b088816 */ /* 0x000fc60000000008 */
[----:B-1----:R0:W-:Y:S02]  /*09d0*/  @!P0 LDS R9, [R12] ;  /* 0x000000000c098984 */ /* 0x0021e40000000800 */
[----:B--2---:R-:W-:-:S13]  /*09e0*/  HSETP2.GEU.AND P0, PT, R8.H0_H0, R17.H0_H0, PT ;  /* 0x2000001108007234 */ /* 0x004fda0003f0e800 */
[----:B------:R-:W-:Y:S02]  /*09f0*/  @!P0 LEA R11, R15, UR8, 0x2 ;  /* 0x000000080f0b8c11 */ /* 0x000fe4000f8e10ff */
[----:B------:R-:W-:Y:S02]  /*0a00*/  VIADDMNMX R15, R10, 0x3, RZ, !PT ;  /* 0x000000030a0f7846 */ /* 0x000fe400078001ff */
[----:B------:R-:W-:Y:S01]  /*0a10*/  @!P0 PRMT R8, R17, 0x7610, R8 ;  /* 0x0000761011088816 */ /* 0x000fe20000000008 */
[----:B------:R-:W-:Y:S01]  /*0a20*/  @!P0 LDS R9, [R11] ;  /* 0x000000000b098984 */ /* 0x000fe20000000800 */
[----:B------:R-:W-:-:S03]  /*0a30*/  LEA R13, R15, UR15, 0x1 ;  /* 0x0000000f0f0d7c11 */ /* 0x000fc6000f8e08ff */
[----:B---3--:R-:W-:Y:S02]  /*0a40*/  HSETP2.GEU.AND P0, PT, R8.H0_H0, R19.H0_H0, PT ;  /* 0x2000001308007234 */ /* 0x008fe40003f0e800 */
[----:B------:R-:W1:Y:S11]  /*0a50*/  LDS.U16 R17, [R13] ;  /* 0x000000000d117984 */ /* 0x000e760000000400 */
[----:B0-----:R-:W-:-:S02]  /*0a60*/  @!P0 LEA R12, R16, UR8, 0x2 ;  /* 0x00000008100c8c11 */ /* 0x001fc4000f8e10ff */
[----:B------:R-:W-:Y:S02]  /*0a70*/  VIADDMNMX R16, R10, 0x4, RZ, !PT ;  /* 0x000000040a107846 */ /* 0x000fe400078001ff */
[----:B------:R-:W-:Y:S01]  /*0a80*/  @!P0 PRMT R8, R19, 0x7610, R8 ;  /* 0x0000761013088816 */ /* 0x000fe20000000008 */
[----:B------:R-:W-:Y:S01]  /*0a90*/  @!P0 LDS R9, [R12] ;  /* 0x000000000c098984 */ /* 0x000fe20000000800 */
[----:B------:R-:W-:-:S05]  /*0aa0*/  LEA R14, R16, UR15, 0x1 ;  /* 0x0000000f100e7c11 */ /* 0x000fca000f8e08ff */
[----:B------:R-:W0:Y:S01]  /*0ab0*/  LDS.U16 R19, [R14] ;  /* 0x000000000e137984 */ /* 0x000e220000000400 */
[----:B-1----:R-:W-:-:S13]  /*0ac0*/  HSETP2.GEU.AND P0, PT, R8.H0_H0, R17.H0_H0, PT ;  /* 0x2000001108007234 */ /* 0x002fda0003f0e800 */
[----:B------:R-:W-:Y:S02]  /*0ad0*/  @!P0 LEA R11, R15, UR8, 0x2 ;  /* 0x000000080f0b8c11 */ /* 0x000fe4000f8e10ff */
[----:B------:R-:W-:Y:S02]  /*0ae0*/  VIADDMNMX R15, R10, 0x5, RZ, !PT ;  /* 0x000000050a0f7846 */ /* 0x000fe400078001ff */
[----:B------:R-:W-:Y:S01]  /*0af0*/  @!P0 PRMT R8, R17, 0x7610, R8 ;  /* 0x0000761011088816 */ /* 0x000fe20000000008 */
[----:B------:R-:W-:Y:S01]  /*0b00*/  @!P0 LDS R9, [R11] ;  /* 0x000000000b098984 */ /* 0x000fe20000000800 */
[----:B------:R-:W-:-:S03]  /*0b10*/  LEA R13, R15, UR15, 0x1 ;  /* 0x0000000f0f0d7c11 */ /* 0x000fc6000f8e08ff */
[----:B0-----:R-:W-:Y:S02]  /*0b20*/  HSETP2.GEU.AND P0, PT, R8.H0_H0, R19.H0_H0, PT ;  /* 0x2000001308007234 */ /* 0x001fe40003f0e800 */
[----:B------:R-:W0:Y:S11]  /*0b30*/  LDS.U16 R17, [R13] ;  /* 0x000000000d117984 */ /* 0x000e360000000400 */
[----:B------:R-:W-:-:S02]  /*0b40*/  @!P0 LEA R12, R16, UR8, 0x2 ;  /* 0x00000008100c8c11 */ /* 0x000fc4000f8e10ff */
[----:B------:R-:W-:Y:S02]  /*0b50*/  @!P0 PRMT R8, R19, 0x7610, R8 ;  /* 0x0000761013088816 */ /* 0x000fe40000000008 */
[----:B------:R-:W-:Y:S01]  /*0b60*/  VIADDMNMX R16, R10, 0x6, RZ, !PT ;  /* 0x000000060a107846 */ /* 0x000fe200078001ff */
[----:B------:R-:W-:Y:S03]  /*0b70*/  @!P0 LDS R9, [R12] ;  /* 0x000000000c098984 */ /* 0x000fe60000000800 */
[----:B------:R-:W-:-:S05]  /*0b80*/  LEA R14, R16, UR15, 0x1 ;  /* 0x0000000f100e7c11 */ /* 0x000fca000f8e08ff */
[----:B------:R-:W1:Y:S01]  /*0b90*/  LDS.U16 R19, [R14] ;  /* 0x000000000e137984 */ /* 0x000e620000000400 */
[----:B0-----:R-:W-:-:S13]  /*0ba0*/  HSETP2.GEU.AND P0, PT, R8.H0_H0, R17.H0_H0, PT ;  /* 0x2000001108007234 */ /* 0x001fda0003f0e800 */
[----:B------:R-:W-:Y:S02]  /*0bb0*/  @!P0 LEA R11, R15, UR8, 0x2 ;  /* 0x000000080f0b8c11 */ /* 0x000fe4000f8e10ff */
[----:B------:R-:W-:Y:S02]  /*0bc0*/  VIADDMNMX R15, R10, 0x7, RZ, !PT ;  /* 0x000000070a0f7846 */ /* 0x000fe400078001ff */
[----:B------:R-:W-:Y:S01]  /*0bd0*/  @!P0 PRMT R8, R17, 0x7610, R8 ;  /* 0x0000761011088816 */ /* 0x000fe20000000008 */
[----:B------:R-:W-:Y:S01]  /*0be0*/  @!P0 LDS R9, [R11] ;  /* 0x000000000b098984 */ /* 0x000fe20000000800 */
[----:B------:R-:W-:-:S03]  /*0bf0*/  LEA R13, R15, UR15, 0x1 ;  /* 0x0000000f0f0d7c11 */ /* 0x000fc6000f8e08ff */
[----:B-1----:R-:W-:-:S03]  /*0c00*/  HSETP2.GEU.AND P0, PT, R8.H0_H0, R19.H0_H0, PT ;  /* 0x2000001308007234 */ /* 0x002fc60003f0e800 */
[----:B------:R-:W0:Y:S10]  /*0c10*/  LDS.U16 R13, [R13] ;  /* 0x000000000d0d7984 */ /* 0x000e340000000400 */
[----:B------:R-:W-:-:S02]  /*0c20*/  @!P0 LEA R12, R16, UR8, 0x2 ;  /* 0x00000008100c8c11 */ /* 0x000fc4000f8e10ff */
[----:B------:R-:W-:-:S03]  /*0c30*/  @!P0 PRMT R8, R19, 0x7610, R8 ;  /* 0x0000761013088816 */ /* 0x000fc60000000008 */
[----:B------:R2:W3:Y:S02]  /*0c40*/  @!P0 LDS R9, [R12] ;  /* 0x000000000c098984 */ /* 0x0004e40000000800 */
[----:B0-----:R-:W-:-:S13]  /*0c50*/  HSETP2.GEU.AND P0, PT, R8.H0_H0, R13.H0_H0, PT ;  /* 0x2000000d08007234 */ /* 0x001fda0003f0e800 */
[----:B------:R-:W-:Y:S02]  /*0c60*/  @!P0 LEA R14, R15, UR8, 0x2 ;  /* 0x000000080f0e8c11 */ /* 0x000fe4000f8e10ff */
[----:B------:R-:W-:-:S03]  /*0c70*/  @!P0 PRMT R8, R13, 0x7610, R8 ;  /* 0x000076100d088816 */ /* 0x000fc60000000008 */
[----:B------:R2:W0:Y:S01]  /*0c80*/  @!P0 LDS R9, [R14] ;  /* 0x000000000e098984 */ /* 0x0004220000000800 */
[----:B---3--:R-:W-:Y:S05]  /*0c90*/  BRA.U UP1, `(.L_x_85) ;  /* 0xfffffffd01087547 */ /* 0x008fea000b83ffff */
[----:B------:R-:W-:-:S09]  /*0ca0*/  UISETP.NE.AND UP1, UPT, UR12, URZ, UPT ;  /* 0x000000ff0c00728c */ /* 0x000fd2000bf25270 */
[----:B------:R-:W-:Y:S05]  /*0cb0*/  BRA.U !UP1, `(.L_x_86) ;  /* 0x0000000109ec7547 */ /* 0x000fea000b800000 */
[----:B------:R-:W-:Y:S01]  /*0cc0*/  UISETP.NE.AND UP1, UPT, UR13, URZ, UPT ;  /* 0x000000ff0d00728c */ /* 0x000fe2000bf25270 */
[----:B------:R-:W-:Y:S10]  /*0cd0*/  BRA.U !UP0, `(.L_x_87) ;  /* 0x0000000108747547 */ /* 0x000ff4000b800000 */
[C---:B--2---:R-:W-:Y:S01]  /*0ce0*/  VIADDMNMX R12, R10.reuse, 0x8, RZ, !PT ;  /* 0x000000080a0c7846 */ /* 0x044fe200078001ff */
[----:B------:R-:W-:Y:S01]  /*0cf0*/  UIADD3 UR5, UPT, UPT, UR7, 0xc, URZ ;  /* 0x0000000c07057890 */ /* 0x000fe2000fffe0ff */
[----:B------:R-:W-:Y:S02]  /*0d00*/  VIADDMNMX R15, R10, 0x9, RZ, !PT ;  /* 0x000000090a0f7846 */ /* 0x000fe400078001ff */
[----:B------:R-:W-:Y:S02]  /*0d10*/  LEA R11, R12, UR15, 0x1 ;  /* 0x0000000f0c0b7c11 */ /* 0x000fe4000f8e08ff */
[----:B------:R-:W-:Y:S02]  /*0d20*/  LEA R13, R15, UR15, 0x1 ;  /* 0x0000000f0f0d7c11 */ /* 0x000fe4000f8e08ff */
[----:B------:R-:W-:Y:S02]  /*0d30*/  VIADDMNMX R16, R10, 0xa, RZ, !PT ;  /* 0x0000000a0a107846 */ /* 0x000fe400078001ff */
[----:B------:R-:W1:Y:S02]  /*0d40*/  LDS.U16 R11, [R11] ;  /* 0x000000000b0b7984 */ /* 0x000e640000000400 */
[----:B------:R-:W-:-:S02]  /*0d50*/  LEA R14, R16, UR15, 0x1 ;  /* 0x0000000f100e7c11 */ /* 0x000fc4000f8e08ff */
[----:B------:R-:W2:Y:S04]  /*0d60*/  LDS.U16 R17, [R13] ;  /* 0x000000000d117984 */ /* 0x000ea80000000400 */
[----:B------:R-:W3:Y:S01]  /*0d70*/  LDS.U16 R19, [R14] ;  /* 0x000000000e137984 */ /* 0x000ee20000000400 */
[----:B-1----:R-:W-:-:S13]  /*0d80*/  HSETP2.GEU.AND P0, PT, R8.H0_H0, R11.H0_H0, PT ;  /* 0x2000000b08007234 */ /* 0x002fda0003f0e800 */
[----:B------:R-:W-:Y:S02]  /*0d90*/  @!P0 LEA R12, R12, UR8, 0x2 ;  /* 0x000000080c0c8c11 */ /* 0x000fe4000f8e10ff */
[----:B------:R-:W-:-:S03]  /*0da0*/  @!P0 PRMT R8, R11, 0x7610, R8 ;  /* 0x000076100b088816 */ /* 0x000fc60000000008 */
[----:B0-----:R-:W-:Y:S02]  /*0db0*/  @!P0 LDS R9, [R12] ;  /* 0x000000000c098984 */ /* 0x001fe40000000800 */
[----:B--2---:R-:W-:-:S13]  /*0dc0*/  HSETP2.GEU.AND P0, PT, R8.H0_H0, R17.H0_H0, PT ;  /* 0x2000001108007234 */ /* 0x004fda0003f0e800 */
[----:B------:R-:W-:Y:S02]  /*0dd0*/  @!P0 LEA R11, R15, UR8, 0x2 ;  /* 0x000000080f0b8c11 */ /* 0x000fe4000f8e10ff */
[----:B------:R-:W-:Y:S02]  /*0de0*/  VIADDMNMX R15, R10, 0xb, RZ, !PT ;  /* 0x0000000b0a0f7846 */ /* 0x000fe400078001ff */
[----:B------:R-:W-:Y:S01]  /*0df0*/  @!P0 PRMT R8, R17, 0x7610, R8 ;  /* 0x0000761011088816 */ /* 0x000fe20000000008 */
[----:B------:R-:W-:Y:S01]  /*0e00*/  @!P0 LDS R9, [R11] ;  /* 0x000000000b098984 */ /* 0x000fe20000000800 */
[----:B------:R-:W-:-:S03]  /*0e10*/  LEA R13, R15, UR15, 0x1 ;  /* 0x0000000f0f0d7c11 */ /* 0x000fc6000f8e08ff */
[----:B---3--:R-:W-:-:S03]  /*0e20*/  HSETP2.GEU.AND P0, PT, R8.H0_H0, R19.H0_H0, PT ;  /* 0x2000001308007234 */ /* 0x008fc60003f0e800 */
[----:B------:R-:W0:Y:S10]  /*0e30*/  LDS.U16 R13, [R13] ;  /* 0x000000000d0d7984 */ /* 0x000e340000000400 */
[----:B------:R-:W-:-:S02]  /*0e40*/  @!P0 LEA R10, R16, UR8, 0x2 ;  /* 0x00000008100a8c11 */ /* 0x000fc4000f8e10ff */
[----:B------:R-:W-:-:S03]  /*0e50*/  @!P0 PRMT R8, R19, 0x7610, R8 ;  /* 0x0000761013088816 */ /* 0x000fc60000000008 */
[----:B------:R1:W3:Y:S02]  /*0e60*/  @!P0 LDS R9, [R10] ;  /* 0x000000000a098984 */ /* 0x0002e40000000800 */
[----:B0-----:R-:W-:-:S13]  /*0e70*/  HSETP2.GEU.AND P0, PT, R8.H0_H0, R13.H0_H0, PT ;  /* 0x2000000d08007234 */ /* 0x001fda0003f0e800 */
[----:B------:R-:W-:Y:S02]  /*0e80*/  @!P0 LEA R12, R15, UR8, 0x2 ;  /* 0x000000080f0c8c11 */ /* 0x000fe4000f8e10ff */
[----:B------:R-:W-:-:S03]  /*0e90*/  @!P0 PRMT R8, R13, 0x7610, R8 ;  /* 0x000076100d088816 */ /* 0x000fc60000000008 */
[----:B---3--:R1:W4:Y:S04]  /*0ea0*/  @!P0 LDS R9, [R12] ;  /* 0x000000000c098984 */ /* 0x0083280000000800 */
.L_x_87:
[----:B------:R-:W-:Y:S05]  /*0eb0*/  BRA.U !UP1, `(.L_x_86) ;  /* 0x00000001096c7547 */ /* 0x000fea000b800000 */
[----:B------:R-:W-:Y:S02]  /*0ec0*/  UISETP.NE.AND UP1, UPT, UR13, 0x1, UPT ;  /* 0x000000010d00788c */ /* 0x000fe4000bf25270 */
[----:B------:R-:W-:-:S07]  /*0ed0*/  ULOP3.LUT UP2, URZ, UR16, 0x1, URZ, 0xc0, !UPT ;  /* 0x0000000110ff7892 */ /* 0x000fce000f84c0ff */
[----:B------:R-:W-:Y:S05]  /*0ee0*/  BRA.U !UP1, `(.L_x_88) ;  /* 0x0000000109407547 */ /* 0x000fea000b800000 */
[----:B------:R-:W-:Y:S01]  /*0ef0*/  VIADD R11, R7, UR5 ;  /* 0x00000005070b7c36 */ /* 0x000fe20008000000 */
[----:B------:R-:W-:-:S04]  /*0f00*/  UIADD3 UR5, UPT, UPT, UR5, 0x2, URZ ;  /* 0x0000000205057890 */ /* 0x000fc8000fffe0ff */
[----:B------:R-:W-:Y:S02]  /*0f10*/  VIMNMX R13, PT, PT, RZ, R11, !PT ;  /* 0x0000000bff0d7248 */ /* 0x000fe40007fe0100 */
[----:B--2---:R-:W-:Y:S02]  /*0f20*/  VIADDMNMX R14, R11, 0x1, RZ, !PT ;  /* 0x000000010b0e7846 */ /* 0x004fe400078001ff */
[----:B-1----:R-:W-:Y:S02]  /*0f30*/  LEA R10, R13, UR15, 0x1 ;  /* 0x0000000f0d0a7c11 */ /* 0x002fe4000f8e08ff */
[----:B------:R-:W-:-:S03]  /*0f40*/  LEA R12, R14, UR15, 0x1 ;  /* 0x0000000f0e0c7c11 */ /* 0x000fc6000f8e08ff */
[----:B------:R-:W1:Y:S04]  /*0f50*/  LDS.U16 R15, [R10] ;  /* 0x000000000a0f7984 */ /* 0x000e680000000400 */
[----:B------:R-:W2:Y:S01]  /*0f60*/  LDS.U16 R17, [R12] ;  /* 0x000000000c117984 */ /* 0x000ea20000000400 */
[----:B-1----:R-:W-:-:S13]  /*0f70*/  HSETP2.GEU.AND P0, PT, R8.H0_H0, R15.H0_H0, PT ;  /* 0x2000000f08007234 */ /* 0x002fda0003f0e800 */
[----:B------:R-:W-:Y:S02]  /*0f80*/  @!P0 LEA R11, R13, UR8, 0x2 ;  /* 0x000000080d0b8c11 */ /* 0x000fe4000f8e10ff */
[----:B------:R-:W-:-:S03]  /*0f90*/  @!P0 PRMT R8, R15, 0x7610, R8 ;  /* 0x000076100f088816 */ /* 0x000fc60000000008 */
[----:B0---4-:R3:W0:Y:S02]  /*0fa0*/  @!P0 LDS R9, [R11] ;  /* 0x000000000b098984 */ /* 0x0116240000000800 */
[----:B--2---:R-:W-:-:S13]  /*0fb0*/  HSETP2.GEU.AND P0, PT, R8.H0_H0, R17.H0_H0, PT ;  /* 0x2000001108007234 */ /* 0x004fda0003f0e800 */
[----:B------:R-:W-:Y:S02]  /*0fc0*/  @!P0 LEA R13, R14, UR8, 0x2 ;  /* 0x000000080e0d8c11 */ /* 0x000fe4000f8e10ff */
[----:B------:R-:W-:-:S03]  /*0fd0*/  @!P0 PRMT R8, R17, 0x7610, R8 ;  /* 0x0000761011088816 */ /* 0x000fc60000000008 */
[----:B------:R3:W1:Y:S04]  /*0fe0*/  @!P0 LDS R9, [R13] ;  /* 0x000000000d098984 */ /* 0x0006680000000800 */
.L_x_88:
[----:B------:R-:W-:Y:S05]  /*0ff0*/  BRA.U !UP2, `(.L_x_86) ;  /* 0x000000010a1c7547 */ /* 0x000fea000b800000 */
[----:B---3--:R-:W-:-:S04]  /*1000*/  VIADDMNMX R11, R7, UR5, RZ, !PT ;  /* 0x00000005070b7c46 */ /* 0x008fc8000f8001ff */
[----:B-1----:R-:W-:-:S05]  /*1010*/  LEA R10, R11, UR15, 0x1 ;  /* 0x0000000f0b0a7c11 */ /* 0x002fca000f8e08ff */
[----:B------:R-:W1:Y:S02]  /*1020*/  LDS.U16 R13, [R10] ;  /* 0x000000000a0d7984 */ /* 0x000e640000000400 */
[----:B-1----:R-:W-:-:S13]  /*1030*/  HSETP2.GEU.AND P0, PT, R8.H0_H0, R13.H0_H0, PT ;  /* 0x2000000d08007234 */ /* 0x002fda0003f0e800 */
[----:B------:R-:W-:Y:S02]  /*1040*/  @!P0 LEA R11, R11, UR8, 0x2 ;  /* 0x000000080b0b8c11 */ /* 0x000fe4000f8e10ff */
[----:B------:R-:W-:-:S03]  /*1050*/  @!P0 PRMT R8, R13, 0x7610, R8 ;  /* 0x000076100d088816 */ /* 0x000fc60000000008 */
[----:B0---4-:R0:W1:Y:S04]  /*1060*/  @!P0 LDS R9, [R11] ;  /* 0x000000000b098984 */ /* 0x0110680000000800 */
.L_x_86:
[----:B-1----:R-:W1:Y:S01]  /*1070*/  LDC R10, c[0x0][0x3a4] ;  /* 0x0000e900ff0a7b82 */ /* 0x002e620000000800 */
[----:B------:R-:W-:Y:S01]  /*1080*/  HSETP2.GT.AND P0, PT, R8.H0_H0, RZ.H0_H0, PT ;  /* 0x200000ff08007234 */ /* 0x000fe20003f04800 */
[----:B-1----:R-:W-:-:S05]  /*1090*/  IMAD R10, R7, R10, UR9 ;  /* 0x00000009070a7e24 */ /* 0x002fca000f8e020a */
[----:B0---4-:R-:W-:-:S13]  /*10a0*/  ISETP.NE.OR P0, PT, R9, R10, !P0 ;  /* 0x0000000a0900720c */ /* 0x011fda0004705670 */
[----:B------:R-:W-:Y:S05]  /*10b0*/  @P0 BRA `(.L_x_84) ;  /* 0x0000000000300947 */ /* 0x000fea0003800000 */
[----:B---3--:R-:W-:Y:S01]  /*10c0*/  IMAD.MOV.U32 R13, RZ, RZ, 0x1 ;  /* 0x00000001ff0d7424 */ /* 0x008fe200078e00ff */
[----:B------:R-:W0:Y:S01]  /*10d0*/  S2UR UR7, SR_CgaCtaId ;  /* 0x00000000000779c3 */ /* 0x000e220000008800 */
[----:B------:R-:W-:Y:S02]  /*10e0*/  UMOV UR5, 0x400 ;  /* 0x0000040000057882 */ /* 0x000fe40000000000 */
[----:B------:R-:W-:Y:S01]  /*10f0*/  UIADD3 UR5, UPT, UPT, UR5, 0x1800, URZ ;  /* 0x0000180005057890 */ /* 0x000fe2000fffe0ff */
[----:B--2---:R-:W1:Y:S04]  /*1100*/  ATOMS.ADD R12, [R4], R13 ;  /* 0x0000000d040c738c */ /* 0x004e680000000000 */
[----:B------:R-:W2:Y:S01]  /*1110*/  LDC.64 R10, c[0x0][0x398] ;  /* 0x0000e600ff0a7b82 */ /* 0x000ea20000000a00 */
[----:B0-----:R-:W-:Y:S01]  /*1120*/  ULEA UR5, UR7, UR5, 0x18 ;  /* 0x0000000507057291 */ /* 0x001fe2000f8ec0ff */
[----:B-1----:R-:W-:-:S02]  /*1130*/  IMAD R12, R3, 0x80, R12 ;  /* 0x00000080030c7824 */ /* 0x002fc400078e020c */
[----:B--2---:R-:W-:-:S03]  /*1140*/  IMAD.WIDE R10, R9, 0x2, R10 ;  /* 0x00000002090a7825 */ /* 0x004fc600078e020a */
[----:B------:R-:W-:Y:S02]  /*1150*/  LEA R12, R12, UR5, 0x2 ;  /* 0x000000050c0c7c11 */ /* 0x000fe4000f8e10ff */
[----:B------:R0:W-:Y:S04]  /*1160*/  STG.E.U16 desc[UR10][R10.64], R8 ;  /* 0x000000080a007986 */ /* 0x0001e8000c10150a */
[----:B------:R0:W-:Y:S02]  /*1170*/  STS [R12], R7 ;  /* 0x000000070c007388 */ /* 0x0001e40000000800 */
.L_x_84:
[----:B------:R-:W-:Y:S05]  /*1180*/  BSYNC.RECONVERGENT B0 ;  /* 0x0000000000007941 */ /* 0x000fea0003800200 */
.L_x_83:
[----:B------:R-:W-:-:S05]  /*1190*/  VIADD R5, R5, 0x1 ;  /* 0x0000000105057836 */ /* 0x000fca0000000000 */
[----:B------:R-:W-:-:S13]  /*11a0*/  ISETP.NE.AND P0, PT, R5, R6, PT ;  /* 0x000000060500720c */ /* 0x000fda0003f05270 */
[----:B------:R-:W-:Y:S05]  /*11b0*/  @!P0 BRA `(.L_x_80) ;  /* 0x0000002800d48947 */ /* 0x000fea0003800000 */
[----:B------:R-:W-:Y:S05]  /*11c0*/  BRA `(.L_x_89) ;  /* 0xfffffff400787947 */ /* 0x000fea000383ffff */
.L_x_82:
[----:B------:R-:W-:Y:S01]  /*11d0*/  ULOP3.LUT UR13, UR4, 0x7, URZ, 0xc0, !UPT ;  /* 0x00000007040d7892 */ /* 0x000fe2000f8ec0ff */
[----:B------:R-:W-:Y:S01]  /*11e0*/  VIMNMX R6, PT, PT, R6, 0x1, !PT ;  /* 0x0000000106067848 */ /* 0x000fe20007fe0100 */
[----:B------:R-:W-:Y:S01]  /*11f0*/  ULOP3.LUT UR15, UR4, 0x3, URZ, 0xc0, !UPT ;  /* 0x00000003040f7892 */ /* 0x000fe2000f8ec0ff */
[----:B------:R-:W-:Y:S01]  /*1200*/  IMAD.MOV.U32 R5, RZ, RZ, RZ ;  /* 0x000000ffff057224 */ /* 0x000fe200078e00ff */
[----:B------:R-:W-:Y:S02]  /*1210*/  ULOP3.LUT UR8, UR4, 0x7ffffff8, URZ, 0xc0, !UPT ;  /* 0x7ffffff804087892 */ /* 0x000fe4000f8ec0ff */
[----:B------:R-:W-:Y:S02]  /*1220*/  ULOP3.LUT UR4, UR4, 0x1, URZ, 0xc0, !UPT ;  /* 0x0000000104047892 */ /* 0x000fe4000f8ec0ff */
[----:B------:R-:W-:Y:S02]  /*1230*/  UIADD3 UR14, UPT, UPT, UR13, -0x1, URZ ;  /* 0xffffffff0d0e7890 */ /* 0x000fe4000fffe0ff */
[----:B------:R-:W-:-:S12]  /*1240*/  UIADD3 UR7, UPT, UPT, UR15, -0x1, URZ ;  /* 0xffffffff0f077890 */ /* 0x000fd8000fffe0ff */
.L_x_102:
[----:B0-----:R-:W0:Y:S01]  /*1250*/  LDCU UR5, c[0x0][0x3a0] ;  /* 0x00007400ff0577ac */ /* 0x001e220008000800 */
[----:B------:R-:W-:Y:S01]  /*1260*/  IMAD R8, R5, 0x100, R0 ;  /* 0x0000010005087824 */ /* 0x000fe200078e0200 */
[----:B------:R-:W-:Y:S04]  /*1270*/  BSSY.RECONVERGENT B0, `(.L_x_90) ;  /* 0x0000162000007945 */ /* 0x000fe80003800200 */
[----:B0-----:R-:W-:-:S13]  /*1280*/  ISETP.GE.AND P0, PT, R8, UR5, PT ;  /* 0x0000000508007c0c */ /* 0x001fda000bf06270 */
[----:B------:R-:W-:Y:S05]  /*1290*/  @P0 BRA `(.L_x_91) ;  /* 0x00000014007c0947 */ /* 0x000fea0003800000 */
[----:B------:R-:W1:Y:S01]  /*12a0*/  S2UR UR12, SR_CgaCtaId ;  /* 0x00000000000c79c3 */ /* 0x000e620000008800 */
[----:B------:R-:W-:Y:S01]  /*12b0*/  UMOV UR5, 0x400 ;  /* 0x0000040000057882 */ /* 0x000fe20000000000 */
[----:B------:R-:W-:Y:S01]  /*12c0*/  UISETP.NE.AND UP1, UPT, UR13, URZ, UPT ;  /* 0x000000ff0d00728c */ /* 0x000fe2000bf25270 */
[----:B------:R-:W-:Y:S02]  /*12d0*/  IMAD.U32 R9, RZ, RZ, UR5 ;  /* 0x00000005ff097e24 */ /* 0x000fe4000f8e00ff */
[----:B------:R-:W0:Y:S02]  /*12e0*/  LDCU UR5, c[0x0][0x3a8] ;  /* 0x00007500ff0577ac */ /* 0x000e240008000800 */
[----:B------:R-:W-:Y:S01]  /*12f0*/  VIADD R11, R9, 0x800 ;  /* 0x00000800090b7836 */ /* 0x000fe20000000000 */
[----:B0-----:R-:W-:Y:S01]  /*1300*/  UISETP.GE.U32.AND UP0, UPT, UR5, 0x8, UPT ;  /* 0x000000080500788c */ /* 0x001fe2000bf06070 */
[----:B-1----:R-:W-:Y:S02]  /*1310*/  IMAD.U32 R12, RZ, RZ, UR12 ;  /* 0x0000000cff0c7e24 */ /* 0x002fe4000f8e00ff */
[----:B------:R-:W-:-:S03]  /*1320*/  UMOV UR5, UR6 ;  /* 0x0000000600057c82 */ /* 0x000fc60008000000 */
[C---:B------:R-:W-:Y:S02]  /*1330*/  LEA R13, R12.reuse, R9, 0x18 ;  /* 0x000000090c0d7211 */ /* 0x040fe400078ec0ff */
[----:B------:R-:W-:-:S03]  /*1340*/  LEA R11, R12, R11, 0x18 ;  /* 0x0000000b0c0b7211 */ /* 0x000fc600078ec0ff */
[C---:B------:R-:W-:Y:S02]  /*1350*/  IMAD R14, R8.reuse, 0x2, R13 ;  /* 0x00000002080e7824 */ /* 0x040fe400078e020d */
[----:B------:R-:W-:-:S04]  /*1360*/  IMAD R11, R8, 0x4, R11 ;  /* 0x00000004080b7824 */ /* 0x000fc800078e020b */
[----:B------:R-:W0:Y:S04]  /*1370*/  LDS.U16 R14, [R14] ;  /* 0x000000000e0e7984 */ /* 0x000e280000000400 */
[----:B------:R-:W1:Y:S01]  /*1380*/  LDS R11, [R11] ;  /* 0x000000000b0b7984 */ /* 0x000e620000000800 */
[----:B0-----:R-:W-:Y:S01]  /*1390*/  PRMT R10, R14, 0x7610, R10 ;  /* 0x000076100e0a7816 */ /* 0x001fe2000000000a */
[----:B------:R-:W-:Y:S06]  /*13a0*/  BRA.U !UP0, `(.L_x_92) ;  /* 0x00000005084c7547 */ /* 0x000fec000b800000 */
[----:B------:R-:W0:Y:S01]  /*13b0*/  LDCU UR16, c[0x0][0x3a8] ;  /* 0x00007500ff1077ac */ /* 0x000e220008000800 */
[----:B------:R-:W-:-:S05]  /*13c0*/  UMOV UR5, UR6 ;  /* 0x0000000600057c82 */ /* 0x000fca0008000000 */
.L_x_93:
[----:B--2---:R-:W-:Y:S01]  /*13d0*/  VIADD R14, R8, UR5 ;  /* 0x00000005080e7c36 */ /* 0x004fe20008000000 */
[----:B------:R-:W2:Y:S01]  /*13e0*/  S2R R12, SR_CgaCtaId ;  /* 0x00000000000c7919 */ /* 0x000ea20000008800 */
[----:B------:R-:W-:Y:S01]  /*13f0*/  UMOV UR12, 0x400 ;  /* 0x00000400000c7882 */ /* 0x000fe20000000000 */
[----:B------:R-:W-:Y:S02]  /*1400*/  UIADD3 UR5, UPT, UPT, UR5, 0x8, URZ ;  /* 0x0000000805057890 */ /* 0x000fe4000fffe0ff */
[----:B------:R-:W-:Y:S02]  /*1410*/  VIMNMX R18, PT, PT, RZ, R14, !PT ;  /* 0x0000000eff127248 */ /* 0x000fe40007fe0100 */
[C---:B------:R-:W-:Y:S02]  /*1420*/  VIADDMNMX R20, R14.reuse, 0x1, RZ, !PT ;  /* 0x000000010e147846 */ /* 0x040fe400078001ff */
[----:B------:R-:W-:Y:S01]  /*1430*/  VIADDMNMX R22, R14, 0x2, RZ, !PT ;  /* 0x000000020e167846 */ /* 0x000fe200078001ff */
[----:B------:R-:W-:-:S05]  /*1440*/  IMAD R15, R18, 0x2, R13 ;  /* 0x00000002120f7824 */ /* 0x000fca00078e020d */
[----:B------:R-:W3:Y:S02]  /*1450*/  LDS.U16 R19, [R15] ;  /* 0x000000000f137984 */ /* 0x000ee40000000400 */
[----:B---3--:R-:W-:-:S13]  /*1460*/  HSETP2.GEU.AND P0, PT, R10.H0_H0, R19.H0_H0, PT ;  /* 0x200000130a007234 */ /* 0x008fda0003f0e800 */
[----:B------:R-:W-:Y:S01]  /*1470*/  @!P0 VIADD R17, R9, 0x800 ;  /* 0x0000080009118836 */ /* 0x000fe20000000000 */
[----:B------:R-:W-:Y:S01]  /*1480*/  @!P0 PRMT R10, R19, 0x7610, R10 ;  /* 0x00007610130a8816 */ /* 0x000fe2000000000a */
[----:B------:R-:W-:Y:S01]  /*1490*/  IMAD.U32 R9, RZ, RZ, UR12 ;  /* 0x0000000cff097e24 */ /* 0x000fe2000f8e00ff */
[----:B0-----:R-:W-:Y:S02]  /*14a0*/  UIADD3 UR12, UPT, UPT, UR5, UR16, URZ ;  /* 0x00000010050c7290 */ /* 0x001fe4000fffe0ff */
[C---:B--2---:R-:W-:Y:S02]  /*14b0*/  @!P0 LEA R17, R12.reuse, R17, 0x18 ;  /* 0x000000110c118211 */ /* 0x044fe400078ec0ff */
[----:B------:R-:W-:Y:S01]  /*14c0*/  LEA R13, R12, R9, 0x18 ;  /* 0x000000090c0d7211 */ /* 0x000fe200078ec0ff */
[----:B------:R-:W-:Y:S02]  /*14d0*/  UISETP.NE.AND UP2, UPT, UR12, UR8, UPT ;  /* 0x000000080c00728c */ /* 0x000fe4000bf45270 */
[----:B------:R-:W-:-:S02]  /*14e0*/  @!P0 IMAD R15, R18, 0x4, R17 ;  /* 0x00000004120f8824 */ /* 0x000fc400078e0211 */
[--C-:B------:R-:W-:Y:S02]  /*14f0*/  IMAD R16, R20, 0x2, R13.reuse ;  /* 0x0000000214107824 */ /* 0x100fe400078e020d */
[----:B------:R-:W-:Y:S01]  /*1500*/  IMAD R17, R22, 0x2, R13 ;  /* 0x0000000216117824 */ /* 0x000fe200078e020d */
[----:B-1--4-:R-:W-:Y:S04]  /*1510*/  @!P0 LDS R11, [R15] ;  /* 0x000000000f0b8984 */ /* 0x012fe80000000800 */
[----:B------:R-:W0:Y:S04]  /*1520*/  LDS.U16 R21, [R16] ;  /* 0x0000000010157984 */ /* 0x000e280000000400 */
[----:B------:R-:W1:Y:S01]  /*1530*/  LDS.U16 R19, [R17] ;  /* 0x0000000011137984 */ /* 0x000e620000000400 */
[----:B0-----:R-:W-:-:S13]  /*1540*/  HSETP2.GEU.AND P0, PT, R10.H0_H0, R21.H0_H0, PT ;  /* 0x200000150a007234 */ /* 0x001fda0003f0e800 */
[----:B------:R-:W-:Y:S01]  /*1550*/  @!P0 VIADD R23, R9, 0x800 ;  /* 0x0000080009178836 */ /* 0x000fe20000000000 */
[----:B------:R-:W-:-:S04]  /*1560*/  @!P0 PRMT R10, R21, 0x7610, R10 ;  /* 0x00007610150a8816 */ /* 0x000fc8000000000a */
[----:B------:R-:W-:-:S05]  /*1570*/  @!P0 LEA R23, R12, R23, 0x18 ;  /* 0x000000170c178211 */ /* 0x000fca00078ec0ff */
[----:B------:R-:W-:Y:S01]  /*1580*/  @!P0 IMAD R16, R20, 0x4, R23 ;  /* 0x0000000414108824 */ /* 0x000fe200078e0217 */
[----:B------:R-:W-:-:S04]  /*1590*/  VIADDMNMX R20, R14, 0x3, RZ, !PT ;  /* 0x000000030e147846 */ /* 0x000fc800078001ff */
[----:B------:R-:W-:Y:S01]  /*15a0*/  @!P0 LDS R11, [R16] ;  /* 0x00000000100b8984 */ /* 0x000fe20000000800 */
[----:B------:R-:W-:Y:S01]  /*15b0*/  IMAD R18, R20, 0x2, R13 ;  /* 0x0000000214127824 */ /* 0x000fe200078e020d */
[----:B-1----:R-:W-:-:S04]  /*15c0*/  HSETP2.GEU.AND P0, PT, R10.H0_H0, R19.H0_H0, PT ;  /* 0x200000130a007234 */ /* 0x002fc80003f0e800 */
[----:B------:R-:W0:Y:S09]  /*15d0*/  LDS.U16 R21, [R18] ;  /* 0x0000000012157984 */ /* 0x000e320000000400 */
[----:B------:R-:W-:Y:S01]  /*15e0*/  @!P0 VIADD R15, R9, 0x800 ;  /* 0x00000800090f8836 */ /* 0x000fe20000000000 */
[----:B------:R-:W-:-:S04]  /*15f0*/  @!P0 PRMT R10, R19, 0x7610, R10 ;  /* 0x00007610130a8816 */ /* 0x000fc8000000000a */
[----:B------:R-:W-:-:S05]  /*1600*/  @!P0 LEA R15, R12, R15, 0x18 ;  /* 0x0000000f0c0f8211 */ /* 0x000fca00078ec0ff */
[----:B------:R-:W-:Y:S01]  /*1610*/  @!P0 IMAD R15, R22, 0x4, R15 ;  /* 0x00000004160f8824 */ /* 0x000fe200078e020f */
[----:B------:R-:W-:-:S04]  /*1620*/  VIADDMNMX R22, R14, 0x4, RZ, !PT ;  /* 0x000000040e167846 */ /* 0x000fc800078001ff */
[----:B------:R-:W-:Y:S01]  /*1630*/  @!P0 LDS R11, [R15] ;  /* 0x000000000f0b8984 */ /* 0x000fe20000000800 */
[----:B------:R-:W-:-:S05]  /*1640*/  IMAD R17, R22, 0x2, R13 ;  /* 0x0000000216117824 */ /* 0x000fca00078e020d */
        /* <DEDUP_REMOVED lines=10> */
[----:B------:R0:W1:Y:S02]  /*16f0*/  LDS.U16 R21, [R18] ;  /* 0x0000000012157984 */ /* 0x0000640000000400 */
[----:B0-----:R-:W-:-:S07]  /*1700*/  VIADDMNMX R18, R14, 0x7, RZ, !PT ;  /* 0x000000070e127846 */ /* 0x001fce00078001ff */
[----:B------:R-:W-:Y:S01]  /*1710*/  @!P0 VIADD R15, R9, 0x800 ;  /* 0x00000800090f8836 */ /* 0x000fe20000000000 */
[----:B------:R-:W-:-:S04]  /*1720*/  @!P0 PRMT R10, R19, 0x7610, R10 ;  /* 0x00007610130a8816 */ /* 0x000fc8000000000a */
[----:B------:R-:W-:-:S05]  /*1730*/  @!P0 LEA R15, R12, R15, 0x18 ;  /* 0x0000000f0c0f8211 */ /* 0x000fca00078ec0ff */
[----:B------:R-:W-:Y:S01]  /*1740*/  @!P0 IMAD R15, R22, 0x4, R15 ;  /* 0x00000004160f8824 */ /* 0x000fe200078e020f */
[----:B------:R-:W-:-:S04]  /*1750*/  VIADDMNMX R22, R14, 0x6, RZ, !PT ;  /* 0x000000060e167846 */ /* 0x000fc800078001ff */
[----:B------:R0:W-:Y:S01]  /*1760*/  @!P0 LDS R11, [R15] ;  /* 0x000000000f0b8984 */ /* 0x0001e20000000800 */
[----:B------:R-:W-:-:S06]  /*1770*/  IMAD R17, R22, 0x2, R13 ;  /* 0x0000000216117824 */ /* 0x000fcc00078e020d */
[----:B------:R-:W2:Y:S01]  /*1780*/  LDS.U16 R17, [R17] ;  /* 0x0000000011117984 */ /* 0x000ea20000000400 */
[----:B0-----:R-:W-:-:S06]  /*1790*/  IMAD R15, R18, 0x2, R13 ;  /* 0x00000002120f7824 */ /* 0x001fcc00078e020d */
[----:B------:R-:W0:Y:S01]  /*17a0*/  LDS.U16 R15, [R15] ;  /* 0x000000000f0f7984 */ /* 0x000e220000000400 */
[----:B-1----:R-:W-:-:S13]  /*17b0*/  HSETP2.GEU.AND P0, PT, R10.H0_H0, R21.H0_H0, PT ;  /* 0x200000150a007234 */ /* 0x002fda0003f0e800 */
[----:B------:R-:W-:Y:S01]  /*17c0*/  @!P0 VIADD R19, R9, 0x800 ;  /* 0x0000080009138836 */ /* 0x000fe20000000000 */
[----:B------:R-:W-:-:S04]  /*17d0*/  @!P0 PRMT R10, R21, 0x7610, R10 ;  /* 0x00007610150a8816 */ /* 0x000fc8000000000a */
[----:B------:R-:W-:-:S05]  /*17e0*/  @!P0 LEA R19, R12, R19, 0x18 ;  /* 0x000000130c138211 */ /* 0x000fca00078ec0ff */
[----:B------:R-:W-:-:S05]  /*17f0*/  @!P0 IMAD R16, R20, 0x4, R19 ;  /* 0x0000000414108824 */ /* 0x000fca00078e0213 */
[----:B------:R1:W3:Y:S01]  /*1800*/  @!P0 LDS R11, [R16] ;  /* 0x00000000100b8984 */ /* 0x0002e20000000800 */
[----:B--2---:R-:W-:-:S13]  /*1810*/  HSETP2.GEU.AND P0, PT, R10.H0_H0, R17.H0_H0, PT ;  /* 0x200000110a007234 */ /* 0x004fda0003f0e800 */
[----:B------:R-:W-:Y:S01]  /*1820*/  @!P0 VIADD R19, R9, 0x800 ;  /* 0x0000080009138836 */ /* 0x000fe20000000000 */
[----:B------:R-:W-:-:S04]  /*1830*/  @!P0 PRMT R10, R17, 0x7610, R10 ;  /* 0x00007610110a8816 */ /* 0x000fc8000000000a */
[----:B------:R-:W-:-:S05]  /*1840*/  @!P0 LEA R19, R12, R19, 0x18 ;  /* 0x000000130c138211 */ /* 0x000fca00078ec0ff */
[----:B------:R-:W-:-:S05]  /*1850*/  @!P0 IMAD R14, R22, 0x4, R19 ;  /* 0x00000004160e8824 */ /* 0x000fca00078e0213 */
[----:B------:R2:W4:Y:S01]  /*1860*/  @!P0 LDS R11, [R14] ;  /* 0x000000000e0b8984 */ /* 0x0005220000000800 */
[----:B0-----:R-:W-:-:S13]  /*1870*/  HSETP2.GEU.AND P0, PT, R10.H0_H0, R15.H0_H0, PT ;  /* 0x2000000f0a007234 */ /* 0x001fda0003f0e800 */
[----:B------:R-:W-:Y:S01]  /*1880*/  @!P0 VIADD R17, R9, 0x800 ;  /* 0x0000080009118836 */ /* 0x000fe20000000000 */
[----:B------:R-:W-:-:S04]  /*1890*/  @!P0 PRMT R10, R15, 0x7610, R10 ;  /* 0x000076100f0a8816 */ /* 0x000fc8000000000a */
[----:B------:R-:W-:-:S05]  /*18a0*/  @!P0 LEA R17, R12, R17, 0x18 ;  /* 0x000000110c118211 */ /* 0x000fca00078ec0ff */
[----:B-1----:R-:W-:-:S05]  /*18b0*/  @!P0 IMAD R16, R18, 0x4, R17 ;  /* 0x0000000412108824 */ /* 0x002fca00078e0211 */
[----:B------:R2:W0:Y:S01]  /*18c0*/  @!P0 LDS R11, [R16] ;  /* 0x00000000100b8984 */ /* 0x0004220000000800 */
[----:B---3--:R-:W-:Y:S05]  /*18d0*/  BRA.U UP2, `(.L_x_93) ;  /* 0xfffffff902bc7547 */ /* 0x008fea000b83ffff */
.L_x_92:
[----:B------:R-:W-:Y:S05]  /*18e0*/  BRA.U !UP1, `(.L_x_94) ;  /* 0x00000005092c7547 */ /* 0x000fea000b800000 */
[----:B------:R-:W-:Y:S02]  /*18f0*/  UISETP.GE.U32.AND UP2, UPT, UR14, 0x3, UPT ;  /* 0x000000030e00788c */ /* 0x000fe4000bf46070 */
[----:B------:R-:W-:-:S07]  /*1900*/  UISETP.NE.AND UP3, UPT, UR15, URZ, UPT ;  /* 0x000000ff0f00728c */ /* 0x000fce000bf65270 */
[----:B------:R-:W-:Y:S05]  /*1910*/  BRA.U !UP2, `(.L_x_95) ;  /* 0x000000010a987547 */ /* 0x000fea000b800000 */
[----:B------:R-:W-:Y:S01]  /*1920*/  VIADD R18, R8, UR5 ;  /* 0x0000000508127c36 */ /* 0x000fe20008000000 */
[----:B------:R-:W-:-:S04]  /*1930*/  UIADD3 UR5, UPT, UPT, UR5, 0x4, URZ ;  /* 0x0000000405057890 */ /* 0x000fc8000fffe0ff */
[----:B------:R-:W-:Y:S02]  /*1940*/  VIMNMX R20, PT, PT, RZ, R18, !PT ;  /* 0x00000012ff147248 */ /* 0x000fe40007fe0100 */
[----:B------:R-:W-:-:S03]  /*1950*/  VIADDMNMX R22, R18, 0x1, RZ, !PT ;  /* 0x0000000112167846 */ /* 0x000fc600078001ff */
[--C-:B--2---:R-:W-:Y:S02]  /*1960*/  IMAD R14, R20, 0x2, R13.reuse ;  /* 0x00000002140e7824 */ /* 0x104fe400078e020d */
[----:B------:R-:W-:-:S03]  /*1970*/  IMAD R16, R22, 0x2, R13 ;  /* 0x0000000216107824 */ /* 0x000fc600078e020d */
[----:B------:R-:W2:Y:S04]  /*1980*/  LDS.U16 R19, [R14] ;  /* 0x000000000e137984 */ /* 0x000ea80000000400 */
[----:B------:R-:W3:Y:S01]  /*1990*/  LDS.U16 R21, [R16] ;  /* 0x0000000010157984 */ /* 0x000ee20000000400 */
[----:B--2---:R-:W-:-:S13]  /*19a0*/  HSETP2.GEU.AND P0, PT, R10.H0_H0, R19.H0_H0, PT ;  /* 0x200000130a007234 */ /* 0x004fda0003f0e800 */
[----:B------:R-:W-:Y:S01]  /*19b0*/  @!P0 VIADD R15, R9, 0x800 ;  /* 0x00000800090f8836 */ /* 0x000fe20000000000 */
[----:B------:R-:W-:-:S04]  /*19c0*/  @!P0 PRMT R10, R19, 0x7610, R10 ;  /* 0x00007610130a8816 */ /* 0x000fc8000000000a */
[----:B------:R-:W-:-:S05]  /*19d0*/  @!P0 LEA R15, R12, R15, 0x18 ;  /* 0x0000000f0c0f8211 */ /* 0x000fca00078ec0ff */
[----:B------:R-:W-:Y:S01]  /*19e0*/  @!P0 IMAD R15, R20, 0x4, R15 ;  /* 0x00000004140f8824 */ /* 0x000fe200078e020f */
[C---:B------:R-:W-:Y:S02]  /*19f0*/  VIADDMNMX R20, R18.reuse, 0x2, RZ, !PT ;  /* 0x0000000212147846 */ /* 0x040fe400078001ff */
[----:B------:R-:W-:Y:S02]  /*1a00*/  VIADDMNMX R18, R18, 0x3, RZ, !PT ;  /* 0x0000000312127846 */ /* 0x000fe400078001ff */
[----:B01--4-:R-:W-:Y:S01]  /*1a10*/  @!P0 LDS R11, [R15] ;  /* 0x000000000f0b8984 */ /* 0x013fe20000000800 */
[--C-:B------:R-:W-:Y:S01]  /*1a20*/  IMAD R17, R20, 0x2, R13.reuse ;  /* 0x0000000214117824 */ /* 0x100fe200078e020d */
[----:B---3--:R-:W-:Y:S01]  /*1a30*/  HSETP2.GEU.AND P0, PT, R10.H0_H0, R21.H0_H0, PT ;  /* 0x200000150a007234 */ /* 0x008fe20003f0e800 */
[----:B------:R-:W-:-:S04]  /*1a40*/  IMAD R16, R18, 0x2, R13 ;  /* 0x0000000212107824 */ /* 0x000fc800078e020d */
[----:B------:R-:W0:Y:S08]  /*1a50*/  LDS.U16 R17, [R17] ;  /* 0x0000000011117984 */ /* 0x000e300000000400 */
[----:B------:R-:W-:Y:S01]  /*1a60*/  @!P0 VIADD R19, R9, 0x800 ;  /* 0x0000080009138836 */ /* 0x000fe20000000000 */
[----:B------:R-:W-:-:S04]  /*1a70*/  @!P0 PRMT R10, R21, 0x7610, R10 ;  /* 0x00007610150a8816 */ /* 0x000fc8000000000a */
[----:B------:R-:W-:-:S05]  /*1a80*/  @!P0 LEA R19, R12, R19, 0x18 ;  /* 0x000000130c138211 */ /* 0x000fca00078ec0ff */
[----:B------:R-:W-:Y:S02]  /*1a90*/  @!P0 IMAD R14, R22, 0x4, R19 ;  /* 0x00000004160e8824 */ /* 0x000fe400078e0213 */
[----:B------:R-:W1:Y:S04]  /*1aa0*/  LDS.U16 R19, [R16] ;  /* 0x0000000010137984 */ /* 0x000e680000000400 */
[----:B------:R2:W3:Y:S01]  /*1ab0*/  @!P0 LDS R11, [R14] ;  /* 0x000000000e0b8984 */ /* 0x0004e20000000800 */
[----:B0-----:R-:W-:-:S13]  /*1ac0*/  HSETP2.GEU.AND P0, PT, R10.H0_H0, R17.H0_H0, PT ;  /* 0x200000110a007234 */ /* 0x001fda0003f0e800 */
[----:B------:R-:W-:Y:S01]  /*1ad0*/  @!P0 VIADD R15, R9, 0x800 ;  /* 0x00000800090f8836 */ /* 0x000fe20000000000 */
[----:B------:R-:W-:-:S04]  /*1ae0*/  @!P0 PRMT R10, R17, 0x7610, R10 ;  /* 0x00007610110a8816 */ /* 0x000fc8000000000a */
[----:B------:R-:W-:-:S05]  /*1af0*/  @!P0 LEA R15, R12, R15, 0x18 ;  /* 0x0000000f0c0f8211 */ /* 0x000fca00078ec0ff */
[----:B------:R-:W-:-:S05]  /*1b00*/  @!P0 IMAD R15, R20, 0x4, R15 ;  /* 0x00000004140f8824 */ /* 0x000fca00078e020f */
[----:B------:R0:W4:Y:S01]  /*1b10*/  @!P0 LDS R11, [R15] ;  /* 0x000000000f0b8984 */ /* 0x0001220000000800 */
[----:B-1----:R-:W-:-:S13]  /*1b20*/  HSETP2.GEU.AND P0, PT, R10.H0_H0, R19.H0_H0, PT ;  /* 0x200000130a007234 */ /* 0x002fda0003f0e800 */
[----:B------:R-:W-:Y:S01]  /*1b30*/  @!P0 VIADD R17, R9, 0x800 ;  /* 0x0000080009118836 */ /* 0x000fe20000000000 */
[----:B------:R-:W-:-:S04]  /*1b40*/  @!P0 PRMT R10, R19, 0x7610, R10 ;  /* 0x00007610130a8816 */ /* 0x000fc8000000000a */
[----:B------:R-:W-:-:S05]  /*1b50*/  @!P0 LEA R17, R12, R17, 0x18 ;  /* 0x000000110c118211 */ /* 0x000fca00078ec0ff */
[----:B--2---:R-:W-:-:S05]  /*1b60*/  @!P0 IMAD R14, R18, 0x4, R17 ;  /* 0x00000004120e8824 */ /* 0x004fca00078e0211 */
[----:B---3--:R0:W1:Y:S02]  /*1b70*/  @!P0 LDS R11, [R14] ;  /* 0x000000000e0b8984 */ /* 0x0080640000000800 */
.L_x_95:
[----:B------:R-:W-:Y:S05]  /*1b80*/  BRA.U !UP3, `(.L_x_94) ;  /* 0x000000010b847547 */ /* 0x000fea000b800000 */
[----:B------:R-:W-:Y:S02]  /*1b90*/  UISETP.NE.AND UP2, UPT, UR7, URZ, UPT ;  /* 0x000000ff0700728c */ /* 0x000fe4000bf45270 */
[----:B------:R-:W-:-:S07]  /*1ba0*/  UISETP.NE.AND UP3, UPT, UR4, URZ, UPT ;  /* 0x000000ff0400728c */ /* 0x000fce000bf65270 */
[----:B------:R-:W-:Y:S05]  /*1bb0*/  BRA.U !UP2, `(.L_x_96) ;  /* 0x000000010a507547 */ /* 0x000fea000b800000 */
[----:B------:R-:W-:Y:S01]  /*1bc0*/  VIADD R20, R8, UR5 ;  /* 0x0000000508147c36 */ /* 0x000fe20008000000 */
[----:B------:R-:W-:-:S04]  /*1bd0*/  UIADD3 UR5, UPT, UPT, UR5, 0x2, URZ ;  /* 0x0000000205057890 */ /* 0x000fc8000fffe0ff */
[----:B------:R-:W-:Y:S02]  /*1be0*/  VIMNMX R18, PT, PT, RZ, R20, !PT ;  /* 0x00000014ff127248 */ /* 0x000fe40007fe0100 */
[----:B------:R-:W-:-:S03]  /*1bf0*/  VIADDMNMX R20, R20, 0x1, RZ, !PT ;  /* 0x0000000114147846 */ /* 0x000fc600078001ff */
[--C-:B0-2---:R-:W-:Y:S02]  /*1c00*/  IMAD R14, R18, 0x2, R13.reuse ;  /* 0x00000002120e7824 */ /* 0x105fe400078e020d */
[----:B------:R-:W-:-:S03]  /*1c10*/  IMAD R16, R20, 0x2, R13 ;  /* 0x0000000214107824 */ /* 0x000fc600078e020d */
[----:B------:R-:W0:Y:S04]  /*1c20*/  LDS.U16 R17, [R14] ;  /* 0x000000000e117984 */ /* 0x000e280000000400 */
[----:B------:R-:W2:Y:S01]  /*1c30*/  LDS.U16 R19, [R16] ;  /* 0x0000000010137984 */ /* 0x000ea20000000400 */
[----:B0-----:R-:W-:-:S13]  /*1c40*/  HSETP2.GEU.AND P0, PT, R10.H0_H0, R17.H0_H0, PT ;  /* 0x200000110a007234 */ /* 0x001fda0003f0e800 */
[----:B------:R-:W-:Y:S01]  /*1c50*/  @!P0 VIADD R15, R9, 0x800 ;  /* 0x00000800090f8836 */ /* 0x000fe20000000000 */
[----:B------:R-:W-:-:S04]  /*1c60*/  @!P0 PRMT R10, R17, 0x7610, R10 ;  /* 0x00007610110a8816 */ /* 0x000fc8000000000a */
[----:B------:R-:W-:-:S05]  /*1c70*/  @!P0 LEA R15, R12, R15, 0x18 ;  /* 0x0000000f0c0f8211 */ /* 0x000fca00078ec0ff */
[----:B------:R-:W-:-:S05]  /*1c80*/  @!P0 IMAD R15, R18, 0x4, R15 ;  /* 0x00000004120f8824 */ /* 0x000fca00078e020f */
[----:B-1--4-:R3:W0:Y:S01]  /*1c90*/  @!P0 LDS R11, [R15] ;  /* 0x000000000f0b8984 */ /* 0x0126220000000800 */
[----:B--2---:R-:W-:-:S13]  /*1ca0*/  HSETP2.GEU.AND P0, PT, R10.H0_H0, R19.H0_H0, PT ;  /* 0x200000130a007234 */ /* 0x004fda0003f0e800 */
[----:B------:R-:W-:Y:S01]  /*1cb0*/  @!P0 VIADD R17, R9, 0x800 ;  /* 0x0000080009118836 */ /* 0x000fe20000000000 */
[----:B------:R-:W-:-:S04]  /*1cc0*/  @!P0 PRMT R10, R19, 0x7610, R10 ;  /* 0x00007610130a8816 */ /* 0x000fc8000000000a */
[----:B------:R-:W-:-:S05]  /*1cd0*/  @!P0 LEA R17, R12, R17, 0x18 ;  /* 0x000000110c118211 */ /* 0x000fca00078ec0ff */
[----:B------:R-:W-:-:S05]  /*1ce0*/  @!P0 IMAD R14, R20, 0x4, R17 ;  /* 0x00000004140e8824 */ /* 0x000fca00078e0211 */
[----:B------:R3:W1:Y:S02]  /*1cf0*/  @!P0 LDS R11, [R14] ;  /* 0x000000000e0b8984 */ /* 0x0006640000000800 */
.L_x_96:
[----:B------:R-:W-:Y:S05]  /*1d00*/  BRA.U !UP3, `(.L_x_94) ;  /* 0x000000010b247547 */ /* 0x000fea000b800000 */
[----:B--2---:R-:W-:-:S05]  /*1d10*/  VIADDMNMX R16, R8, UR5, RZ, !PT ;  /* 0x0000000508107c46 */ /* 0x004fca000f8001ff */
[----:B0--3--:R-:W-:-:S05]  /*1d20*/  IMAD R14, R16, 0x2, R13 ;  /* 0x00000002100e7824 */ /* 0x009fca00078e020d */
[----:B------:R-:W0:Y:S02]  /*1d30*/  LDS.U16 R17, [R14] ;  /* 0x000000000e117984 */ /* 0x000e240000000400 */
[----:B0-----:R-:W-:-:S13]  /*1d40*/  HSETP2.GEU.AND P0, PT, R10.H0_H0, R17.H0_H0, PT ;  /* 0x200000110a007234 */ /* 0x001fda0003f0e800 */
[----:B------:R-:W-:Y:S01]  /*1d50*/  @!P0 VIADD R15, R9, 0x800 ;  /* 0x00000800090f8836 */ /* 0x000fe20000000000 */
[----:B------:R-:W-:-:S04]  /*1d60*/  @!P0 PRMT R10, R17, 0x7610, R10 ;  /* 0x00007610110a8816 */ /* 0x000fc8000000000a */
[----:B------:R-:W-:-:S05]  /*1d70*/  @!P0 LEA R15, R12, R15, 0x18 ;  /* 0x0000000f0c0f8211 */ /* 0x000fca00078ec0ff */
[----:B------:R-:W-:-:S05]  /*1d80*/  @!P0 IMAD R15, R16, 0x4, R15 ;  /* 0x00000004100f8824 */ /* 0x000fca00078e020f */
[----:B-1--4-:R0:W1:Y:S02]  /*1d90*/  @!P0 LDS R11, [R15] ;  /* 0x000000000f0b8984 */ /* 0x0120640000000800 */
.L_x_94:
[----:B------:R-:W-:Y:S01]  /*1da0*/  UMOV UR5, 0x1 ;  /* 0x0000000100057882 */ /* 0x000fe20000000000 */
[----:B------:R-:W-:Y:S05]  /*1db0*/  BRA.U !UP0, `(.L_x_97) ;  /* 0x0000000508487547 */ /* 0x000fea000b800000 */
[----:B------:R-:W-:-:S05]  /*1dc0*/  UMOV UR5, 0x1 ;  /* 0x0000000100057882 */ /* 0x000fca0000000000 */
.L_x_98:
[----:B0-23--:R-:W-:Y:S01]  /*1dd0*/  VIADD R14, R8, UR5 ;  /* 0x00000005080e7c36 */ /* 0x00dfe20008000000 */
[----:B------:R-:W0:Y:S01]  /*1de0*/  S2R R12, SR_CgaCtaId ;  /* 0x00000000000c7919 */ /* 0x000e220000008800 */
[----:B------:R-:W-:-:S03]  /*1df0*/  UMOV UR12, 0x400 ;  /* 0x00000400000c7882 */ /* 0x000fc60000000000 */
[----:B------:R-:W-:Y:S02]  /*1e00*/  VIMNMX R18, PT, PT, R7, R14, PT ;  /* 0x0000000e07127248 */ /* 0x000fe40003fe0100 */
[C-C-:B------:R-:W-:Y:S02]  /*1e10*/  VIADDMNMX R20, R14.reuse, 0x1, R7.reuse, PT ;  /* 0x000000010e147846 */ /* 0x140fe40003800107 */
[----:B------:R-:W-:Y:S01]  /*1e20*/  VIADDMNMX R22, R14, 0x2, R7, PT ;  /* 0x000000020e167846 */ /* 0x000fe20003800107 */
[----:B------:R-:W-:-:S05]  /*1e30*/  IMAD R15, R18, 0x2, R13 ;  /* 0x00000002120f7824 */ /* 0x000fca00078e020d */
[----:B------:R-:W2:Y:S02]  /*1e40*/  LDS.U16 R19, [R15] ;  /* 0x000000000f137984 */ /* 0x000ea40000000400 */
[----:B--2---:R-:W-:-:S13]  /*1e50*/  HSETP2.GEU.AND P0, PT, R10.H0_H0, R19.H0_H0, PT ;  /* 0x200000130a007234 */ /* 0x004fda0003f0e800 */
[----:B------:R-:W-:Y:S01]  /*1e60*/  @!P0 VIADD R17, R9, 0x800 ;  /* 0x0000080009118836 */ /* 0x000fe20000000000 */
[----:B------:R-:W-:Y:S01]  /*1e70*/  @!P0 PRMT R10, R19, 0x7610, R10 ;  /* 0x00007610130a8816 */ /* 0x000fe2000000000a */
[----:B------:R-:W-:Y:S01]  /*1e80*/  IMAD.U32 R9, RZ, RZ, UR12 ;  /* 0x0000000cff097e24 */ /* 0x000fe2000f8e00ff */
[----:B------:R-:W-:Y:S02]  /*1e90*/  UIADD3 UR12, UPT, UPT, UR5, 0x7, URZ ;  /* 0x00000007050c7890 */ /* 0x000fe4000fffe0ff */
[C---:B0-----:R-:W-:Y:S01]  /*1ea0*/  @!P0 LEA R17, R12.reuse, R17, 0x18 ;  /* 0x000000110c118211 */ /* 0x041fe200078ec0ff */
[----:B------:R-:W-:Y:S01]  /*1eb0*/  UIADD3 UR5, UPT, UPT, UR5, 0x8, URZ ;  /* 0x0000000805057890 */ /* 0x000fe2000fffe0ff */
        /* <DEDUP_REMOVED lines=13> */
[----:B------:R-:W-:-:S04]  /*1f90*/  VIADDMNMX R20, R14, 0x3, R7, PT ;  /* 0x000000030e147846 */ /* 0x000fc80003800107 */
        /* <DEDUP_REMOVED lines=8> */
[----:B------:R-:W-:-:S04]  /*2020*/  VIADDMNMX R22, R14, 0x4, R7, PT ;  /* 0x000000040e167846 */ /* 0x000fc80003800107 */
        /* <DEDUP_REMOVED lines=12> */
[----:B------:R0:W1:Y:S02]  /*20f0*/  LDS.U16 R21, [R18] ;  /* 0x0000000012157984 */ /* 0x0000640000000400 */
[----:B0-----:R-:W-:-:S07]  /*2100*/  VIADDMNMX R18, R14, 0x7, R7, PT ;  /* 0x000000070e127846 */ /* 0x001fce0003800107 */
[----:B------:R-:W-:Y:S01]  /*2110*/  @!P0 VIADD R15, R9, 0x800 ;  /* 0x00000800090f8836 */ /* 0x000fe20000000000 */
[----:B------:R-:W-:-:S04]  /*2120*/  @!P0 PRMT R10, R19, 0x7610, R10 ;  /* 0x00007610130a8816 */ /* 0x000fc8000000000a */
[----:B------:R-:W-:-:S05]  /*2130*/  @!P0 LEA R15, R12, R15, 0x18 ;  /* 0x0000000f0c0f8211 */ /* 0x000fca00078ec0ff */
[----:B------:R-:W-:Y:S01]  /*2140*/  @!P0 IMAD R15, R22, 0x4, R15 ;  /* 0x00000004160f8824 */ /* 0x000fe200078e020f */
[----:B------:R-:W-:-:S04]  /*2150*/  VIADDMNMX R22, R14, 0x6, R7, PT ;  /* 0x000000060e167846 */ /* 0x000fc80003800107 */
        /* <DEDUP_REMOVED lines=24> */
.L_x_97:
[----:B------:R-:W-:Y:S05]  /*22e0*/  BRA.U !UP1, `(.L_x_99) ;  /* 0x00000005092c7547 */ /* 0x000fea000b800000 */
[----:B------:R-:W-:Y:S02]  /*22f0*/  UISETP.GE.U32.AND UP0, UPT, UR14, 0x3, UPT ;  /* 0x000000030e00788c */ /* 0x000fe4000bf06070 */
[----:B------:R-:W-:-:S07]  /*2300*/  UISETP.NE.AND UP1, UPT, UR15, URZ, UPT ;  /* 0x000000ff0f00728c */ /* 0x000fce000bf25270 */
[----:B------:R-:W-:Y:S05]  /*2310*/  BRA.U !UP0, `(.L_x_100) ;  /* 0x0000000108987547 */ /* 0x000fea000b800000 */
[----:B------:R-:W-:Y:S01]  /*2320*/  VIADD R18, R8, UR5 ;  /* 0x0000000508127c36 */ /* 0x000fe20008000000 */
[----:B------:R-:W-:-:S04]  /*2330*/  UIADD3 UR5, UPT, UPT, UR5, 0x4, URZ ;  /* 0x0000000405057890 */ /* 0x000fc8000fffe0ff */
[----:B------:R-:W-:Y:S02]  /*2340*/  VIMNMX R20, PT, PT, R7, R18, PT ;  /* 0x0000001207147248 */ /* 0x000fe40003fe0100 */
[----:B------:R-:W-:-:S03]  /*2350*/  VIADDMNMX R22, R18, 0x1, R7, PT ;  /* 0x0000000112167846 */ /* 0x000fc60003800107 */
[--C-:B0-23--:R-:W-:Y:S02]  /*2360*/  IMAD R14, R20, 0x2, R13.reuse ;  /* 0x00000002140e7824 */ /* 0x10dfe400078e020d */
[----:B------:R-:W-:-:S03]  /*2370*/  IMAD R16, R22, 0x2, R13 ;  /* 0x0000000216107824 */ /* 0x000fc600078e020d */
[----:B------:R-:W0:Y:S04]  /*2380*/  LDS.U16 R19, [R14] ;  /* 0x000000000e137984 */ /* 0x000e280000000400 */
[----:B------:R-:W2:Y:S01]  /*2390*/  LDS.U16 R21, [R16] ;  /* 0x0000000010157984 */ /* 0x000ea20000000400 */
[----:B0-----:R-:W-:-:S13]  /*23a0*/  HSETP2.GEU.AND P0, PT, R10.H0_H0, R19.H0_H0, PT ;  /* 0x200000130a007234 */ /* 0x001fda0003f0e800 */
[----:B------:R-:W-:Y:S01]  /*23b0*/  @!P0 VIADD R15, R9, 0x800 ;  /* 0x00000800090f8836 */ /* 0x000fe20000000000 */
[----:B------:R-:W-:-:S04]  /*23c0*/  @!P0 PRMT R10, R19, 0x7610, R10 ;  /* 0x00007610130a8816 */ /* 0x000fc8000000000a */
[----:B------:R-:W-:-:S05]  /*23d0*/  @!P0 LEA R15, R12, R15, 0x18 ;  /* 0x0000000f0c0f8211 */ /* 0x000fca00078ec0ff */
[----:B------:R-:W-:Y:S01]  /*23e0*/  @!P0 IMAD R15, R20, 0x4, R15 ;  /* 0x00000004140f8824 */ /* 0x000fe200078e020f */
[C-C-:B------:R-:W-:Y:S02]  /*23f0*/  VIADDMNMX R20, R18.reuse, 0x2, R7.reuse, PT ;  /* 0x0000000212147846 */ /* 0x140fe40003800107 */
[----:B------:R-:W-:Y:S02]  /*2400*/  VIADDMNMX R18, R18, 0x3, R7, PT ;  /* 0x0000000312127846 */ /* 0x000fe40003800107 */
[----:B-1--4-:R-:W-:Y:S01]  /*2410*/  @!P0 LDS R11, [R15] ;  /* 0x000000000f0b8984 */ /* 0x012fe20000000800 */
[--C-:B------:R-:W-:Y:S01]  /*2420*/  IMAD R17, R20, 0x2, R13.reuse ;  /* 0x0000000214117824 */ /* 0x100fe200078e020d */
[----:B--2---:R-:W-:Y:S01]  /*2430*/  HSETP2.GEU.AND P0, PT, R10.H0_H0, R21.H0_H0, PT ;  /* 0x200000150a007234 */ /* 0x004fe20003f0e800 */
        /* <DEDUP_REMOVED lines=20> */
.L_x_100:
[----:B------:R-:W-:Y:S05]  /*2580*/  BRA.U !UP1, `(.L_x_99) ;  /* 0x0000000109847547 */ /* 0x000fea000b800000 */
[----:B------:R-:W-:Y:S02]  /*2590*/  UISETP.NE.AND UP0, UPT, UR7, URZ, UPT ;  /* 0x000000ff0700728c */ /* 0x000fe4000bf05270 */
        /* <DEDUP_REMOVED lines=15> */
[----:B-1--4-:R0:W1:Y:S01]  /*2690*/  @!P0 LDS R11, [R15] ;  /* 0x000000000f0b8984 */ /* 0x0120620000000800 */
[----:B--2---:R-:W-:-:S13]  /*26a0*/  HSETP2.GEU.AND P0, PT, R10.H0_H0, R19.H0_H0, PT ;  /* 0x200000130a007234 */ /* 0x004fda0003f0e800 */
[----:B------:R-:W-:Y:S01]  /*26b0*/  @!P0 VIADD R17, R9, 0x800 ;  /* 0x0000080009118836 */ /* 0x000fe20000000000 */
[----:B------:R-:W-:-:S04]  /*26c0*/  @!P0 PRMT R10, R19, 0x7610, R10 ;  /* 0x00007610130a8816 */ /* 0x000fc8000000000a */
[----:B------:R-:W-:-:S05]  /*26d0*/  @!P0 LEA R17, R12, R17, 0x18 ;  /* 0x000000110c118211 */ /* 0x000fca00078ec0ff */
[----:B------:R-:W-:-:S05]  /*26e0*/  @!P0 IMAD R14, R20, 0x4, R17 ;  /* 0x00000004140e8824 */ /* 0x000fca00078e0211 */
[----:B------:R0:W2:Y:S02]  /*26f0*/  @!P0 LDS R11, [R14] ;  /* 0x000000000e0b8984 */ /* 0x0000a40000000800 */
.L_x_101:
[----:B------:R-:W-:Y:S05]  /*2700*/  BRA.U !UP1, `(.L_x_99) ;  /* 0x0000000109247547 */ /* 0x000fea000b800000 */
[----:B0-23--:R-:W-:-:S05]  /*2710*/  VIADDMNMX R14, R8, UR5, R7, PT ;  /* 0x00000005080e7c46 */ /* 0x00dfca000b800107 */
[----:B------:R-:W-:-:S06]  /*2720*/  IMAD R13, R14, 0x2, R13 ;  /* 0x000000020e0d7824 */ /* 0x000fcc00078e020d */
[----:B------:R-:W0:Y:S02]  /*2730*/  LDS.U16 R13, [R13] ;  /* 0x000000000d0d7984 */ /* 0x000e240000000400 */
[----:B0-----:R-:W-:-:S13]  /*2740*/  HSETP2.GEU.AND P0, PT, R10.H0_H0, R13.H0_H0, PT ;  /* 0x2000000d0a007234 */ /* 0x001fda0003f0e800 */
[----:B------:R-:W-:Y:S01]  /*2750*/  @!P0 VIADD R15, R9, 0x800 ;  /* 0x00000800090f8836 */ /* 0x000fe20000000000 */
[----:B------:R-:W-:-:S04]  /*2760*/  @!P0 PRMT R10, R13, 0x7610, R10 ;  /* 0x000076100d0a8816 */ /* 0x000fc8000000000a */
[----:B------:R-:W-:-:S05]  /*2770*/  @!P0 LEA R15, R12, R15, 0x18 ;  /* 0x0000000f0c0f8211 */ /* 0x000fca00078ec0ff */
[----:B------:R-:W-:-:S05]  /*2780*/  @!P0 IMAD R14, R14, 0x4, R15 ;  /* 0x000000040e0e8824 */ /* 0x000fca00078e020f */
[----:B-1--4-:R0:W1:Y:S02]  /*2790*/  @!P0 LDS R11, [R14] ;  /* 0x000000000e0b8984 */ /* 0x0120640000000800 */
.L_x_99:
[----:B------:R-:W0:Y:S01]  /*27a0*/  LDC R13, c[0x0][0x3a4] ;  /* 0x0000e900ff0d7b82 */ /* 0x000e220000000800 */
[----:B------:R-:W-:Y:S01]  /*27b0*/  HSETP2.GT.AND P0, PT, R10.H0_H0, RZ.H0_H0, PT ;  /* 0x200000ff0a007234 */ /* 0x000fe20003f04800 */
[----:B0-23--:R-:W-:-:S05]  /*27c0*/  IMAD R14, R8, R13, UR9 ;  /* 0x00000009080e7e24 */ /* 0x00dfca000f8e020d */
[----:B-1--4-:R-:W-:-:S13]  /*27d0*/  ISETP.NE.OR P0, PT, R11, R14, !P0 ;  /* 0x0000000e0b00720c */ /* 0x012fda0004705670 */
[----:B------:R-:W-:Y:S05]  /*27e0*/  @P0 BRA `(.L_x_91) ;  /* 0x0000000000280947 */ /* 0x000fea0003800000 */
[----:B------:R-:W-:Y:S01]  /*27f0*/  IMAD.MOV.U32 R13, RZ, RZ, 0x1 ;  /* 0x00000001ff0d7424 */ /* 0x000fe200078e00ff */
[----:B------:R-:W0:Y:S01]  /*2800*/  LDC.64 R14, c[0x0][0x398] ;  /* 0x0000e600ff0e7b82 */ /* 0x000e220000000a00 */
[----:B------:R-:W-:-:S03]  /*2810*/  VIADD R9, R9, 0x1800 ;  /* 0x0000180009097836 */ /* 0x000fc60000000000 */
[----:B------:R-:W1:Y:S02]  /*2820*/  ATOMS.ADD R16, [R4], R13 ;  /* 0x0000000d0410738c */ /* 0x000e640000000000 */
[----:B------:R-:W-:Y:S01]  /*2830*/  LEA R9, R12, R9, 0x18 ;  /* 0x000000090c097211 */ /* 0x000fe200078ec0ff */
[----:B0-----:R-:W-:-:S04]  /*2840*/  IMAD.WIDE R14, R11, 0x2, R14 ;  /* 0x000000020b0e7825 */ /* 0x001fc800078e020e */
[----:B-1----:R-:W-:Y:S01]  /*2850*/  IMAD R16, R3, 0x80, R16 ;  /* 0x0000008003107824 */ /* 0x002fe200078e0210 */
[----:B------:R0:W-:Y:S03]  /*2860*/  STG.E.U16 desc[UR10][R14.64], R10 ;  /* 0x0000000a0e007986 */ /* 0x0001e6000c10150a */
[----:B------:R-:W-:-:S05]  /*2870*/  IMAD R9, R16, 0x4, R9 ;  /* 0x0000000410097824 */ /* 0x000fca00078e0209 */
[----:B------:R0:W-:Y:S02]  /*2880*/  STS [R9], R8 ;  /* 0x0000000809007388 */ /* 0x0001e40000000800 */
.L_x_91:
[----:B------:R-:W-:Y:S05]  /*2890*/  BSYNC.RECONVERGENT B0 ;  /* 0x0000000000007941 */ /* 0x000fea0003800200 */
.L_x_90:
[----:B------:R-:W-:-:S05]  /*28a0*/  VIADD R5, R5, 0x1 ;  /* 0x0000000105057836 */ /* 0x000fca0000000000 */
[----:B------:R-:W-:-:S13]  /*28b0*/  ISETP.NE.AND P0, PT, R5, R6, PT ;  /* 0x000000060500720c */ /* 0x000fda0003f05270 */
[----:B------:R-:W-:Y:S05]  /*28c0*/  @!P0 BRA `(.L_x_80) ;  /* 0x0000001400108947 */ /* 0x000fea0003800000 */
[----:B------:R-:W-:Y:S05]  /*28d0*/  BRA `(.L_x_102) ;  /* 0xffffffe8005c7947 */ /* 0x000fea000383ffff */
.L_x_81:
[----:B------:R-:W-:-:S09]  /*28e0*/  UISETP.GT.AND UP0, UPT, UR4, URZ, UPT ;  /* 0x000000ff0400728c */ /* 0x000fd2000bf04270 */
[----:B------:R-:W-:Y:S05]  /*28f0*/  BRA.U UP0, `(.L_x_103) ;  /* 0x0000000900547547 */ /* 0x000fea000b800000 */
[----:B------:R-:W-:Y:S01]  /*2900*/  ISETP.GE.U32.AND P0, PT, R5, 0x301, PT ;  /* 0x000003010500780c */ /* 0x000fe20003f06070 */
[----:B------:R-:W-:Y:S01]  /*2910*/  IMAD.MOV.U32 R5, RZ, RZ, RZ ;  /* 0x000000ffff057224 */ /* 0x000fe200078e00ff */
[----:B------:R-:W-:-:S04]  /*2920*/  VIMNMX R8, PT, PT, R6, 0x1, !PT ;  /* 0x0000000106087848 */ /* 0x000fc80007fe0100 */
[----:B-1----:R-:W-:-:S07]  /*2930*/  LOP3.LUT R20, R8, 0x3, RZ, 0xc0, !PT ;  /* 0x0000000308147812 */ /* 0x002fce00078ec0ff */
[----:B------:R-:W-:Y:S05]  /*2940*/  @!P0 BRA `(.L_x_104) ;  /* 0x0000000400a88947 */ /* 0x000fea0003800000 */
[----:B------:R-:W0:Y:S01]  /*2950*/  S2R R14, SR_CgaCtaId ;  /* 0x00000000000e7919 */ /* 0x000e220000008800 */
[----:B------:R-:W1:Y:S01]  /*2960*/  LDC R10, c[0x0][0x3a4] ;  /* 0x0000e900ff0a7b82 */ /* 0x000e620000000800 */
[----:B------:R-:W-:Y:S01]  /*2970*/  UMOV UR5, 0x400 ;  /* 0x0000040000057882 */ /* 0x000fe20000000000 */
[----:B------:R-:W-:Y:S01]  /*2980*/  LOP3.LUT R5, R8, 0x7ffffc, RZ, 0xc0, !PT ;  /* 0x007ffffc08057812 */ /* 0x000fe200078ec0ff */
[----:B------:R-:W-:Y:S01]  /*2990*/  IMAD.U32 R11, RZ, RZ, UR5 ;  /* 0x00000005ff0b7e24 */ /* 0x000fe2000f8e00ff */
[----:B------:R-:W2:Y:S01]  /*29a0*/  LDCU UR4, c[0x0][0x3a0] ;  /* 0x00007400ff0477ac */ /* 0x000ea20008000800 */
[----:B------:R-:W-:Y:S02]  /*29b0*/  IMAD.MOV.U32 R12, RZ, RZ, RZ ;  /* 0x000000ffff0c7224 */ /* 0x000fe400078e00ff */
[----:B------:R-:W-:Y:S01]  /*29c0*/  VIADD R13, R11, 0x800 ;  /* 0x000008000b0d7836 */ /* 0x000fe20000000000 */
[----:B------:R-:W3:Y:S04]  /*29d0*/  LDC.64 R6, c[0x0][0x398] ;  /* 0x0000e600ff067b82 */ /* 0x000ee80000000a00 */
[----:B0-----:R-:W-:-:S02]  /*29e0*/  LEA R13, R14, R13, 0x18 ;  /* 0x0000000d0e0d7211 */ /* 0x001fc400078ec0ff */
[----:B--2---:R-:W-:-:S07]  /*29f0*/  LEA R14, R14, R11, 0x18 ;  /* 0x0000000b0e0e7211 */ /* 0x004fce00078ec0ff */
.L_x_113:
[C---:B0-2-4-:R-:W-:Y:S01]  /*2a00*/  IMAD R21, R12.reuse, 0x100, R0 ;  /* 0x000001000c157824 */ /* 0x055fe200078e0200 */
[----:B------:R-:W-:Y:S01]  /*2a10*/  BSSY.RECONVERGENT B0, `(.L_x_105) ;  /* 0x000001d000007945 */ /* 0x000fe20003800200 */
[----:B------:R-:W-:Y:S02]  /*2a20*/  VIADD R12, R12, 0x4 ;  /* 0x000000040c0c7836 */ /* 0x000fe40000000000 */
[C---:B------:R-:W-:Y:S01]  /*2a30*/  VIADD R19, R21.reuse, 0x100 ;  /* 0x0000010015137836 */ /* 0x040fe20000000000 */
[C---:B------:R-:W-:Y:S01]  /*2a40*/  ISETP.GE.AND P0, PT, R21.reuse, UR4, PT ;  /* 0x0000000415007c0c */ /* 0x040fe2000bf06270 */
[C---:B------:R-:W-:Y:S01]  /*2a50*/  VIADD R17, R21.reuse, 0x200 ;  /* 0x0000020015117836 */ /* 0x040fe20000000000 */
[----:B------:R-:W-:Y:S01]  /*2a60*/  ISETP.NE.AND P1, PT, R12, R5, PT ;  /* 0x000000050c00720c */ /* 0x000fe20003f25270 */
[----:B------:R-:W-:Y:S01]  /*2a70*/  VIADD R15, R21, 0x300 ;  /* 0x00000300150f7836 */ /* 0x000fe20000000000 */
[----:B------:R-:W-:Y:S01]  /*2a80*/  ISETP.GE.AND P4, PT, R19, UR4, PT ;  /* 0x0000000413007c0c */ /* 0x000fe2000bf86270 */
[----:B------:R-:W-:Y:S01]  /*2a90*/  IMAD R16, R21, 0x4, R13 ;  /* 0x0000000415107824 */ /* 0x000fe200078e020d */
[----:B------:R-:W-:Y:S01]  /*2aa0*/  ISETP.GE.AND P3, PT, R17, UR4, PT ;  /* 0x0000000411007c0c */ /* 0x000fe2000bf66270 */
[----:B------:R-:W-:Y:S01]  /*2ab0*/  IMAD R18, R21, 0x2, R14 ;  /* 0x0000000215127824 */ /* 0x000fe200078e020e */
[----:B------:R-:W-:-:S05]  /*2ac0*/  ISETP.GE.AND P2, PT, R15, UR4, PT ;  /* 0x000000040f007c0c */ /* 0x000fca000bf46270 */
[----:B------:R-:W-:Y:S08]  /*2ad0*/  @P0 BRA `(.L_x_106) ;  /* 0x0000000000400947 */ /* 0x000ff00003800000 */
[----:B------:R-:W0:Y:S01]  /*2ae0*/  LDS.U16 R23, [R18] ;  /* 0x0000000012177984 */ /* 0x000e220000000400 */
[----:B-1----:R-:W-:-:S03]  /*2af0*/  IMAD R8, R21, R10, UR9 ;  /* 0x0000000915087e24 */ /* 0x002fc6000f8e020a */
[----:B------:R-:W1:Y:S01]  /*2b00*/  LDS R9, [R16] ;  /* 0x0000000010097984 */ /* 0x000e620000000800 */
[----:B0-----:R-:W-:-:S05]  /*2b10*/  HSETP2.GT.AND P0, PT, R23.H0_H0, RZ.H0_H0, PT ;  /* 0x200000ff17007234 */ /* 0x001fca0003f04800 */
[----:B-1----:R-:W-:-:S13]  /*2b20*/  ISETP.NE.OR P0, PT, R9, R8, !P0 ;  /* 0x000000080900720c */ /* 0x002fda0004705670 */
[----:B------:R-:W-:Y:S05]  /*2b30*/  @P0 BRA `(.L_x_106) ;  /* 0x0000000000280947 */ /* 0x000fea0003800000 */
[----:B------:R-:W0:Y:S01]  /*2b40*/  S2R R27, SR_CgaCtaId ;  /* 0x00000000001b7919 */ /* 0x000e220000008800 */
[----:B------:R-:W-:Y:S02]  /*2b50*/  IMAD.MOV.U32 R25, RZ, RZ, 0x1 ;  /* 0x00000001ff197424 */ /* 0x000fe400078e00ff */
[----:B------:R-:W-:-:S03]  /*2b60*/  VIADD R22, R11, 0x1800 ;  /* 0x000018000b167836 */ /* 0x000fc60000000000 */
[----:B------:R-:W1:Y:S02]  /*2b70*/  ATOMS.ADD R8, [R4], R25 ;  /* 0x000000190408738c */ /* 0x000e640000000000 */
[----:B0-----:R-:W-:Y:S01]  /*2b80*/  LEA R27, R27, R22, 0x18 ;  /* 0x000000161b1b7211 */ /* 0x001fe200078ec0ff */
[----:B-1----:R-:W-:Y:S02]  /*2b90*/  IMAD R22, R3, 0x80, R8 ;  /* 0x0000008003167824 */ /* 0x002fe400078e0208 */
[----:B---3--:R-:W-:-:S04]  /*2ba0*/  IMAD.WIDE R8, R9, 0x2, R6 ;  /* 0x0000000209087825 */ /* 0x008fc800078e0206 */
[----:B------:R-:W-:Y:S01]  /*2bb0*/  IMAD R22, R22, 0x4, R27 ;  /* 0x0000000416167824 */ /* 0x000fe200078e021b */
[----:B------:R0:W-:Y:S04]  /*2bc0*/  STG.E.U16 desc[UR10][R8.64], R23 ;  /* 0x0000001708007986 */ /* 0x0001e8000c10150a */
[----:B------:R0:W-:Y:S02]  /*2bd0*/  STS [R22], R21 ;  /* 0x0000001516007388 */ /* 0x0001e40000000800 */
.L_x_106:
[----:B------:R-:W-:Y:S05]  /*2be0*/  BSYNC.RECONVERGENT B0 ;  /* 0x0000000000007941 */ /* 0x000fea0003800200 */
.L_x_105:
[----:B------:R-:W-:Y:S04]  /*2bf0*/  BSSY.RECONVERGENT B0, `(.L_x_107) ;  /* 0x0000014000007945 */ /* 0x000fe80003800200 */
[----:B------:R-:W-:Y:S05]  /*2c00*/  @P4 BRA `(.L_x_108) ;  /* 0x0000000000484947 */ /* 0x000fea0003800000 */
[----:B0-----:R-:W0:Y:S01]  /*2c10*/  LDS.U16 R21, [R18+0x200] ;  /* 0x0002000012157984 */ /* 0x001e220000000400 */
[----:B-1----:R-:W-:-:S03]  /*2c20*/  IMAD R8, R19, R10, UR9 ;  /* 0x0000000913087e24 */ /* 0x002fc6000f8e020a */
[----:B------:R-:W1:Y:S01]  /*2c30*/  LDS R9, [R16+0x400] ;  /* 0x0004000010097984 */ /* 0x000e620000000800 */
[----:B0-----:R-:W-:-:S05]  /*2c40*/  HSETP2.GT.AND P0, PT, R21.H0_H0, RZ.H0_H0, PT ;  /* 0x200000ff15007234 */ /* 0x001fca0003f04800 */
[----:B-1----:R-:W-:-:S13]  /*2c50*/  ISETP.NE.OR P0, PT, R9, R8, !P0 ;  /* 0x000000080900720c */ /* 0x002fda0004705670 */
[----:B------:R-:W-:Y:S05]  /*2c60*/  @P0 BRA `(.L_x_108) ;  /* 0x0000000000300947 */ /* 0x000fea0003800000 */
[----:B------:R-:W0:Y:S01]  /*2c70*/  S2R R25, SR_CgaCtaId ;  /* 0x0000000000197919 */ /* 0x000e220000008800 */
[----:B------:R-:W-:Y:S01]  /*2c80*/  IMAD.MOV.U32 R23, RZ, RZ, 0x1 ;  /* 0x00000001ff177424 */ /* 0x000fe200078e00ff */
[----:B------:R-:W-:Y:S02]  /*2c90*/  UMOV UR5, 0x400 ;  /* 0x0000040000057882 */ /* 0x000fe40000000000 */
[----:B------:R-:W-:Y:S02]  /*2ca0*/  IMAD.U32 R11, RZ, RZ, UR5 ;  /* 0x00000005ff0b7e24 */ /* 0x000fe4000f8e00ff */
[----:B------:R-:W1:Y:S02]  /*2cb0*/  ATOMS.ADD R8, [R4], R23 ;  /* 0x000000170408738c */ /* 0x000e640000000000 */
[----:B------:R-:W-:Y:S02]  /*2cc0*/  VIADD R24, R11, 0x1800 ;  /* 0x000018000b187836 */ /* 0x000fe40000000000 */
[----:B-1----:R-:W-:-:S03]  /*2cd0*/  IMAD R22, R3, 0x80, R8 ;  /* 0x0000008003167824 */ /* 0x002fc600078e0208 */
[----:B0-----:R-:W-:Y:S01]  /*2ce0*/  LEA R25, R25, R24, 0x18 ;  /* 0x0000001819197211 */ /* 0x001fe200078ec0ff */
[----:B---3--:R-:W-:-:S04]  /*2cf0*/  IMAD.WIDE R8, R9, 0x2, R6 ;  /* 0x0000000209087825 */ /* 0x008fc800078e0206 */
[----:B------:R-:W-:Y:S01]  /*2d00*/  IMAD R22, R22, 0x4, R25 ;  /* 0x0000000416167824 */ /* 0x000fe200078e0219 */
[----:B------:R2:W-:Y:S04]  /*2d10*/  STG.E.U16 desc[UR10][R8.64], R21 ;  /* 0x0000001508007986 */ /* 0x0005e8000c10150a */
[----:B------:R2:W-:Y:S02]  /*2d20*/  STS [R22], R19 ;  /* 0x0000001316007388 */ /* 0x0005e40000000800 */
.L_x_108:
[----:B------:R-:W-:Y:S05]  /*2d30*/  BSYNC.RECONVERGENT B0 ;  /* 0x0000000000007941 */ /* 0x000fea0003800200 */
.L_x_107:
[----:B------:R-:W-:Y:S04]  /*2d40*/  BSSY.RECONVERGENT B0, `(.L_x_109) ;  /* 0x0000014000007945 */ /* 0x000fe80003800200 */
[----:B------:R-:W-:Y:S05]  /*2d50*/  @P3 BRA `(.L_x_110) ;  /* 0x0000000000483947 */ /* 0x000fea0003800000 */
[----:B0-2---:R-:W0:Y:S01]  /*2d60*/  LDS.U16 R21, [R18+0x400] ;  /* 0x0004000012157984 */ /* 0x005e220000000400 */
        /* <DEDUP_REMOVED lines=17> */
.L_x_110:
[----:B------:R-:W-:Y:S05]  /*2e80*/  BSYNC.RECONVERGENT B0 ;  /* 0x0000000000007941 */ /* 0x000fea0003800200 */
.L_x_109:
[----:B------:R-:W-:Y:S04]  /*2e90*/  BSSY.RECONVERGENT B0, `(.L_x_111) ;  /* 0x0000014000007945 */ /* 0x000fe80003800200 */
[----:B------:R-:W-:Y:S05]  /*2ea0*/  @P2 BRA `(.L_x_112) ;  /* 0x0000000000482947 */ /* 0x000fea0003800000 */
[----:B----4-:R-:W4:Y:S01]  /*2eb0*/  LDS.U16 R17, [R18+0x600] ;  /* 0x0006000012117984 */ /* 0x010f220000000400 */
[----:B012---:R-:W-:-:S03]  /*2ec0*/  IMAD R8, R15, R10, UR9 ;  /* 0x000000090f087e24 */ /* 0x007fc6000f8e020a */
[----:B------:R-:W0:Y:S01]  /*2ed0*/  LDS R9, [R16+0xc00] ;  /* 0x000c000010097984 */ /* 0x000e220000000800 */
[----:B----4-:R-:W-:-:S05]  /*2ee0*/  HSETP2.GT.AND P0, PT, R17.H0_H0, RZ.H0_H0, PT ;  /* 0x200000ff11007234 */ /* 0x010fca0003f04800 */
[----:B0-----:R-:W-:-:S13]  /*2ef0*/  ISETP.NE.OR P0, PT, R9, R8, !P0 ;  /* 0x000000080900720c */ /* 0x001fda0004705670 */
        /* <DEDUP_REMOVED lines=13> */
.L_x_112:
[----:B------:R-:W-:Y:S05]  /*2fd0*/  BSYNC.RECONVERGENT B0 ;  /* 0x0000000000007941 */ /* 0x000fea0003800200 */
.L_x_111:
[----:B------:R-:W-:Y:S05]  /*2fe0*/  @P1 BRA `(.L_x_113) ;  /* 0xfffffff800841947 */ /* 0x000fea000383ffff */
.L_x_104:
[----:B------:R-:W-:-:S13]  /*2ff0*/  ISETP.NE.AND P0, PT, R20, RZ, PT ;  /* 0x000000ff1400720c */ /* 0x000fda0003f05270 */
[----:B------:R-:W-:Y:S05]  /*3000*/  @!P0 BRA `(.L_x_80) ;  /* 0x0000000c00408947 */ /* 0x000fea0003800000 */
[----:B------:R-:W0:Y:S01]  /*3010*/  LDC R14, c[0x0][0x3a4] ;  /* 0x0000e900ff0e7b82 */ /* 0x000e220000000800 */
[----:B------:R-:W0:Y:S01]  /*3020*/  LDCU UR5, c[0x0][0x3a0] ;  /* 0x00007400ff0577ac */ /* 0x000e220008000800 */
[----:B------:R-:W-:-:S06]  /*3030*/  UMOV UR4, URZ ;  /* 0x000000ff00047c82 */ /* 0x000fcc0008000000 */
[----:B---3--:R-:W3:Y:S02]  /*3040*/  LDC.64 R6, c[0x0][0x398] ;  /* 0x0000e600ff067b82 */ /* 0x008ee40000000a00 */
.L_x_116:
[----:B0-----:R-:W-:Y:S01]  /*3050*/  IMAD R11, R5, 0x100, R0 ;  /* 0x00000100050b7824 */ /* 0x001fe200078e0200 */
[----:B------:R-:W-:Y:S04]  /*3060*/  BSSY.RECONVERGENT B0, `(.L_x_114) ;  /* 0x0000019000007945 */ /* 0x000fe80003800200 */
[----:B0-----:R-:W-:-:S13]  /*3070*/  ISETP.GE.AND P0, PT, R11, UR5, PT ;  /* 0x000000050b007c0c */ /* 0x001fda000bf06270 */
[----:B------:R-:W-:Y:S05]  /*3080*/  @P0 BRA `(.L_x_115) ;  /* 0x0000000000580947 */ /* 0x000fea0003800000 */
[----:B----4-:R-:W1:Y:S01]  /*3090*/  S2R R17, SR_CgaCtaId ;  /* 0x0000000000117919 */ /* 0x010e620000008800 */
[----:B------:R-:W-:-:S05]  /*30a0*/  MOV R12, 0x400 ;  /* 0x00000400000c7802 */ /* 0x000fca0000000f00 */
[----:B--2---:R-:W-:Y:S01]  /*30b0*/  VIADD R8, R12, 0x800 ;  /* 0x000008000c087836 */ /* 0x004fe20000000000 */
[----:B-1----:R-:W-:-:S04]  /*30c0*/  LEA R10, R17, R12, 0x18 ;  /* 0x0000000c110a7211 */ /* 0x002fc800078ec0ff */
[----:B------:R-:W-:Y:S01]  /*30d0*/  LEA R8, R17, R8, 0x18 ;  /* 0x0000000811087211 */ /* 0x000fe200078ec0ff */
[----:B------:R-:W-:-:S04]  /*30e0*/  IMAD R9, R11, 0x2, R10 ;  /* 0x000000020b097824 */ /* 0x000fc800078e020a */
[C---:B------:R-:W-:Y:S02]  /*30f0*/  IMAD R8, R11.reuse, 0x4, R8 ;  /* 0x000000040b087824 */ /* 0x040fe400078e0208 */
[----:B------:R-:W-:Y:S01]  /*3100*/  IMAD R10, R11, R14, UR9 ;  /* 0x000000090b0a7e24 */ /* 0x000fe2000f8e020e */
[----:B------:R-:W0:Y:S04]  /*3110*/  LDS.U16 R15, [R9] ;  /* 0x00000000090f7984 */ /* 0x000e280000000400 */
[----:B------:R-:W1:Y:S01]  /*3120*/  LDS R13, [R8] ;  /* 0x00000000080d7984 */ /* 0x000e620000000800 */
[----:B0-----:R-:W-:-:S05]  /*3130*/  HSETP2.GT.AND P0, PT, R15.H0_H0, RZ.H0_H0, PT ;  /* 0x200000ff0f007234 */ /* 0x001fca0003f04800 */
[----:B-1----:R-:W-:-:S13]  /*3140*/  ISETP.NE.OR P0, PT, R13, R10, !P0 ;  /* 0x0000000a0d00720c */ /* 0x002fda0004705670 */
[----:B------:R-:W-:Y:S05]  /*3150*/  @P0 BRA `(.L_x_115) ;  /* 0x0000000000240947 */ /* 0x000fea0003800000 */
[----:B------:R-:W-:Y:S02]  /*3160*/  IMAD.MOV.U32 R19, RZ, RZ, 0x1 ;  /* 0x00000001ff137424 */ /* 0x000fe400078e00ff */
[----:B------:R-:W-:-:S03]  /*3170*/  VIADD R12, R12, 0x1800 ;  /* 0x000018000c0c7836 */ /* 0x000fc60000000000 */
[----:B------:R-:W0:Y:S02]  /*3180*/  ATOMS.ADD R8, [R4], R19 ;  /* 0x000000130408738c */ /* 0x000e240000000000 */
[----:B------:R-:W-:Y:S01]  /*3190*/  LEA R17, R17, R12, 0x18 ;  /* 0x0000000c11117211 */ /* 0x000fe200078ec0ff */
[----:B0-----:R-:W-:Y:S02]  /*31a0*/  IMAD R10, R3, 0x80, R8 ;  /* 0x00000080030a7824 */ /* 0x001fe400078e0208 */
[----:B---3--:R-:W-:-:S04]  /*31b0*/  IMAD.WIDE R8, R13, 0x2, R6 ;  /* 0x000000020d087825 */ /* 0x008fc800078e0206 */
[----:B------:R-:W-:Y:S01]  /*31c0*/  IMAD R10, R10, 0x4, R17 ;  /* 0x000000040a0a7824 */ /* 0x000fe200078e0211 */
[----:B------:R0:W-:Y:S04]  /*31d0*/  STG.E.U16 desc[UR10][R8.64], R15 ;  /* 0x0000000f08007986 */ /* 0x0001e8000c10150a */
[----:B------:R0:W-:Y:S02]  /*31e0*/  STS [R10], R11 ;  /* 0x0000000b0a007388 */ /* 0x0001e40000000800 */
.L_x_115:
[----:B------:R-:W-:Y:S05]  /*31f0*/  BSYNC.RECONVERGENT B0 ;  /* 0x0000000000007941 */ /* 0x000fea0003800200 */
.L_x_114:
[----:B------:R-:W-:-:S06]  /*3200*/  UIADD3 UR4, UPT, UPT, UR4, 0x1, URZ ;  /* 0x0000000104047890 */ /* 0x000fcc000fffe0ff */
[----:B------:R-:W-:-:S13]  /*3210*/  ISETP.NE.AND P0, PT, R20, UR4, PT ;  /* 0x0000000414007c0c */ /* 0x000fda000bf05270 */
[----:B------:R-:W-:Y:S05]  /*3220*/  @!P0 BRA `(.L_x_80) ;  /* 0x0000000800b88947 */ /* 0x000fea0003800000 */
[----:B------:R-:W-:Y:S01]  /*3230*/  VIADD R5, R5, 0x1 ;  /* 0x0000000105057836 */ /* 0x000fe20000000000 */
[----:B------:R-:W-:Y:S06]  /*3240*/  BRA `(.L_x_116) ;  /* 0xfffffffc00807947 */ /* 0x000fec000383ffff */
.L_x_103:
[----:B------:R-:W-:Y:S01]  /*3250*/  ULOP3.LUT UR12, UR4, 0x7, URZ, 0xc0, !UPT ;  /* 0x00000007040c7892 */ /* 0x000fe2000f8ec0ff */
[----:B------:R-:W-:Y:S01]  /*3260*/  VIMNMX R6, PT, PT, R6, 0x1, !PT ;  /* 0x0000000106067848 */ /* 0x000fe20007fe0100 */
[----:B------:R-:W-:Y:S01]  /*3270*/  IMAD.MOV.U32 R5, RZ, RZ, RZ ;  /* 0x000000ffff057224 */ /* 0x000fe200078e00ff */
[----:B------:R-:W-:Y:S02]  /*3280*/  ULOP3.LUT UR13, UR4, 0x3, URZ, 0xc0, !UPT ;  /* 0x00000003040d7892 */ /* 0x000fe4000f8ec0ff */
[----:B------:R-:W-:Y:S02]  /*3290*/  UIADD3 UR7, UPT, UPT, UR12, -0x1, URZ ;  /* 0xffffffff0c077890 */ /* 0x000fe4000fffe0ff */
[----:B------:R-:W-:Y:S02]  /*32a0*/  ULOP3.LUT UR5, UR4, 0x7ffffff8, URZ, 0xc0, !UPT ;  /* 0x7ffffff804057892 */ /* 0x000fe4000f8ec0ff */
[----:B------:R-:W-:-:S11]  /*32b0*/  UISETP.GE.U32.AND UP0, UPT, UR7, 0x3, UPT ;  /* 0x000000030700788c */ /* 0x000fd6000bf06070 */
.L_x_124:
[----:B0-----:R-:W0:Y:S01]  /*32c0*/  LDCU UR4, c[0x0][0x3a0] ;  /* 0x00007400ff0477ac */ /* 0x001e220008000800 */
[C---:B------:R-:W-:Y:S01]  /*32d0*/  IMAD R8, R5.reuse, 0x100, R0 ;  /* 0x0000010005087824 */ /* 0x040fe200078e0200 */
[----:B------:R-:W-:Y:S01]  /*32e0*/  BSSY.RECONVERGENT B0, `(.L_x_117) ;  /* 0x00000a1000007945 */ /* 0x000fe20003800200 */
[----:B------:R-:W-:-:S05]  /*32f0*/  VIADD R5, R5, 0x1 ;  /* 0x0000000105057836 */ /* 0x000fca0000000000 */
[----:B------:R-:W-:Y:S02]  /*3300*/  ISETP.NE.AND P1, PT, R5, R6, PT ;  /* 0x000000060500720c */ /* 0x000fe40003f25270 */
[----:B0-----:R-:W-:-:S13]  /*3310*/  ISETP.GE.AND P0, PT, R8, UR4, PT ;  /* 0x0000000408007c0c */ /* 0x001fda000bf06270 */
[----:B----4-:R-:W-:Y:S05]  /*3320*/  @P0 BRA `(.L_x_118) ;  /* 0x0000000800700947 */ /* 0x010fea0003800000 */
[----:B------:R-:W0:Y:S01]  /*3330*/  S2UR UR7, SR_CgaCtaId ;  /* 0x00000000000779c3 */ /* 0x000e220000008800 */
[----:B------:R-:W-:Y:S02]  /*3340*/  UMOV UR4, 0x400 ;  /* 0x0000040000047882 */ /* 0x000fe40000000000 */
[----:B0-----:R-:W-:Y:S02]  /*3350*/  ULEA UR14, UR7, UR4, 0x18 ;  /* 0x00000004070e7291 */ /* 0x001fe4000f8ec0ff */
[----:B------:R-:W-:-:S04]  /*3360*/  UIADD3 UR4, UPT, UPT, UR4, 0x800, URZ ;  /* 0x0000080004047890 */ /* 0x000fc8000fffe0ff */
[----:B------:R-:W-:Y:S01]  /*3370*/  ULEA UR7, UR7, UR4, 0x18 ;  /* 0x0000000407077291 */ /* 0x000fe2000f8ec0ff */
[----:B------:R-:W-:-:S05]  /*3380*/  LEA R11, R8, UR14, 0x1 ;  /* 0x0000000e080b7c11 */ /* 0x000fca000f8e08ff */
[----:B-1----:R-:W-:Y:S01]  /*3390*/  LEA R10, R8, UR7, 0x2 ;  /* 0x00000007080a7c11 */ /* 0x002fe2000f8e10ff */
[----:B------:R-:W0:Y:S01]  /*33a0*/  LDS.U16 R11, [R11] ;  /* 0x000000000b0b7984 */ /* 0x000e220000000400 */
[----:B------:R-:W1:Y:S04]  /*33b0*/  LDCU UR4, c[0x0][0x3a8] ;  /* 0x00007500ff0477ac */ /* 0x000e680008000800 */
[----:B------:R-:W2:Y:S01]  /*33c0*/  LDS R10, [R10] ;  /* 0x000000000a0a7984 */ /* 0x000ea20000000800 */
[----:B-1----:R-:W-:-:S03]  /*33d0*/  UISETP.GE.U32.AND UP1, UPT, UR4, 0x8, UPT ;  /* 0x000000080400788c */ /* 0x002fc6000bf26070 */
[----:B------:R-:W-:Y:S01]  /*33e0*/  UMOV UR4, 0x1 ;  /* 0x0000000100047882 */ /* 0x000fe20000000000 */
[----:B0-----:R-:W-:-:S05]  /*33f0*/  PRMT R9, R11, 0x7610, R9 ;  /* 0x000076100b097816 */ /* 0x001fca0000000009 */
[----:B------:R-:W-:Y:S05]  /*3400*/  BRA.U !UP1, `(.L_x_119) ;  /* 0x0000000109f87547 */ /* 0x000fea000b800000 */
[----:B------:R-:W-:-:S05]  /*3410*/  UMOV UR4, 0x1 ;  /* 0x0000000100047882 */ /* 0x000fca0000000000 */
.L_x_120:
[----:B0-----:R-:W-:Y:S01]  /*3420*/  VIADD R12, R8, UR4 ;  /* 0x00000004080c7c36 */ /* 0x001fe20008000000 */
[----:B------:R-:W-:Y:S02]  /*3430*/  UIADD3 UR8, UPT, UPT, UR4, 0x7, URZ ;  /* 0x0000000704087890 */ /* 0x000fe4000fffe0ff */
[----:B------:R-:W-:Y:S02]  /*3440*/  UIADD3 UR4, UPT, UPT, UR4, 0x8, URZ ;  /* 0x0000000804047890 */ /* 0x000fe4000fffe0ff */
[----:B------:R-:W-:Y:S01]  /*3450*/  VIMNMX R13, PT, PT, R7, R12, PT ;  /* 0x0000000c070d7248 */ /* 0x000fe20003fe0100 */
[----:B------:R-:W-:Y:S01]  /*3460*/  UISETP.NE.AND UP1, UPT, UR8, UR5, UPT ;  /* 0x000000050800728c */ /* 0x000fe2000bf25270 */
[----:B------:R-:W-:Y:S02]  /*3470*/  VIADDMNMX R17, R12, 0x1, R7, PT ;  /* 0x000000010c117846 */ /* 0x000fe40003800107 */
[----:B------:R-:W-:Y:S02]  /*3480*/  LEA R11, R13, UR14, 0x1 ;  /* 0x0000000e0d0b7c11 */ /* 0x000fe4000f8e08ff */
[----:B------:R-:W-:-:S02]  /*3490*/  LEA R14, R17, UR14, 0x1 ;  /* 0x0000000e110e7c11 */ /* 0x000fc4000f8e08ff */
[----:B------:R-:W-:Y:S01]  /*34a0*/  VIADDMNMX R19, R12, 0x2, R7, PT ;  /* 0x000000020c137846 */ /* 0x000fe20003800107 */
[----:B------:R-:W0:Y:S03]  /*34b0*/  LDS.U16 R16, [R11] ;  /* 0x000000000b107984 */ /* 0x000e260000000400 */
[----:B------:R-:W-:Y:S01]  /*34c0*/  LEA R15, R19, UR14, 0x1 ;  /* 0x0000000e130f7c11 */ /* 0x000fe2000f8e08ff */
[----:B-1----:R-:W1:Y:S01]  /*34d0*/  LDS.U16 R18, [R14] ;  /* 0x000000000e127984 */ /* 0x002e620000000400 */
[----:B0-----:R-:W-:-:S13]  /*34e0*/  HSETP2.GEU.AND P0, PT, R9.H0_H0, R16.H0_H0, PT ;  /* 0x2000001009007234 */ /* 0x001fda0003f0e800 */
[----:B------:R-:W-:Y:S02]  /*34f0*/  @!P0 LEA R13, R13, UR7, 0x2 ;  /* 0x000000070d0d8c11 */ /* 0x000fe4000f8e10ff */
[----:B------:R-:W-:Y:S02]  /*3500*/  @!P0 PRMT R9, R16, 0x7610, R9 ;  /* 0x0000761010098816 */ /* 0x000fe40000000009 */
[----:B------:R-:W0:Y:S04]  /*3510*/  LDS.U16 R16, [R15] ;  /* 0x000000000f107984 */ /* 0x000e280000000400 */
[----:B--23--:R2:W-:Y:S01]  /*3520*/  @!P0 LDS R10, [R13] ;  /* 0x000000000d0a8984 */ /* 0x00c5e20000000800 */
[----:B-1----:R-:W-:-:S13]  /*3530*/  HSETP2.GEU.AND P0, PT, R9.H0_H0, R18.H0_H0, PT ;  /* 0x2000001209007234 */ /* 0x002fda0003f0e800 */
[----:B------:R-:W-:Y:S02]  /*3540*/  @!P0 LEA R11, R17, UR7, 0x2 ;  /* 0x00000007110b8c11 */ /* 0x000fe4000f8e10ff */
[----:B------:R-:W-:Y:S02]  /*3550*/  VIADDMNMX R17, R12, 0x3, R7, PT ;  /* 0x000000030c117846 */ /* 0x000fe40003800107 */
[----:B------:R-:W-:Y:S01]  /*3560*/  @!P0 PRMT R9, R18, 0x7610, R9 ;  /* 0x0000761012098816 */ /* 0x000fe20000000009 */
[----:B------:R-:W-:Y:S01]  /*3570*/  @!P0 LDS R10, [R11] ;  /* 0x000000000b0a8984 */ /* 0x000fe20000000800 */
[----:B------:R-:W-:-:S05]  /*3580*/  LEA R14, R17, UR14, 0x1 ;  /* 0x0000000e110e7c11 */ /* 0x000fca000f8e08ff */
[----:B------:R-:W1:Y:S01]  /*3590*/  LDS.U16 R18, [R14] ;  /* 0x000000000e127984 */ /* 0x000e620000000400 */
[----:B0-----:R-:W-:-:S13]  /*35a0*/  HSETP2.GEU.AND P0, PT, R9.H0_H0, R16.H0_H0, PT ;  /* 0x2000001009007234 */ /* 0x001fda0003f0e800 */
[----:B--2---:R-:W-:Y:S02]  /*35b0*/  @!P0 LEA R13, R19, UR7, 0x2 ;  /* 0x00000007130d8c11 */ /* 0x004fe4000f8e10ff */
[----:B------:R-:W-:Y:S02]  /*35c0*/  VIADDMNMX R19, R12, 0x4, R7, PT ;  /* 0x000000040c137846 */ /* 0x000fe40003800107 */
[----:B------:R-:W-:Y:S01]  /*35d0*/  @!P0 PRMT R9, R16, 0x7610, R9 ;  /* 0x0000761010098816 */ /* 0x000fe20000000009 */
[----:B------:R-:W-:Y:S01]  /*35e0*/  @!P0 LDS R10, [R13] ;  /* 0x000000000d0a8984 */ /* 0x000fe20000000800 */
[----:B------:R-:W-:-:S05]  /*35f0*/  LEA R15, R19, UR14, 0x1 ;  /* 0x0000000e130f7c11 */ /* 0x000fca000f8e08ff */
[----:B------:R-:W0:Y:S01]  /*3600*/  LDS.U16 R16, [R15] ;  /* 0x000000000f107984 */ /* 0x000e220000000400 */
        /* <DEDUP_REMOVED lines=8> */
[----:B------:R-:W-:Y:S02]  /*3690*/  @!P0 LEA R13, R19, UR7, 0x2 ;  /* 0x00000007130d8c11 */ /* 0x000fe4000f8e10ff */
[----:B------:R-:W-:Y:S02]  /*36a0*/  @!P0 PRMT R9, R16, 0x7610, R9 ;  /* 0x0000761010098816 */ /* 0x000fe40000000009 */
[----:B------:R-:W-:Y:S01]  /*36b0*/  VIADDMNMX R19, R12, 0x6, R7, PT ;  /* 0x000000060c137846 */ /* 0x000fe20003800107 */
[----:B------:R-:W-:Y:S03]  /*36c0*/  @!P0 LDS R10, [R13] ;  /* 0x000000000d0a8984 */ /* 0x000fe60000000800 */
[----:B------:R-:W-:-:S05]  /*36d0*/  LEA R15, R19, UR14, 0x1 ;  /* 0x0000000e130f7c11 */ /* 0x000fca000f8e08ff */
[----:B------:R-:W0:Y:S01]  /*36e0*/  LDS.U16 R16, [R15] ;  /* 0x000000000f107984 */ /* 0x000e220000000400 */
[----:B-1----:R-:W-:-:S13]  /*36f0*/  HSETP2.GEU.AND P0, PT, R9.H0_H0, R18.H0_H0, PT ;  /* 0x2000001209007234 */ /* 0x002fda0003f0e800 */
[----:B------:R-:W-:Y:S02]  /*3700*/  @!P0 LEA R11, R17, UR7, 0x2 ;  /* 0x00000007110b8c11 */ /* 0x000fe4000f8e10ff */
[----:B------:R-:W-:Y:S02]  /*3710*/  VIADDMNMX R17, R12, 0x7, R7, PT ;  /* 0x000000070c117846 */ /* 0x000fe40003800107 */
[----:B------:R-:W-:Y:S01]  /*3720*/  @!P0 PRMT R9, R18, 0x7610, R9 ;  /* 0x0000761012098816 */ /* 0x000fe20000000009 */
[----:B------:R-:W-:Y:S01]  /*3730*/  @!P0 LDS R10, [R11] ;  /* 0x000000000b0a8984 */ /* 0x000fe20000000800 */
[----:B------:R-:W-:-:S06]  /*3740*/  LEA R14, R17, UR14, 0x1 ;  /* 0x0000000e110e7c11 */ /* 0x000fcc000f8e08ff */
[----:B------:R-:W1:Y:S01]  /*3750*/  LDS.U16 R14, [R14] ;  /* 0x000000000e0e7984 */ /* 0x000e620000000400 */
[----:B0-----:R-:W-:-:S13]  /*3760*/  HSETP2.GEU.AND P0, PT, R9.H0_H0, R16.H0_H0, PT ;  /* 0x2000001009007234 */ /* 0x001fda0003f0e800 */
[----:B------:R-:W-:Y:S02]  /*3770*/  @!P0 LEA R12, R19, UR7, 0x2 ;  /* 0x00000007130c8c11 */ /* 0x000fe4000f8e10ff */
[----:B------:R-:W-:-:S03]  /*3780*/  @!P0 PRMT R9, R16, 0x7610, R9 ;  /* 0x0000761010098816 */ /* 0x000fc60000000009 */
[----:B------:R0:W3:Y:S02]  /*3790*/  @!P0 LDS R10, [R12] ;  /* 0x000000000c0a8984 */ /* 0x0000e40000000800 */
[----:B-1----:R-:W-:-:S13]  /*37a0*/  HSETP2.GEU.AND P0, PT, R9.H0_H0, R14.H0_H0, PT ;  /* 0x2000000e09007234 */ /* 0x002fda0003f0e800 */
[----:B------:R-:W-:Y:S02]  /*37b0*/  @!P0 LEA R13, R17, UR7, 0x2 ;  /* 0x00000007110d8c11 */ /* 0x000fe4000f8e10ff */
[----:B------:R-:W-:-:S03]  /*37c0*/  @!P0 PRMT R9, R14, 0x7610, R9 ;  /* 0x000076100e098816 */ /* 0x000fc60000000009 */
[----:B------:R0:W1:Y:S01]  /*37d0*/  @!P0 LDS R10, [R13] ;  /* 0x000000000d0a8984 */ /* 0x0000620000000800 */
[----:B------:R-:W-:Y:S05]  /*37e0*/  BRA.U UP1, `(.L_x_120) ;  /* 0xfffffffd010c7547 */ /* 0x000fea000b83ffff */
.L_x_119:
[----:B------:R-:W-:-:S09]  /*37f0*/  UISETP.NE.AND UP1, UPT, UR12, URZ, UPT ;  /* 0x000000ff0c00728c */ /* 0x000fd2000bf25270 */
[----:B------:R-:W-:Y:S05]  /*3800*/  BRA.U !UP1, `(.L_x_121) ;  /* 0x0000000109f47547 */ /* 0x000fea000b800000 */
[----:B------:R-:W-:Y:S01]  /*3810*/  UISETP.NE.AND UP1, UPT, UR13, URZ, UPT ;  /* 0x000000ff0d00728c */ /* 0x000fe2000bf25270 */
[----:B------:R-:W-:Y:S10]  /*3820*/  BRA.U !UP0, `(.L_x_122) ;  /* 0x0000000108787547 */ /* 0x000ff4000b800000 */
[----:B------:R-:W-:Y:S01]  /*3830*/  VIADD R16, R8, UR4 ;  /* 0x0000000408107c36 */ /* 0x000fe20008000000 */
[----:B------:R-:W-:-:S04]  /*3840*/  UIADD3 UR4, UPT, UPT, UR4, 0x4, URZ ;  /* 0x0000000404047890 */ /* 0x000fc8000fffe0ff */
[----:B0-----:R-:W-:Y:S02]  /*3850*/  VIMNMX R12, PT, PT, R7, R16, PT ;  /* 0x00000010070c7248 */ /* 0x001fe40003fe0100 */
[--C-:B------:R-:W-:Y:S02]  /*3860*/  VIADDMNMX R15, R16, 0x1, R7.reuse, PT ;  /* 0x00000001100f7846 */ /* 0x100fe40003800107 */
[----:B------:R-:W-:Y:S02]  /*3870*/  LEA R11, R12, UR14, 0x1 ;  /* 0x0000000e0c0b7c11 */ /* 0x000fe4000f8e08ff */
[----:B------:R-:W-:Y:S02]  /*3880*/  LEA R13, R15, UR14, 0x1 ;  /* 0x0000000e0f0d7c11 */ /* 0x000fe4000f8e08ff */
[C-C-:B------:R-:W-:Y:S01]  /*3890*/  VIADDMNMX R17, R16.reuse, 0x2, R7.reuse, PT ;  /* 0x0000000210117846 */ /* 0x140fe20003800107 */
[----:B------:R-:W0:Y:S01]  /*38a0*/  LDS.U16 R18, [R11] ;  /* 0x000000000b127984 */ /* 0x000e220000000400 */
[----:B------:R-:W-:-:S02]  /*38b0*/  VIADDMNMX R16, R16, 0x3, R7, PT ;  /* 0x0000000310107846 */ /* 0x000fc40003800107 */
[----:B------:R-:W-:Y:S01]  /*38c0*/  LEA R14, R17, UR14, 0x1 ;  /* 0x0000000e110e7c11 */ /* 0x000fe2000f8e08ff */
[----:B------:R4:W5:Y:S05]  /*38d0*/  LDS.U16 R20, [R13] ;  /* 0x000000000d147984 */ /* 0x00096a0000000400 */
[----:B------:R-:W5:Y:S01]  /*38e0*/  LDS.U16 R14, [R14] ;  /* 0x000000000e0e7984 */ /* 0x000f620000000400 */
[----:B----4-:R-:W-:Y:S02]  /*38f0*/  LEA R13, R16, UR14, 0x1 ;  /* 0x0000000e100d7c11 */ /* 0x010fe4000f8e08ff */
[----:B0-----:R-:W-:-:S13]  /*3900*/  HSETP2.GEU.AND P0, PT, R9.H0_H0, R18.H0_H0, PT ;  /* 0x2000001209007234 */ /* 0x001fda0003f0e800 */
[----:B------:R-:W-:Y:S02]  /*3910*/  @!P0 LEA R12, R12, UR7, 0x2 ;  /* 0x000000070c0c8c11 */ /* 0x000fe4000f8e10ff */
[----:B------:R-:W-:Y:S02]  /*3920*/  @!P0 PRMT R9, R18, 0x7610, R9 ;  /* 0x0000761012098816 */ /* 0x000fe40000000009 */
[----:B------:R-:W0:Y:S04]  /*3930*/  LDS.U16 R18, [R13] ;  /* 0x000000000d127984 */ /* 0x000e280000000400 */
[----:B-123--:R1:W4:Y:S01]  /*3940*/  @!P0 LDS R10, [R12] ;  /* 0x000000000c0a8984 */ /* 0x00e3220000000800 */
[----:B-----5:R-:W-:-:S13]  /*3950*/  HSETP2.GEU.AND P0, PT, R9.H0_H0, R20.H0_H0, PT ;  /* 0x2000001409007234 */ /* 0x020fda0003f0e800 */
[----:B------:R-:W-:Y:S02]  /*3960*/  @!P0 LEA R11, R15, UR7, 0x2 ;  /* 0x000000070f0b8c11 */ /* 0x000fe4000f8e10ff */
[----:B------:R-:W-:-:S03]  /*3970*/  @!P0 PRMT R9, R20, 0x7610, R9 ;  /* 0x0000761014098816 */ /* 0x000fc60000000009 */
[----:B------:R2:W3:Y:S02]  /*3980*/  @!P0 LDS R10, [R11] ;  /* 0x000000000b0a8984 */ /* 0x0004e40000000800 */
[----:B------:R-:W-:-:S13]  /*3990*/  HSETP2.GEU.AND P0, PT, R9.H0_H0, R14.H0_H0, PT ;  /* 0x2000000e09007234 */ /* 0x000fda0003f0e800 */
[----:B-1----:R-:W-:Y:S02]  /*39a0*/  @!P0 LEA R12, R17, UR7, 0x2 ;  /* 0x00000007110c8c11 */ /* 0x002fe4000f8e10ff */
[----:B------:R-:W-:-:S03]  /*39b0*/  @!P0 PRMT R9, R14, 0x7610, R9 ;  /* 0x000076100e098816 */ /* 0x000fc60000000009 */
[----:B------:R2:W1:Y:S02]  /*39c0*/  @!P0 LDS R10, [R12] ;  /* 0x000000000c0a8984 */ /* 0x0004640000000800 */
[----:B0-----:R-:W-:-:S13]  /*39d0*/  HSETP2.GEU.AND P0, PT, R9.H0_H0, R18.H0_H0, PT ;  /* 0x2000001209007234 */ /* 0x001fda0003f0e800 */
[----:B------:R-:W-:Y:S02]  /*39e0*/  @!P0 LEA R14, R16, UR7, 0x2 ;  /* 0x00000007100e8c11 */ /* 0x000fe4000f8e10ff */
[----:B------:R-:W-:-:S03]  /*39f0*/  @!P0 PRMT R9, R18, 0x7610, R9 ;  /* 0x0000761012098816 */ /* 0x000fc60000000009 */
[----:B---34-:R2:W0:Y:S04]  /*3a00*/  @!P0 LDS R10, [R14] ;  /* 0x000000000e0a8984 */ /* 0x0184280000000800 */
.L_x_122:
[----:B------:R-:W-:Y:S05]  /*3a10*/  BRA.U !UP1, `(.L_x_121) ;  /* 0x0000000109707547 */ /* 0x000fea000b800000 */
[----:B------:R-:W4:Y:S01]  /*3a20*/  LDCU UR8, c[0x0][0x3a8] ;  /* 0x00007500ff0877ac */ /* 0x000f220008000800 */
[----:B------:R-:W-:Y:S02]  /*3a30*/  UISETP.NE.AND UP1, UPT, UR13, 0x1, UPT ;  /* 0x000000010d00788c */ /* 0x000fe4000bf25270 */
[----:B----4-:R-:W-:-:S07]  /*3a40*/  ULOP3.LUT UP2, URZ, UR8, 0x1, URZ, 0xc0, !UPT ;  /* 0x0000000108ff7892 */ /* 0x010fce000f84c0ff */
[----:B------:R-:W-:Y:S05]  /*3a50*/  BRA.U !UP1, `(.L_x_123) ;  /* 0x0000000109407547 */ /* 0x000fea000b800000 */
[----:B------:R-:W-:Y:S01]  /*3a60*/  VIADD R16, R8, UR4 ;  /* 0x0000000408107c36 */ /* 0x000fe20008000000 */
[----:B------:R-:W-:-:S04]  /*3a70*/  UIADD3 UR4, UPT, UPT, UR4, 0x2, URZ ;  /* 0x0000000204047890 */ /* 0x000fc8000fffe0ff */
[----:B0-2---:R-:W-:Y:S02]  /*3a80*/  VIMNMX R12, PT, PT, R7, R16, PT ;  /* 0x00000010070c7248 */ /* 0x005fe40003fe0100 */
[----:B------:R-:W-:Y:S02]  /*3a90*/  VIADDMNMX R15, R16, 0x1, R7, PT ;  /* 0x00000001100f7846 */ /* 0x000fe40003800107 */
[----:B------:R-:W-:Y:S02]  /*3aa0*/  LEA R11, R12, UR14, 0x1 ;  /* 0x0000000e0c0b7c11 */ /* 0x000fe4000f8e08ff */
[----:B------:R-:W-:-:S03]  /*3ab0*/  LEA R13, R15, UR14, 0x1 ;  /* 0x0000000e0f0d7c11 */ /* 0x000fc6000f8e08ff */
[----:B------:R-:W0:Y:S04]  /*3ac0*/  LDS.U16 R14, [R11] ;  /* 0x000000000b0e7984 */ /* 0x000e280000000400 */
[----:B------:R-:W2:Y:S01]  /*3ad0*/  LDS.U16 R16, [R13] ;  /* 0x000000000d107984 */ /* 0x000ea20000000400 */
[----:B0-----:R-:W-:-:S13]  /*3ae0*/  HSETP2.GEU.AND P0, PT, R9.H0_H0, R14.H0_H0, PT ;  /* 0x2000000e09007234 */ /* 0x001fda0003f0e800 */
[----:B------:R-:W-:Y:S02]  /*3af0*/  @!P0 LEA R12, R12, UR7, 0x2 ;  /* 0x000000070c0c8c11 */ /* 0x000fe4000f8e10ff */
[----:B------:R-:W-:-:S03]  /*3b00*/  @!P0 PRMT R9, R14, 0x7610, R9 ;  /* 0x000076100e098816 */ /* 0x000fc60000000009 */
[----:B-1-3--:R4:W0:Y:S02]  /*3b10*/  @!P0 LDS R10, [R12] ;  /* 0x000000000c0a8984 */ /* 0x00a8240000000800 */
[----:B--2---:R-:W-:-:S13]  /*3b20*/  HSETP2.GEU.AND P0, PT, R9.H0_H0, R16.H0_H0, PT ;  /* 0x2000001009007234 */ /* 0x004fda0003f0e800 */
[----:B------:R-:W-:Y:S02]  /*3b30*/  @!P0 LEA R14, R15, UR7, 0x2 ;  /* 0x000000070f0e8c11 */ /* 0x000fe4000f8e10ff */
[----:B------:R-:W-:-:S03]  /*3b40*/  @!P0 PRMT R9, R16, 0x7610, R9 ;  /* 0x0000761010098816 */ /* 0x000fc60000000009 */
[----:B------:R4:W1:Y:S04]  /*3b50*/  @!P0 LDS R10, [R14] ;  /* 0x000000000e0a8984 */ /* 0x0008680000000800 */
.L_x_123:
[----:B------:R-:W-:Y:S05]  /*3b60*/  BRA.U !UP2, `(.L_x_121) ;  /* 0x000000010a1c7547 */ /* 0x000fea000b800000 */
[----:B0-2-4-:R-:W-:-:S04]  /*3b70*/  VIADDMNMX R12, R8, UR4, R7, PT ;  /* 0x00000004080c7c46 */ /* 0x015fc8000b800107 */
[----:B------:R-:W-:-:S05]  /*3b80*/  LEA R11, R12, UR14, 0x1 ;  /* 0x0000000e0c0b7c11 */ /* 0x000fca000f8e08ff */
[----:B------:R-:W0:Y:S02]  /*3b90*/  LDS.U16 R14, [R11] ;  /* 0x000000000b0e7984 */ /* 0x000e240000000400 */
[----:B0-----:R-:W-:-:S13]  /*3ba0*/  HSETP2.GEU.AND P0, PT, R9.H0_H0, R14.H0_H0, PT ;  /* 0x2000000e09007234 */ /* 0x001fda0003f0e800 */
[----:B------:R-:W-:Y:S02]  /*3bb0*/  @!P0 LEA R12, R12, UR7, 0x2 ;  /* 0x000000070c0c8c11 */ /* 0x000fe4000f8e10ff */
[----:B------:R-:W-:-:S03]  /*3bc0*/  @!P0 PRMT R9, R14, 0x7610, R9 ;  /* 0x000076100e098816 */ /* 0x000fc60000000009 */
[----:B-1-3--:R0:W1:Y:S04]  /*3bd0*/  @!P0 LDS R10, [R12] ;  /* 0x000000000c0a8984 */ /* 0x00a0680000000800 */
.L_x_121:
[----:B--2---:R-:W2:Y:S01]  /*3be0*/  LDC R11, c[0x0][0x3a4] ;  /* 0x0000e900ff0b7b82 */ /* 0x004ea20000000800 */
[----:B------:R-:W-:Y:S01]  /*3bf0*/  HSETP2.GT.AND P0, PT, R9.H0_H0, RZ.H0_H0, PT ;  /* 0x200000ff09007234 */ /* 0x000fe20003f04800 */
[----:B--2---:R-:W-:-:S05]  /*3c00*/  IMAD R11, R8, R11, UR9 ;  /* 0x00000009080b7e24 */ /* 0x004fca000f8e020b */
[----:B01-3--:R-:W-:-:S13]  /*3c10*/  ISETP.NE.OR P0, PT, R10, R11, !P0 ;  /* 0x0000000b0a00720c */ /* 0x00bfda0004705670 */
[----:B------:R-:W-:Y:S05]  /*3c20*/  @P0 BRA `(.L_x_118) ;  /* 0x0000000000300947 */ /* 0x000fea0003800000 */
[----:B------:R-:W-:Y:S01]  /*3c30*/  IMAD.MOV.U32 R15, RZ, RZ, 0x1 ;  /* 0x00000001ff0f7424 */ /* 0x000fe200078e00ff */
[----:B------:R-:W0:Y:S01]  /*3c40*/  S2UR UR7, SR_CgaCtaId ;  /* 0x00000000000779c3 */ /* 0x000e220000008800 */
[----:B------:R-:W-:Y:S02]  /*3c50*/  UMOV UR4, 0x400 ;  /* 0x0000040000047882 */ /* 0x000fe40000000000 */
[----:B------:R-:W-:Y:S01]  /*3c60*/  UIADD3 UR4, UPT, UPT, UR4, 0x1800, URZ ;  /* 0x0000180004047890 */ /* 0x000fe2000fffe0ff */
[----:B----4-:R-:W1:Y:S04]  /*3c70*/  ATOMS.ADD R14, [R4], R15 ;  /* 0x0000000f040e738c */ /* 0x010e680000000000 */
[----:B------:R-:W2:Y:S01]  /*3c80*/  LDC.64 R12, c[0x0][0x398] ;  /* 0x0000e600ff0c7b82 */ /* 0x000ea20000000a00 */
[----:B0-----:R-:W-:Y:S01]  /*3c90*/  ULEA UR4, UR7, UR4, 0x18 ;  /* 0x0000000407047291 */ /* 0x001fe2000f8ec0ff */
[----:B-1----:R-:W-:-:S02]  /*3ca0*/  IMAD R14, R3, 0x80, R14 ;  /* 0x00000080030e7824 */ /* 0x002fc400078e020e */
[----:B--2---:R-:W-:-:S03]  /*3cb0*/  IMAD.WIDE R10, R10, 0x2, R12 ;  /* 0x000000020a0a7825 */ /* 0x004fc600078e020c */
[----:B------:R-:W-:Y:S02]  /*3cc0*/  LEA R13, R14, UR4, 0x2 ;  /* 0x000000040e0d7c11 */ /* 0x000fe4000f8e10ff */
[----:B------:R0:W-:Y:S04]  /*3cd0*/  STG.E.U16 desc[UR10][R10.64], R9 ;  /* 0x000000090a007986 */ /* 0x0001e8000c10150a */
[----:B------:R0:W-:Y:S02]  /*3ce0*/  STS [R13], R8 ;  /* 0x000000080d007388 */ /* 0x0001e40000000800 */
.L_x_118:
[----:B------:R-:W-:Y:S05]  /*3cf0*/  BSYNC.RECONVERGENT B0 ;  /* 0x0000000000007941 */ /* 0x000fea0003800200 */
.L_x_117:
[----:B------:R-:W-:Y:S05]  /*3d00*/  @P1 BRA `(.L_x_124) ;  /* 0xfffffff4006c1947 */ /* 0x000fea000383ffff */
.L_x_80:
[----:B------:R-:W5:Y:S01]  /*3d10*/  LDS R0, [R4] ;  /* 0x0000000004007984 */ /* 0x000f620000000800 */
[----:B0--3--:R-:W0:Y:S02]  /*3d20*/  LDC R7, c[0x0][0x3a8] ;  /* 0x0000ea00ff077b82 */ /* 0x009e240000000800 */
[----:B0-----:R-:W-:-:S05]  /*3d30*/  IMAD.SHL.U32 R5, R7, 0x2, RZ ;  /* 0x0000000207057824 */ /* 0x001fca00078e00ff */
[----:B------:R-:W-:Y:S02]  /*3d40*/  VIMNMX R2, PT, PT, R2, R5, PT ;  /* 0x0000000502027248 */ /* 0x000fe40003fe0100 */
[----:B------:R-:W0:Y:S02]  /*3d50*/  LDC R5, c[0x0][0x3a4] ;  /* 0x0000e900ff057b82 */ /* 0x000e240000000800 */
[----:B------:R-:W-:Y:S02]  /*3d60*/  IADD3 R2, PT, PT, R2, UR9, -R7 ;  /* 0x0000000902027c10 */ /* 0x000fe4000fffe807 */
[----:B-----5:R-:W-:-:S13]  /*3d70*/  ISETP.GE.AND P0, PT, R0, 0x1, PT ;  /* 0x000000010000780c */ /* 0x020fda0003f06270 */
[----:B------:R-:W-:Y:S05]  /*3d80*/  @!P0 EXIT ;  /* 0x000000000000894d */ /* 0x000fea0003800000 */
[----:B------:R-:W3:Y:S01]  /*3d90*/  LDCU UR4, c[0x0][0x3a0] ;  /* 0x00007400ff0477ac */ /* 0x000ee20008000800 */
[----:B0-----:R-:W-:Y:S01]  /*3da0*/  VIADDMNMX.RELU R2, R5, 0xffffffff, R2, PT ;  /* 0xffffffff05027846 */ /* 0x001fe20003801102 */
[----:B-12-4-:R-:W-:Y:S01]  /*3db0*/  IMAD.MOV.U32 R12, RZ, RZ, RZ ;  /* 0x000000ffff0c7224 */ /* 0x016fe200078e00ff */
[----:B---3--:R-:W-:-:S12]  /*3dc0*/  UIADD3 UR4, UPT, UPT, UR4, -0x1, URZ ;  /* 0xffffffff04047890 */ /* 0x008fd8000fffe0ff */
.L_x_132:
[----:B0-----:R-:W0:Y:S01]  /*3dd0*/  S2UR UR6, SR_CgaCtaId ;  /* 0x00000000000679c3 */ /* 0x001e220000008800 */
[----:B------:R-:W-:Y:S01]  /*3de0*/  UMOV UR5, 0x400 ;  /* 0x0000040000057882 */ /* 0x000fe20000000000 */
[----:B-1--4-:R-:W-:Y:S01]  /*3df0*/  IMAD R4, R3, 0x80, R12 ;  /* 0x0000008003047824 */ /* 0x012fe200078e020c */
[----:B------:R-:W-:Y:S01]  /*3e00*/  UIADD3 UR5, UPT, UPT, UR5, 0x1800, URZ ;  /* 0x0000180005057890 */ /* 0x000fe2000fffe0ff */
[----:B------:R-:W-:Y:S01]  /*3e10*/  VIADD R12, R12, 0x1 ;  /* 0x000000010c0c7836 */ /* 0x000fe20000000000 */
[----:B------:R-:W-:Y:S03]  /*3e20*/  BSSY.RECONVERGENT B0, `(.L_x_125) ;  /* 0x0000050000007945 */ /* 0x000fe60003800200 */
[----:B------:R-:W1:Y:S01]  /*3e30*/  LDC R5, c[0x0][0x3a8] ;  /* 0x0000ea00ff057b82 */ /* 0x000e620000000800 */
[----:B------:R-:W-:Y:S01]  /*3e40*/  ISETP.NE.AND P0, PT, R12, R0, PT ;  /* 0x000000000c00720c */ /* 0x000fe20003f05270 */
[----:B0-----:R-:W-:-:S06]  /*3e50*/  ULEA UR5, UR6, UR5, 0x18 ;  /* 0x0000000506057291 */ /* 0x001fcc000f8ec0ff */
[----:B------:R-:W-:-:S06]  /*3e60*/  LEA R4, R4, UR5, 0x2 ;  /* 0x0000000504047c11 */ /* 0x000fcc000f8e10ff */
[----:B------:R-:W1:Y:S02]  /*3e70*/  LDS R4, [R4] ;  /* 0x0000000004047984 */ /* 0x000e640000000800 */
[CC--:B-1----:R-:W-:Y:S02]  /*3e80*/  VIADDMNMX R15, R4.reuse, -R5.reuse, RZ, !PT ;  /* 0x80000005040f7246 */ /* 0x0c2fe400078001ff */
[----:B------:R-:W-:-:S04]  /*3e90*/  VIADDMNMX R6, R4, R5, UR4, PT ;  /* 0x0000000404067e46 */ /* 0x000fc8000b800105 */
[----:B------:R-:W-:-:S13]  /*3ea0*/  ISETP.GE.AND P1, PT, R6, R15, PT ;  /* 0x0000000f0600720c */ /* 0x000fda0003f26270 */
[----:B------:R-:W-:Y:S05]  /*3eb0*/  @!P1 BRA `(.L_x_126) ;  /* 0x0000000400189947 */ /* 0x000fea0003800000 */
[----:B------:R-:W-:Y:S01]  /*3ec0*/  IMAD.IADD R4, R6, 0x1, -R15 ;  /* 0x0000000106047824 */ /* 0x000fe200078e0a0f */
[----:B------:R-:W-:Y:S03]  /*3ed0*/  BSSY.RECONVERGENT B1, `(.L_x_127) ;  /* 0x0000020000017945 */ /* 0x000fe60003800200 */
[C---:B------:R-:W-:Y:S01]  /*3ee0*/  VIADD R13, R4.reuse, 0x1 ;  /* 0x00000001040d7836 */ /* 0x040fe20000000000 */
[----:B------:R-:W-:-:S04]  /*3ef0*/  ISETP.GE.U32.AND P1, PT, R4, 0x7, PT ;  /* 0x000000070400780c */ /* 0x000fc80003f26070 */
[----:B------:R-:W-:-:S04]  /*3f00*/  LOP3.LUT R26, R13, 0x7, RZ, 0xc0, !PT ;  /* 0x000000070d1a7812 */ /* 0x000fc800078ec0ff */
[----:B------:R-:W-:-:S05]  /*3f10*/  ISETP.NE.AND P2, PT, R26, RZ, PT ;  /* 0x000000ff1a00720c */ /* 0x000fca0003f45270 */
[----:B------:R-:W-:Y:S08]  /*3f20*/  @!P1 BRA `(.L_x_128) ;  /* 0x0000000000689947 */ /* 0x000ff00003800000 */
[----:B------:R-:W0:Y:S01]  /*3f30*/  LDC R29, c[0x0][0x3a4] ;  /* 0x0000e900ff1d7b82 */ /* 0x000e220000000800 */
[----:B------:R-:W-:-:S05]  /*3f40*/  LOP3.LUT R6, R13, 0xfffffff8, RZ, 0xc0, !PT ;  /* 0xfffffff80d067812 */ /* 0x000fca00078ec0ff */
[----:B------:R-:W-:Y:S02]  /*3f50*/  IMAD.MOV R14, RZ, RZ, -R6 ;  /* 0x000000ffff0e7224 */ /* 0x000fe400078e0a06 */
[----:B------:R-:W1:Y:S01]  /*3f60*/  LDC.64 R4, c[0x0][0x390] ;  /* 0x0000e400ff047b82 */ /* 0x000e620000000a00 */
[----:B0-----:R-:W-:-:S07]  /*3f70*/  IMAD R27, R15, R29, R2 ;  /* 0x0000001d0f1b7224 */ /* 0x001fce00078e0202 */
.L_x_129:
[----:B01----:R-:W-:-:S04]  /*3f80*/  IMAD.WIDE R22, R27, 0x2, R4 ;  /* 0x000000021b167825 */ /* 0x003fc800078e0204 */
[----:B------:R-:W-:Y:S01]  /*3f90*/  VIADD R14, R14, 0x8 ;  /* 0x000000080e0e7836 */ /* 0x000fe20000000000 */
[----:B------:R0:W-:Y:S01]  /*3fa0*/  STG.E.U16 desc[UR10][R22.64], RZ ;  /* 0x000000ff16007986 */ /* 0x0001e2000c10150a */
[----:B------:R-:W-:-:S03]  /*3fb0*/  IMAD.WIDE R16, R29, 0x2, R22 ;  /* 0x000000021d107825 */ /* 0x000fc600078e0216 */
[----:B------:R-:W-:Y:S01]  /*3fc0*/  ISETP.NE.AND P1, PT, R14, RZ, PT ;  /* 0x000000ff0e00720c */ /* 0x000fe20003f25270 */
[----:B------:R-:W-:Y:S01]  /*3fd0*/  VIADD R15, R15, 0x8 ;  /* 0x000000080f0f7836 */ /* 0x000fe20000000000 */
[----:B------:R0:W-:Y:S01]  /*3fe0*/  STG.E.U16 desc[UR10][R16.64], RZ ;  /* 0x000000ff10007986 */ /* 0x0001e2000c10150a */
[----:B------:R-:W-:-:S04]  /*3ff0*/  IMAD.WIDE R18, R29, 0x2, R16 ;  /* 0x000000021d127825 */ /* 0x000fc800078e0210 */
[C---:B------:R-:W-:Y:S01]  /*4000*/  IMAD R27, R29.reuse, 0x8, R27 ;  /* 0x000000081d1b7824 */ /* 0x040fe200078e021b */
[----:B------:R0:W-:Y:S01]  /*4010*/  STG.E.U16 desc[UR10][R18.64], RZ ;  /* 0x000000ff12007986 */ /* 0x0001e2000c10150a */
[----:B------:R-:W-:-:S05]  /*4020*/  IMAD.WIDE R10, R29, 0x2, R18 ;  /* 0x000000021d0a7825 */ /* 0x000fca00078e0212 */
        /* <DEDUP_REMOVED lines=9> */
[----:B------:R-:W-:Y:S05]  /*40c0*/  @P1 BRA `(.L_x_129) ;  /* 0xfffffffc00ac1947 */ /* 0x000fea000383ffff */
.L_x_128:
[----:B------:R-:W-:Y:S05]  /*40d0*/  BSYNC.RECONVERGENT B1 ;  /* 0x0000000000017941 */ /* 0x000fea0003800200 */
.L_x_127:
[----:B------:R-:W-:Y:S05]  /*40e0*/  @!P2 BRA `(.L_x_126) ;  /* 0x00000000008ca947 */ /* 0x000fea0003800000 */
[----:B------:R-:W-:Y:S01]  /*40f0*/  ISETP.GE.U32.AND P1, PT, R26, 0x4, PT ;  /* 0x000000041a00780c */ /* 0x000fe20003f26070 */
[----:B------:R-:W-:Y:S01]  /*4100*/  BSSY.RECONVERGENT B1, `(.L_x_130) ;  /* 0x0000010000017945 */ /* 0x000fe20003800200 */
[----:B------:R-:W-:-:S04]  /*4110*/  LOP3.LUT R14, R13, 0x3, RZ, 0xc0, !PT ;  /* 0x000000030d0e7812 */ /* 0x000fc800078ec0ff */
[----:B------:R-:W-:-:S07]  /*4120*/  ISETP.NE.AND P2, PT, R14, RZ, PT ;  /* 0x000000ff0e00720c */ /* 0x000fce0003f45270 */
[----:B------:R-:W-:Y:S06]  /*4130*/  @!P1 BRA `(.L_x_131) ;  /* 0x0000000000309947 */ /* 0x000fec0003800000 */
[----:B0-----:R-:W0:Y:S08]  /*4140*/  LDC R11, c[0x0][0x3a4] ;  /* 0x0000e900ff0b7b82 */ /* 0x001e300000000800 */
[----:B------:R-:W1:Y:S01]  /*4150*/  LDC.64 R4, c[0x0][0x390] ;  /* 0x0000e400ff047b82 */ /* 0x000e620000000a00 */
[C---:B0-----:R-:W-:Y:S02]  /*4160*/  IMAD R7, R15.reuse, R11, R2 ;  /* 0x0000000b0f077224 */ /* 0x041fe400078e0202 */
[----:B------:R-:W-:-:S02]  /*4170*/  VIADD R15, R15, 0x4 ;  /* 0x000000040f0f7836 */ /* 0x000fc40000000000 */
[----:B-1----:R-:W-:-:S05]  /*4180*/  IMAD.WIDE R4, R7, 0x2, R4 ;  /* 0x0000000207047825 */ /* 0x002fca00078e0204 */
[----:B------:R1:W-:Y:S01]  /*4190*/  STG.E.U16 desc[UR10][R4.64], RZ ;  /* 0x000000ff04007986 */ /* 0x0003e2000c10150a */
[----:B------:R-:W-:-:S05]  /*41a0*/  IMAD.WIDE R6, R11, 0x2, R4 ;  /* 0x000000020b067825 */ /* 0x000fca00078e0204 */
[----:B------:R1:W-:Y:S01]  /*41b0*/  STG.E.U16 desc[UR10][R6.64], RZ ;  /* 0x000000ff06007986 */ /* 0x0003e2000c10150a */
[----:B------:R-:W-:-:S05]  /*41c0*/  IMAD.WIDE R8, R11, 0x2, R6 ;  /* 0x000000020b087825 */ /* 0x000fca00078e0206 */
[----:B------:R1:W-:Y:S01]  /*41d0*/  STG.E.U16 desc[UR10][R8.64], RZ ;  /* 0x000000ff08007986 */ /* 0x0003e2000c10150a */
[----:B------:R-:W-:-:S05]  /*41e0*/  IMAD.WIDE R10, R11, 0x2, R8 ;  /* 0x000000020b0a7825 */ /* 0x000fca00078e0208 */
[----:B------:R1:W-:Y:S02]  /*41f0*/  STG.E.U16 desc[UR10][R10.64], RZ ;  /* 0x000000ff0a007986 */ /* 0x0003e4000c10150a */
.L_x_131:
[----:B------:R-:W-:Y:S05]  /*4200*/  BSYNC.RECONVERGENT B1 ;  /* 0x0000000000017941 */ /* 0x000fea0003800200 */
.L_x_130:
[----:B------:R-:W-:Y:S05]  /*4210*/  @!P2 BRA `(.L_x_126) ;  /* 0x000000000040a947 */ /* 0x000fea0003800000 */
[----:B------:R-:W-:Y:S02]  /*4220*/  ISETP.NE.AND P1, PT, R14, 0x1, PT ;  /* 0x000000010e00780c */ /* 0x000fe40003f25270 */
[----:B------:R-:W-:-:S04]  /*4230*/  LOP3.LUT R13, R13, 0x1, RZ, 0xc0, !PT ;  /* 0x000000010d0d7812 */ /* 0x000fc800078ec0ff */
[----:B------:R-:W-:-:S07]  /*4240*/  ISETP.NE.U32.AND P2, PT, R13, 0x1, PT ;  /* 0x000000010d00780c */ /* 0x000fce0003f45070 */
[----:B01----:R-:W0:Y:S08]  /*4250*/  @P1 LDC R9, c[0x0][0x3a4] ;  /* 0x0000e900ff091b82 */ /* 0x003e300000000800 */
[----:B------:R-:W1:Y:S08]  /*4260*/  @P1 LDC.64 R4, c[0x0][0x390] ;  /* 0x0000e400ff041b82 */ /* 0x000e700000000a00 */
[----:B------:R-:W2:Y:S08]  /*4270*/  @!P2 LDC R8, c[0x0][0x3a4] ;  /* 0x0000e900ff08ab82 */ /* 0x000eb00000000800 */
[----:B------:R-:W3:Y:S01]  /*4280*/  @!P2 LDC.64 R10, c[0x0][0x390] ;  /* 0x0000e400ff0aab82 */ /* 0x000ee20000000a00 */
[----:B0-----:R-:W-:-:S02]  /*4290*/  @P1 IMAD R7, R15, R9, R2 ;  /* 0x000000090f071224 */ /* 0x001fc400078e0202 */
[----:B------:R-:W-:Y:S02]  /*42a0*/  @P1 VIADD R15, R15, 0x2 ;  /* 0x000000020f0f1836 */ /* 0x000fe40000000000 */
[----:B-1----:R-:W-:-:S05]  /*42b0*/  @P1 IMAD.WIDE R6, R7, 0x2, R4 ;  /* 0x0000000207061825 */ /* 0x002fca00078e0204 */
[----:B------:R4:W-:Y:S01]  /*42c0*/  @P1 STG.E.U16 desc[UR10][R6.64], RZ ;  /* 0x000000ff06001986 */ /* 0x0009e2000c10150a */
[----:B--2---:R-:W-:Y:S02]  /*42d0*/  @!P2 IMAD R5, R15, R8, R2 ;  /* 0x000000080f05a224 */ /* 0x004fe400078e0202 */
[----:B------:R-:W-:-:S05]  /*42e0*/  @P1 IMAD.WIDE R8, R9, 0x2, R6 ;  /* 0x0000000209081825 */ /* 0x000fca00078e0206 */
[----:B------:R4:W-:Y:S01]  /*42f0*/  @P1 STG.E.U16 desc[UR10][R8.64], RZ ;  /* 0x000000ff08001986 */ /* 0x0009e2000c10150a */
[----:B---3--:R-:W-:-:S05]  /*4300*/  @!P2 IMAD.WIDE R4, R5, 0x2, R10 ;  /* 0x000000020504a825 */ /* 0x008fca00078e020a */
[----:B------:R4:W-:Y:S02]  /*4310*/  @!P2 STG.E.U16 desc[UR10][R4.64], RZ ;  /* 0x000000ff0400a986 */ /* 0x0009e4000c10150a */
.L_x_126:
[----:B------:R-:W-:Y:S05]  /*4320*/  BSYNC.RECONVERGENT B0 ;  /* 0x0000000000007941 */ /* 0x000fea0003800200 */
.L_x_125:
[----:B------:R-:W-:Y:S05]  /*4330*/  @P0 BRA `(.L_x_132) ;  /* 0xfffffff800a40947 */ /* 0x000fea000383ffff */
[----:B------:R-:W-:Y:S05]  /*4340*/  EXIT ;  /* 0x000000000000794d */ /* 0x000fea0003800000 */
.L_x_133:
        /* <DEDUP_REMOVED lines=11> */
.L_x_214:


//--------------------- .text._Z24extractAndSuppressKernelP6__halfS0_S0_Piiii --------------------------
	.section	.text._Z24extractAndSuppressKernelP6__halfS0_S0_Piiii,"ax",@progbits
	.align	128
        .global         _Z24extractAndSuppressKernelP6__halfS0_S0_Piiii
        .type           _Z24extractAndSuppressKernelP6__halfS0_S0_Piiii,@function
        .size           _Z24extractAndSuppressKernelP6__halfS0_S0_Piiii,(.L_x_215 - _Z24extractAndSuppressKernelP6__halfS0_S0_Piiii)
        .other          _Z24extractAndSuppressKernelP6__halfS0_S0_Piiii,@"STO_CUDA_ENTRY STV_DEFAULT"
_Z24extractAndSuppressKernelP6__halfS0_S0_Piiii:
.text._Z24extractAndSuppressKernelP6__halfS0_S0_Piiii:
        /* <DEDUP_REMOVED lines=8> */
[----:B--2---:R-:W-:-:S03]  /*0080*/  IMAD.U32 R20, RZ, RZ, UR6 ;  /* 0x00000006ff147e24 */ /* 0x004fc6000f8e00ff */
[----:B-1----:R-:W-:Y:S01]  /*0090*/  ULEA UR4, UR5, UR4, 0x18 ;  /* 0x0000000405047291 */ /* 0x002fe2000f8ec0ff */
[----:B0-----:R-:W-:Y:S02]  /*00a0*/  LOP3.LUT P0, R5, R7, 0x1f, RZ, 0xc0, !PT ;  /* 0x0000001f07057812 */ /* 0x001fe4000780c0ff */
[----:B------:R-:W-:-:S04]  /*00b0*/  SHF.R.U32.HI R4, RZ, 0x5, R7 ;  /* 0x00000005ff047819 */ /* 0x000fc80000011607 */
[----:B------:R-:W-:-:S07]  /*00c0*/  LEA R3, R4, UR4, 0x2 ;  /* 0x0000000404037c11 */ /* 0x000fce000f8e10ff */
[----:B------:R0:W-:Y:S01]  /*00d0*/  @!P0 STS [R3], RZ ;  /* 0x000000ff03008388 */ /* 0x0001e20000000800 */
[----:B------:R-:W-:-:S13]  /*00e0*/  ISETP.GE.AND P0, PT, R20, 0x1, PT ;  /* 0x000000011400780c */ /* 0x000fda0003f06270 */
[----:B0--34-:R-:W-:Y:S05]  /*00f0*/  @!P0 BRA `(.L_x_134) ;  /* 0x00000008005c8947 */ /* 0x019fea0003800000 */
[C---:B------:R-:W-:Y:S01]  /*0100*/  VIADD R0, R20.reuse, 0xff ;  /* 0x000000ff14007836 */ /* 0x040fe20000000000 */
[----:B------:R-:W-:Y:S01]  /*0110*/  ISETP.GE.U32.AND P0, PT, R20, 0x301, PT ;  /* 0x000003011400780c */ /* 0x000fe20003f06070 */
[----:B------:R-:W-:-:S03]  /*0120*/  HFMA2 R2, -RZ, RZ, 0, 0 ;  /* 0x00000000ff027431 */ /* 0x000fc600000001ff */
[----:B------:R-:W-:-:S04]  /*0130*/  SHF.R.S32.HI R9, RZ, 0x1f, R0 ;  /* 0x0000001fff097819 */ /* 0x000fc80000011400 */
[----:B------:R-:W-:-:S04]  /*0140*/  LEA.HI R9, R9, R0, RZ, 0x8 ;  /* 0x0000000009097211 */ /* 0x000fc800078f40ff */
[----:B------:R-:W-:-:S04]  /*0150*/  SHF.R.S32.HI R9, RZ, 0x8, R9 ;  /* 0x00000008ff097819 */ /* 0x000fc80000011409 */
[----:B------:R-:W-:-:S04]  /*0160*/  VIMNMX R9, PT, PT, R9, 0x1, !PT ;  /* 0x0000000109097848 */ /* 0x000fc80007fe0100 */
[----:B------:R-:W-:Y:S01]  /*0170*/  LOP3.LUT R0, R9, 0x3, RZ, 0xc0, !PT ;  /* 0x0000000309007812 */ /* 0x000fe200078ec0ff */
[----:B------:R-:W-:Y:S06]  /*0180*/  @!P0 BRA `(.L_x_135) ;  /* 0x0000000400a88947 */ /* 0x000fec0003800000 */
[----:B------:R-:W0:Y:S01]  /*0190*/  LDC R20, c[0x0][0x3a0] ;  /* 0x0000e800ff147b82 */ /* 0x000e220000000800 */
[----:B------:R-:W-:Y:S01]  /*01a0*/  LOP3.LUT R2, R9, 0x7ffffc, RZ, 0xc0, !PT ;  /* 0x007ffffc09027812 */ /* 0x000fe200078ec0ff */
[----:B------:R-:W-:-:S06]  /*01b0*/  IMAD.MOV.U32 R8, RZ, RZ, RZ ;  /* 0x000000ffff087224 */ /* 0x000fcc00078e00ff */
[----:B------:R-:W1:Y:S08]  /*01c0*/  LDC R6, c[0x0][0x3a4] ;  /* 0x0000e900ff067b82 */ /* 0x000e700000000800 */
[----:B------:R-:W2:Y:S08]  /*01d0*/  LDC.64 R10, c[0x0][0x388] ;  /* 0x0000e200ff0a7b82 */ /* 0x000eb00000000a00 */
[----:B------:R-:W3:Y:S08]  /*01e0*/  LDC.64 R12, c[0x0][0x390] ;  /* 0x0000e400ff0c7b82 */ /* 0x000ef00000000a00 */
[----:B------:R-:W4:Y:S02]  /*01f0*/  LDC.64 R14, c[0x0][0x398] ;  /* 0x0000e600ff0e7b82 */ /* 0x000f240000000a00 */
.L_x_144:
[C---:B0-----:R-:W-:Y:S01]  /*0200*/  IMAD R25, R8.reuse, 0x100, R7 ;  /* 0x0000010008197824 */ /* 0x041fe200078e0207 */
[----:B------:R-:W-:Y:S01]  /*0210*/  IADD3 R8, PT, PT, R8, 0x4, RZ ;  /* 0x0000000408087810 */ /* 0x000fe20007ffe0ff */
[----:B------:R-:W-:Y:S02]  /*0220*/  BSSY.RECONVERGENT B0, `(.L_x_136) ;  /* 0x000001d000007945 */ /* 0x000fe40003800200 */
[C---:B--2---:R-:W-:Y:S01]  /*0230*/  VIADD R23, R25.reuse, 0x100 ;  /* 0x0000010019177836 */ /* 0x044fe20000000000 */
[C---:B0-----:R-:W-:Y:S01]  /*0240*/  ISETP.GE.AND P0, PT, R25.reuse, R20, PT ;  /* 0x000000141900720c */ /* 0x041fe20003f06270 */
[C---:B------:R-:W-:Y:S01]  /*0250*/  VIADD R9, R25.reuse, 0x200 ;  /* 0x0000020019097836 */ /* 0x040fe20000000000 */
[----:B------:R-:W-:Y:S02]  /*0260*/  IADD3 R21, PT, PT, R25, 0x300, RZ ;  /* 0x0000030019157810 */ /* 0x000fe40007ffe0ff */
[----:B------:R-:W-:Y:S02]  /*0270*/  ISETP.NE.AND P1, PT, R8, R2, PT ;  /* 0x000000020800720c */ /* 0x000fe40003f25270 */
[----:B------:R-:W-:-:S02]  /*0280*/  ISETP.GE.AND P4, PT, R23, R20, PT ;  /* 0x000000141700720c */ /* 0x000fc40003f86270 */
[-C--:B------:R-:W-:Y:S02]  /*0290*/  ISETP.GE.AND P3, PT, R9, R20.reuse, PT ;  /* 0x000000140900720c */ /* 0x080fe40003f66270 */
[----:B------:R-:W-:-:S03]  /*02a0*/  ISETP.GE.AND P2, PT, R21, R20, PT ;  /* 0x000000141500720c */ /* 0x000fc60003f46270 */
[----:B------:R-:W-:Y:S10]  /*02b0*/  @P0 BRA `(.L_x_137) ;  /* 0x00000000004c0947 */ /* 0x000ff40003800000 */
[----:B------:R-:W-:-:S04]  /*02c0*/  IMAD R19, R20, UR7, R25 ;  /* 0x0000000714137c24 */ /* 0x000fc8000f8e0219 */
[----:B---3--:R-:W-:-:S04]  /*02d0*/  IMAD.WIDE.U32 R16, R19, 0x2, R12 ;  /* 0x0000000213107825 */ /* 0x008fc800078e000c */
[----:B----4-:R-:W-:Y:S01]  /*02e0*/  IMAD.WIDE.U32 R18, R19, 0x4, R14 ;  /* 0x0000000413127825 */ /* 0x010fe200078e000e */
[----:B------:R-:W3:Y:S05]  /*02f0*/  LDG.E.U16 R27, desc[UR8][R16.64] ;  /* 0x00000008101b7981 */ /* 0x000eea000c1e1500 */
[----:B------:R-:W4:Y:S01]  /*0300*/  LDG.E R19, desc[UR8][R18.64] ;  /* 0x0000000812137981 */ /* 0x000f22000c1e1900 */
[----:B-1----:R-:W-:Y:S01]  /*0310*/  IMAD R22, R25, R6, UR7 ;  /* 0x0000000719167e24 */ /* 0x002fe2000f8e0206 */
[----:B---3--:R-:W-:-:S05]  /*0320*/  HSETP2.GT.AND P0, PT, R27.H0_H0, RZ.H0_H0, PT ;  /* 0x200000ff1b007234 */ /* 0x008fca0003f04800 */
[----:B----4-:R-:W-:-:S13]  /*0330*/  ISETP.NE.OR P0, PT, R19, R22, !P0 ;  /* 0x000000161300720c */ /* 0x010fda0004705670 */
[----:B------:R-:W-:Y:S05]  /*0340*/  @P0 BRA `(.L_x_137) ;  /* 0x0000000000280947 */ /* 0x000fea0003800000 */
[----:B------:R-:W-:Y:S01]  /*0350*/  IMAD.MOV.U32 R22, RZ, RZ, 0x1 ;  /* 0x00000001ff167424 */ /* 0x000fe200078e00ff */
[----:B------:R-:W0:Y:S01]  /*0360*/  S2UR UR5, SR_CgaCtaId ;  /* 0x00000000000579c3 */ /* 0x000e220000008800 */
[----:B------:R-:W-:-:S03]  /*0370*/  UMOV UR4, 0x400 ;  /* 0x0000040000047882 */ /* 0x000fc60000000000 */
[----:B------:R-:W1:Y:S01]  /*0380*/  ATOMS.ADD R17, [R3], R22 ;  /* 0x000000160311738c */ /* 0x000e620000000000 */
[----:B0-----:R-:W-:Y:S01]  /*0390*/  ULEA UR4, UR5, UR4, 0x18 ;  /* 0x0000000405047291 */ /* 0x001fe2000f8ec0ff */
[----:B-1----:R-:W-:Y:S02]  /*03a0*/  IMAD R18, R4, 0x80, R17 ;  /* 0x0000008004127824 */ /* 0x002fe400078e0211 */
[----:B--2---:R-:W-:-:S03]  /*03b0*/  IMAD.WIDE R16, R19, 0x2, R10 ;  /* 0x0000000213107825 */ /* 0x004fc600078e020a */
[----:B------:R-:W-:Y:S02]  /*03c0*/  LEA R18, R18, UR4, 0x2 ;  /* 0x0000000412127c11 */ /* 0x000fe4000f8e10ff */
[----:B------:R0:W-:Y:S04]  /*03d0*/  STG.E.U16 desc[UR8][R16.64], R27 ;  /* 0x0000001b10007986 */ /* 0x0001e8000c101508 */
[----:B------:R0:W-:Y:S02]  /*03e0*/  STS [R18], R25 ;  /* 0x0000001912007388 */ /* 0x0001e40000000800 */
.L_x_137:
[----:B------:R-:W-:Y:S05]  /*03f0*/  BSYNC.RECONVERGENT B0 ;  /* 0x0000000000007941 */ /* 0x000fea0003800200 */
.L_x_136:
[----:B------:R-:W-:Y:S04]  /*0400*/  BSSY.RECONVERGENT B0, `(.L_x_138) ;  /* 0x0000015000007945 */ /* 0x000fe80003800200 */
[----:B------:R-:W-:Y:S05]  /*0410*/  @P4 BRA `(.L_x_139) ;  /* 0x00000000004c4947 */ /* 0x000fea0003800000 */
[----:B------:R-:W-:-:S04]  /*0420*/  IMAD R19, R20, UR7, R23 ;  /* 0x0000000714137c24 */ /* 0x000fc8000f8e0217 */
[----:B0--3--:R-:W-:-:S04]  /*0430*/  IMAD.WIDE R16, R19, 0x2, R12 ;  /* 0x0000000213107825 */ /* 0x009fc800078e020c */
[----:B----4-:R-:W-:Y:S01]  /*0440*/  IMAD.WIDE R18, R19, 0x4, R14 ;  /* 0x0000000413127825 */ /* 0x010fe200078e020e */
[----:B------:R-:W3:Y:S05]  /*0450*/  LDG.E.U16 R25, desc[UR8][R16.64] ;  /* 0x0000000810197981 */ /* 0x000eea000c1e1500 */
[----:B------:R-:W4:Y:S01]  /*0460*/  LDG.E R19, desc[UR8][R18.64] ;  /* 0x0000000812137981 */ /* 0x000f22000c1e1900 */
[----:B-1----:R-:W-:Y:S01]  /*0470*/  IMAD R22, R23, R6, UR7 ;  /* 0x0000000717167e24 */ /* 0x002fe2000f8e0206 */
[----:B---3--:R-:W-:-:S05]  /*0480*/  HSETP2.GT.AND P0, PT, R25.H0_H0, RZ.H0_H0, PT ;  /* 0x200000ff19007234 */ /* 0x008fca0003f04800 */
[----:B----4-:R-:W-:-:S13]  /*0490*/  ISETP.NE.OR P0, PT, R19, R22, !P0 ;  /* 0x000000161300720c */ /* 0x010fda0004705670 */
[----:B------:R-:W-:Y:S05]  /*04a0*/  @P0 BRA `(.L_x_139) ;  /* 0x0000000000280947 */ /* 0x000fea0003800000 */
[----:B------:R-:W-:Y:S01]  /*04b0*/  MOV R22, 0x1 ;  /* 0x0000000100167802 */ /* 0x000fe20000000f00 */
        /* <DEDUP_REMOVED lines=9> */
.L_x_139:
[----:B------:R-:W-:Y:S05]  /*0550*/  BSYNC.RECONVERGENT B0 ;  /* 0x0000000000007941 */ /* 0x000fea0003800200 */
.L_x_138:
        /* <DEDUP_REMOVED lines=16> */
[----:B-1----:R-:W-:Y:S01]  /*0660*/  LEA R18, R4, R17, 0x7 ;  /* 0x0000001104127211 */ /* 0x002fe200078e38ff */
[----:B--2---:R-:W-:-:S04]  /*0670*/  IMAD.WIDE R16, R19, 0x2, R10 ;  /* 0x0000000213107825 */ /* 0x004fc800078e020a */
[----:B------:R-:W-:Y:S01]  /*0680*/  LEA R18, R18, UR4, 0x2 ;  /* 0x0000000412127c11 */ /* 0x000fe2000f8e10ff */
[----:B------:R0:W-:Y:S04]  /*0690*/  STG.E.U16 desc[UR8][R16.64], R23 ;  /* 0x0000001710007986 */ /* 0x0001e8000c101508 */
[----:B------:R0:W-:Y:S02]  /*06a0*/  STS [R18], R9 ;  /* 0x0000000912007388 */ /* 0x0001e40000000800 */
.L_x_141:
[----:B------:R-:W-:Y:S05]  /*06b0*/  BSYNC.RECONVERGENT B0 ;  /* 0x0000000000007941 */ /* 0x000fea0003800200 */
.L_x_140:
        /* <DEDUP_REMOVED lines=13> */
[----:B------:R-:W-:Y:S01]  /*0790*/  UMOV UR4, 0x400 ;  /* 0x0000040000047882 */ /* 0x000fe20000000000 */
[----:B--2---:R-:W-:Y:S02]  /*07a0*/  IMAD.WIDE R16, R18, 0x2, R10 ;  /* 0x0000000212107825 */ /* 0x004fe400078e020a */
[----:B------:R-:W1:Y:S04]  /*07b0*/  ATOMS.ADD R9, [R3], R22 ;  /* 0x000000160309738c */ /* 0x000e680000000000 */
[----:B------:R2:W-:Y:S01]  /*07c0*/  STG.E.U16 desc[UR8][R16.64], R23 ;  /* 0x0000001710007986 */ /* 0x0005e2000c101508 */
[----:B0-----:R-:W-:Y:S01]  /*07d0*/  ULEA UR4, UR5, UR4, 0x18 ;  /* 0x0000000405047291 */ /* 0x001fe2000f8ec0ff */
[----:B-1----:R-:W-:-:S05]  /*07e0*/  IMAD R9, R4, 0x80, R9 ;  /* 0x0000008004097824 */ /* 0x002fca00078e0209 */
[----:B------:R-:W-:-:S05]  /*07f0*/  LEA R18, R9, UR4, 0x2 ;  /* 0x0000000409127c11 */ /* 0x000fca000f8e10ff */
[----:B------:R2:W-:Y:S02]  /*0800*/  STS [R18], R21 ;  /* 0x0000001512007388 */ /* 0x0005e40000000800 */
.L_x_143:
[----:B------:R-:W-:Y:S05]  /*0810*/  BSYNC.RECONVERGENT B0 ;  /* 0x0000000000007941 */ /* 0x000fea0003800200 */
.L_x_142:
[----:B------:R-:W-:Y:S05]  /*0820*/  @P1 BRA `(.L_x_144) ;  /* 0xfffffff800741947 */ /* 0x000fea000383ffff */
.L_x_135:
[----:B------:R-:W-:-:S13]  /*0830*/  ISETP.NE.AND P0, PT, R0, RZ, PT ;  /* 0x000000ff0000720c */ /* 0x000fda0003f05270 */
[----:B------:R-:W-:Y:S05]  /*0840*/  @!P0 BRA `(.L_x_134) ;  /* 0x0000000000888947 */ /* 0x000fea0003800000 */
[----:B------:R-:W4:Y:S01]  /*0850*/  LDC R20, c[0x0][0x3a0] ;  /* 0x0000e800ff147b82 */ /* 0x000f220000000800 */
[----:B------:R-:W-:-:S07]  /*0860*/  UMOV UR4, URZ ;  /* 0x000000ff00047c82 */ /* 0x000fce0008000000 */
[----:B-1----:R-:W1:Y:S08]  /*0870*/  LDC R6, c[0x0][0x3a4] ;  /* 0x0000e900ff067b82 */ /* 0x002e700000000800 */
[----:B---3--:R-:W3:Y:S08]  /*0880*/  LDC.64 R12, c[0x0][0x388] ;  /* 0x0000e200ff0c7b82 */ /* 0x008ef00000000a00 */
[----:B--2---:R-:W2:Y:S08]  /*0890*/  LDC.64 R10, c[0x0][0x390] ;  /* 0x0000e400ff0a7b82 */ /* 0x004eb00000000a00 */
[----:B0-----:R-:W0:Y:S02]  /*08a0*/  LDC.64 R8, c[0x0][0x398] ;  /* 0x0000e600ff087b82 */ /* 0x001e240000000a00 */
.L_x_147:
[----:B----4-:R-:W-:Y:S01]  /*08b0*/  LEA R19, R2, R7, 0x8 ;  /* 0x0000000702137211 */ /* 0x010fe200078e40ff */
[----:B------:R-:W-:Y:S01]  /*08c0*/  UIADD3 UR4, UPT, UPT, UR4, 0x1, URZ ;  /* 0x0000000104047890 */ /* 0x000fe2000fffe0ff */
[----:B------:R-:W-:Y:S02]  /*08d0*/  BSSY.RECONVERGENT B0, `(.L_x_145) ;  /* 0x0000017000007945 */ /* 0x000fe40003800200 */
[----:B----4-:R-:W-:-:S03]  /*08e0*/  ISETP.GE.AND P0, PT, R19, R20, PT ;  /* 0x000000141300720c */ /* 0x010fc60003f06270 */
[----:B------:R-:W-:-:S10]  /*08f0*/  ISETP.NE.AND P1, PT, R0, UR4, PT ;  /* 0x0000000400007c0c */ /* 0x000fd4000bf25270 */
[----:B------:R-:W-:Y:S05]  /*0900*/  @P0 BRA `(.L_x_146) ;  /* 0x00000000004c0947 */ /* 0x000fea0003800000 */
[----:B------:R-:W-:-:S04]  /*0910*/  IMAD R17, R20, UR7, R19 ;  /* 0x0000000714117c24 */ /* 0x000fc8000f8e0213 */
[----:B--2---:R-:W-:-:S04]  /*0920*/  IMAD.WIDE R14, R17, 0x2, R10 ;  /* 0x00000002110e7825 */ /* 0x004fc800078e020a */
[----:B0-----:R-:W-:Y:S01]  /*0930*/  IMAD.WIDE R16, R17, 0x4, R8 ;  /* 0x0000000411107825 */ /* 0x001fe200078e0208 */
[----:B------:R-:W2:Y:S05]  /*0940*/  LDG.E.U16 R21, desc[UR8][R14.64] ;  /* 0x000000080e157981 */ /* 0x000eaa000c1e1500 */
[----:B------:R-:W4:Y:S01]  /*0950*/  LDG.E R17, desc[UR8][R16.64] ;  /* 0x0000000810117981 */ /* 0x000f22000c1e1900 */
[----:B-1----:R-:W-:Y:S01]  /*0960*/  IMAD R18, R19, R6, UR7 ;  /* 0x0000000713127e24 */ /* 0x002fe2000f8e0206 */
[----:B--2---:R-:W-:-:S05]  /*0970*/  HSETP2.GT.AND P0, PT, R21.H0_H0, RZ.H0_H0, PT ;  /* 0x200000ff15007234 */ /* 0x004fca0003f04800 */
        /* <DEDUP_REMOVED lines=8> */
[----:B---3--:R-:W-:-:S03]  /*0a00*/  IMAD.WIDE R14, R17, 0x2, R12 ;  /* 0x00000002110e7825 */ /* 0x008fc600078e020c */
[----:B------:R-:W-:Y:S02]  /*0a10*/  LEA R16, R16, UR5, 0x2 ;  /* 0x0000000510107c11 */ /* 0x000fe4000f8e10ff */
[----:B------:R4:W-:Y:S04]  /*0a20*/  STG.E.U16 desc[UR8][R14.64], R21 ;  /* 0x000000150e007986 */ /* 0x0009e8000c101508 */
[----:B------:R4:W-:Y:S02]  /*0a30*/  STS [R16], R19 ;  /* 0x0000001310007388 */ /* 0x0009e40000000800 */
.L_x_146:
[----:B------:R-:W-:Y:S05]  /*0a40*/  BSYNC.RECONVERGENT B0 ;  /* 0x0000000000007941 */ /* 0x000fea0003800200 */
.L_x_145:
[----:B------:R-:W-:Y:S01]  /*0a50*/  IADD3 R2, PT, PT, R2, 0x1, RZ ;  /* 0x0000000102027810 */ /* 0x000fe20007ffe0ff */
[----:B------:R-:W-:Y:S06]  /*0a60*/  @P1 BRA `(.L_x_147) ;  /* 0xfffffffc00901947 */ /* 0x000fec000383ffff */
.L_x_134:
[----:B------:R-:W5:Y:S01]  /*0a70*/  LDS R0, [R3] ;  /* 0x0000000003007984 */ /* 0x000f620000000800 */
[----:B------:R-:W1:Y:S08]  /*0a80*/  LDC R7, c[0x0][0x3a8] ;  /* 0x0000ea00ff077b82 */ /* 0x000e700000000800 */
[----:B0-----:R-:W0:Y:S01]  /*0a90*/  LDC R9, c[0x0][0x3a4] ;  /* 0x0000e900ff097b82 */ /* 0x001e220000000800 */
[----:B-1----:R-:W-:-:S05]  /*0aa0*/  IMAD.SHL.U32 R2, R7, 0x2, RZ ;  /* 0x0000000207027824 */ /* 0x002fca00078e00ff */
[----:B------:R-:W-:-:S04]  /*0ab0*/  VIMNMX R2, PT, PT, R5, R2, PT ;  /* 0x0000000205027248 */ /* 0x000fc80003fe0100 */
[----:B------:R-:W-:-:S04]  /*0ac0*/  IADD3 R2, PT, PT, R2, UR7, -R7 ;  /* 0x0000000702027c10 */ /* 0x000fc8000fffe807 */
[----:B0-----:R-:W-:Y:S02]  /*0ad0*/  VIADDMNMX.RELU R5, R9, 0xffffffff, R2, PT ;  /* 0xffffffff09057846 */ /* 0x001fe40003801102 */
[----:B-----5:R-:W-:-:S13]  /*0ae0*/  ISETP.GE.AND P0, PT, R0, 0x1, PT ;  /* 0x000000010000780c */ /* 0x020fda0003f06270 */
[----:B------:R-:W-:Y:S05]  /*0af0*/  @!P0 EXIT ;  /* 0x000000000000894d */ /* 0x000fea0003800000 */
[----:B--2-4-:R-:W-:Y:S02]  /*0b00*/  HFMA2 R21, -RZ, RZ, 0, 0 ;  /* 0x00000000ff157431 */ /* 0x014fe400000001ff */
[----:B------:R-:W-:-:S07]  /*0b10*/  VIADD R20, R20, 0xffffffff ;  /* 0xffffffff14147836 */ /* 0x000fce0000000000 */
.L_x_155:
[----:B0-----:R-:W0:Y:S01]  /*0b20*/  S2UR UR5, SR_CgaCtaId ;  /* 0x00000000000579c3 */ /* 0x001e220000008800 */
[----:B------:R-:W-:Y:S01]  /*0b30*/  UMOV UR4, 0x400 ;  /* 0x0000040000047882 */ /* 0x000fe20000000000 */
[----:B-1----:R-:W-:Y:S01]  /*0b40*/  IMAD R2, R4, 0x80, R21 ;  /* 0x0000008004027824 */ /* 0x002fe200078e0215 */
[----:B------:R-:W-:Y:S01]  /*0b50*/  IADD3 R21, PT, PT, R21, 0x1, RZ ;  /* 0x0000000115157810 */ /* 0x000fe20007ffe0ff */
[----:B------:R-:W-:Y:S03]  /*0b60*/  BSSY.RECONVERGENT B0, `(.L_x_148) ;  /* 0x0000050000007945 */ /* 0x000fe60003800200 */
[----:B------:R-:W-:Y:S01]  /*0b70*/  ISETP.NE.AND P0, PT, R21, R0, PT ;  /* 0x000000001500720c */ /* 0x000fe20003f05270 */
[----:B0-----:R-:W-:-:S06]  /*0b80*/  ULEA UR4, UR5, UR4, 0x18 ;  /* 0x0000000405047291 */ /* 0x001fcc000f8ec0ff */
[----:B------:R-:W-:-:S05]  /*0b90*/  LEA R2, R2, UR4, 0x2 ;  /* 0x0000000402027c11 */ /* 0x000fca000f8e10ff */
[----:B------:R-:W0:Y:S01]  /*0ba0*/  LDS R3, [R2] ;  /* 0x0000000002037984 */ /* 0x000e220000000800 */
[----:B------:R-:W0:Y:S02]  /*0bb0*/  LDCU UR4, c[0x0][0x3a8] ;  /* 0x00007500ff0477ac */ /* 0x000e240008000800 */
[C---:B0-----:R-:W-:Y:S02]  /*0bc0*/  VIADDMNMX R24, R3.reuse, -UR4, RZ, !PT ;  /* 0x8000000403187c46 */ /* 0x041fe4000f8001ff */
[----:B------:R-:W-:-:S04]  /*0bd0*/  VIADDMNMX R3, R3, UR4, R20, PT ;  /* 0x0000000403037c46 */ /* 0x000fc8000b800114 */
[----:B------:R-:W-:-:S13]  /*0be0*/  ISETP.GE.AND P1, PT, R3, R24, PT ;  /* 0x000000180300720c */ /* 0x000fda0003f26270 */
[----:B------:R-:W-:Y:S05]  /*0bf0*/  @!P1 BRA `(.L_x_149) ;  /* 0x0000000400189947 */ /* 0x000fea0003800000 */
[----:B------:R-:W-:Y:S01]  /*0c00*/  IMAD.IADD R2, R3, 0x1, -R24 ;  /* 0x0000000103027824 */ /* 0x000fe200078e0a18 */
[----:B------:R-:W-:Y:S04]  /*0c10*/  BSSY.RECONVERGENT B1, `(.L_x_150) ;  /* 0x0000020000017945 */ /* 0x000fe80003800200 */
[C---:B------:R-:W-:Y:S02]  /*0c20*/  ISETP.GE.U32.AND P1, PT, R2.reuse, 0x7, PT ;  /* 0x000000070200780c */ /* 0x040fe40003f26070 */
[----:B------:R-:W-:-:S04]  /*0c30*/  IADD3 R22, PT, PT, R2, 0x1, RZ ;  /* 0x0000000102167810 */ /* 0x000fc80007ffe0ff */
[----:B------:R-:W-:-:S04]  /*0c40*/  LOP3.LUT R25, R22, 0x7, RZ, 0xc0, !PT ;  /* 0x0000000716197812 */ /* 0x000fc800078ec0ff */
[----:B------:R-:W-:-:S03]  /*0c50*/  ISETP.NE.AND P2, PT, R25, RZ, PT ;  /* 0x000000ff1900720c */ /* 0x000fc60003f45270 */
[----:B------:R-:W-:Y:S10]  /*0c60*/  @!P1 BRA `(.L_x_151) ;  /* 0x0000000000689947 */ /* 0x000ff40003800000 */
[----:B------:R-:W0:Y:S01]  /*0c70*/  LDC R23, c[0x0][0x3a4] ;  /* 0x0000e900ff177b82 */ /* 0x000e220000000800 */
[----:B------:R-:W-:-:S05]  /*0c80*/  LOP3.LUT R6, R22, 0xfffffff8, RZ, 0xc0, !PT ;  /* 0xfffffff816067812 */ /* 0x000fca00078ec0ff */
[----:B------:R-:W-:Y:S02]  /*0c90*/  IMAD.MOV R29, RZ, RZ, -R6 ;  /* 0x000000ffff1d7224 */ /* 0x000fe400078e0a06 */
[----:B------:R-:W1:Y:S01]  /*0ca0*/  LDC.64 R2, c[0x0][0x380] ;  /* 0x0000e000ff027b82 */ /* 0x000e620000000a00 */
[----:B0-----:R-:W-:-:S07]  /*0cb0*/  IMAD R28, R24, R23, R5 ;  /* 0x00000017181c7224 */ /* 0x001fce00078e0205 */
.L_x_152:
[----:B01----:R-:W-:Y:S01]  /*0cc0*/  IMAD.WIDE R18, R28, 0x2, R2 ;  /* 0x000000021c127825 */ /* 0x003fe200078e0202 */
[----:B------:R-:W-:Y:S02]  /*0cd0*/  IADD3 R29, PT, PT, R29, 0x8, RZ ;  /* 0x000000081d1d7810 */ /* 0x000fe40007ffe0ff */
[C---:B------:R-:W-:Y:S01]  /*0ce0*/  LEA R28, R23.reuse, R28, 0x3 ;  /* 0x0000001c171c7211 */ /* 0x040fe200078e18ff */
[----:B------:R-:W-:Y:S01]  /*0cf0*/  VIADD R24, R24, 0x8 ;  /* 0x0000000818187836 */ /* 0x000fe20000000000 */
[----:B------:R0:W-:Y:S01]  /*0d00*/  STG.E.U16 desc[UR8][R18.64], RZ ;  /* 0x000000ff12007986 */ /* 0x0001e2000c101508 */
[----:B------:R-:W-:Y:S01]  /*0d10*/  IMAD.WIDE R6, R23, 0x2, R18 ;  /* 0x0000000217067825 */ /* 0x000fe200078e0212 */
[----:B------:R-:W-:-:S04]  /*0d20*/  ISETP.NE.AND P1, PT, R29, RZ, PT ;  /* 0x000000ff1d00720c */ /* 0x000fc80003f25270 */
[----:B------:R0:W-:Y:S01]  /*0d30*/  STG.E.U16 desc[UR8][R6.64], RZ ;  /* 0x000000ff06007986 */ /* 0x0001e2000c101508 */
[----:B------:R-:W-:-:S05]  /*0d40*/  IMAD.WIDE R8, R23, 0x2, R6 ;  /* 0x0000000217087825 */ /* 0x000fca00078e0206 */
[----:B------:R0:W-:Y:S01]  /*0d50*/  STG.E.U16 desc[UR8][R8.64], RZ ;  /* 0x000000ff08007986 */ /* 0x0001e2000c101508 */
[----:B------:R-:W-:-:S05]  /*0d60*/  IMAD.WIDE R10, R23, 0x2, R8 ;  /* 0x00000002170a7825 */ /* 0x000fca00078e0208 */
[----:B------:R0:W-:Y:S01]  /*0d70*/  STG.E.U16 desc[UR8][R10.64], RZ ;  /* 0x000000ff0a007986 */ /* 0x0001e2000c101508 */
[----:B---3--:R-:W-:-:S05]  /*0d80*/  IMAD.WIDE R12, R23, 0x2, R10 ;  /* 0x00000002170c7825 */ /* 0x008fca00078e020a */
        /* <DEDUP_REMOVED lines=8> */
.L_x_151:
[----:B------:R-:W-:Y:S05]  /*0e10*/  BSYNC.RECONVERGENT B1 ;  /* 0x0000000000017941 */ /* 0x000fea0003800200 */
.L_x_150:
[----:B------:R-:W-:Y:S05]  /*0e20*/  @!P2 BRA `(.L_x_149) ;  /* 0x00000000008ca947 */ /* 0x000fea0003800000 */
[----:B------:R-:W-:Y:S01]  /*0e30*/  ISETP.GE.U32.AND P1, PT, R25, 0x4, PT ;  /* 0x000000041900780c */ /* 0x000fe20003f26070 */
[----:B------:R-:W-:Y:S01]  /*0e40*/  BSSY.RECONVERGENT B1, `(.L_x_153) ;  /* 0x0000010000017945 */ /* 0x000fe20003800200 */
[----:B0--3--:R-:W-:-:S04]  /*0e50*/  LOP3.LUT R12, R22, 0x3, RZ, 0xc0, !PT ;  /* 0x00000003160c7812 */ /* 0x009fc800078ec0ff */
[----:B------:R-:W-:-:S07]  /*0e60*/  ISETP.NE.AND P2, PT, R12, RZ, PT ;  /* 0x000000ff0c00720c */ /* 0x000fce0003f45270 */
[----:B------:R-:W-:Y:S06]  /*0e70*/  @!P1 BRA `(.L_x_154) ;  /* 0x0000000000309947 */ /* 0x000fec0003800000 */
[----:B------:R-:W0:Y:S08]  /*0e80*/  LDC R11, c[0x0][0x3a4] ;  /* 0x0000e900ff0b7b82 */ /* 0x000e300000000800 */
        /* <DEDUP_REMOVED lines=11> */
.L_x_154:
[----:B------:R-:W-:Y:S05]  /*0f40*/  BSYNC.RECONVERGENT B1 ;  /* 0x0000000000017941 */ /* 0x000fea0003800200 */
.L_x_153:
[----:B------:R-:W-:Y:S05]  /*0f50*/  @!P2 BRA `(.L_x_149) ;  /* 0x000000000040a947 */ /* 0x000fea0003800000 */
[----:B------:R-:W-:Y:S02]  /*0f60*/  ISETP.NE.AND P1, PT, R12, 0x1, PT ;  /* 0x000000010c00780c */ /* 0x000fe40003f25270 */
[----:B------:R-:W-:-:S04]  /*0f70*/  LOP3.LUT R22, R22, 0x1, RZ, 0xc0, !PT ;  /* 0x0000000116167812 */ /* 0x000fc800078ec0ff */
[----:B------:R-:W-:-:S07]  /*0f80*/  ISETP.NE.U32.AND P2, PT, R22, 0x1, PT ;  /* 0x000000011600780c */ /* 0x000fce0003f45070 */
[----:B0-----:R-:W0:Y:S08]  /*0f90*/  @P1 LDC R9, c[0x0][0x3a4] ;  /* 0x0000e900ff091b82 */ /* 0x001e300000000800 */
[----:B------:R-:W1:Y:S08]  /*0fa0*/  @P1 LDC.64 R2, c[0x0][0x380] ;  /* 0x0000e000ff021b82 */ /* 0x000e700000000a00 */
[----:B------:R-:W2:Y:S08]  /*0fb0*/  @!P2 LDC R8, c[0x0][0x3a4] ;  /* 0x0000e900ff08ab82 */ /* 0x000eb00000000800 */
[----:B------:R-:W3:Y:S01]  /*0fc0*/  @!P2 LDC.64 R10, c[0x0][0x380] ;  /* 0x0000e000ff0aab82 */ /* 0x000ee20000000a00 */
[C---:B0-----:R-:W-:Y:S01]  /*0fd0*/  @P1 IMAD R7, R24.reuse, R9, R5 ;  /* 0x0000000918071224 */ /* 0x041fe200078e0205 */
[----:B------:R-:W-:-:S03]  /*0fe0*/  @P1 IADD3 R24, PT, PT, R24, 0x2, RZ ;  /* 0x0000000218181810 */ /* 0x000fc60007ffe0ff */
[----:B-1----:R-:W-:-:S05]  /*0ff0*/  @P1 IMAD.WIDE R6, R7, 0x2, R2 ;  /* 0x0000000207061825 */ /* 0x002fca00078e0202 */
[----:B------:R1:W-:Y:S01]  /*1000*/  @P1 STG.E.U16 desc[UR8][R6.64], RZ ;  /* 0x000000ff06001986 */ /* 0x0003e2000c101508 */
[----:B--2---:R-:W-:Y:S02]  /*1010*/  @!P2 IMAD R3, R24, R8, R5 ;  /* 0x000000081803a224 */ /* 0x004fe400078e0205 */
[----:B------:R-:W-:-:S05]  /*1020*/  @P1 IMAD.WIDE R8, R9, 0x2, R6 ;  /* 0x0000000209081825 */ /* 0x000fca00078e0206 */
[----:B------:R1:W-:Y:S01]  /*1030*/  @P1 STG.E.U16 desc[UR8][R8.64], RZ ;  /* 0x000000ff08001986 */ /* 0x0003e2000c101508 */
[----:B---3--:R-:W-:-:S05]  /*1040*/  @!P2 IMAD.WIDE R2, R3, 0x2, R10 ;  /* 0x000000020302a825 */ /* 0x008fca00078e020a */
[----:B------:R1:W-:Y:S02]  /*1050*/  @!P2 STG.E.U16 desc[UR8][R2.64], RZ ;  /* 0x000000ff0200a986 */ /* 0x0003e4000c101508 */
.L_x_149:
[----:B------:R-:W-:Y:S05]  /*1060*/  BSYNC.RECONVERGENT B0 ;  /* 0x0000000000007941 */ /* 0x000fea0003800200 */
.L_x_148:
[----:B------:R-:W-:Y:S05]  /*1070*/  @P0 BRA `(.L_x_155) ;  /* 0xfffffff800a80947 */ /* 0x000fea000383ffff */
[----:B------:R-:W-:Y:S05]  /*1080*/  EXIT ;  /* 0x000000000000794d */ /* 0x000fea0003800000 */
.L_x_156:
        /* <DEDUP_REMOVED lines=15> */
.L_x_215:


//--------------------- .text._Z24findWindowMaxInColKernelP6__halfPiS0_S1_ii --------------------------
	.section	.text._Z24findWindowMaxInColKernelP6__halfPiS0_S1_ii,"ax",@progbits
	.align	128
        .global         _Z24findWindowMaxInColKernelP6__halfPiS0_S1_ii
        .type           _Z24findWindowMaxInColKernelP6__halfPiS0_S1_ii,@function
        .size           _Z24findWindowMaxInColKernelP6__halfPiS0_S1_ii,(.L_x_216 - _Z24findWindowMaxInColKernelP6__halfPiS0_S1_ii)
        .other          _Z24findWindowMaxInColKernelP6__halfPiS0_S1_ii,@"STO_CUDA_ENTRY STV_DEFAULT"
_Z24findWindowMaxInColKernelP6__halfPiS0_S1_ii:
.text._Z24findWindowMaxInColKernelP6__halfPiS0_S1_ii:
[----:B------:R-:W-:Y:S01]  /*0000*/  LDC R1, c[0x0][0x37c] ;  /* 0x0000df00ff017b82 */ /* 0x000fe20000000800 */
[----:B------:R-:W0:Y:S07]  /*0010*/  LDCU UR4, c[0x0][0x3a0] ;  /* 0x00007400ff0477ac */ /* 0x000e2e0008000800 */
[----:B------:R-:W1:Y:S01]  /*0020*/  S2UR UR16, SR_CTAID.X ;  /* 0x00000000001079c3 */ /* 0x000e620000002500 */
[----:B------:R-:W2:Y:S01]  /*0030*/  LDCU.64 UR8, c[0x0][0x358] ;  /* 0x00006b00ff0877ac */ /* 0x000ea20008000a00 */
[----:B0-----:R-:W-:-:S04]  /*0040*/  IMAD.U32 R3, RZ, RZ, UR4 ;  /* 0x00000004ff037e24 */ /* 0x001fc8000f8e00ff */
[C---:B------:R-:W-:Y:S01]  /*0050*/  VIADD R0, R3.reuse, 0x7f ;  /* 0x0000007f03007836 */ /* 0x040fe20000000000 */
[----:B------:R-:W-:-:S04]  /*0060*/  ISETP.GE.AND P0, PT, R3, 0x1, PT ;  /* 0x000000010300780c */ /* 0x000fc80003f06270 */
[----:B------:R-:W-:-:S04]  /*0070*/  SHF.R.S32.HI R5, RZ, 0x1f, R0 ;  /* 0x0000001fff057819 */ /* 0x000fc80000011400 */
[----:B------:R-:W-:-:S04]  /*0080*/  LEA.HI R2, R5, R0, RZ, 0x7 ;  /* 0x0000000005027211 */ /* 0x000fc800078f38ff */
[----:B------:R-:W-:Y:S01]  /*0090*/  SHF.R.S32.HI R2, RZ, 0x7, R2 ;  /* 0x00000007ff027819 */ /* 0x000fe20000011402 */
[----:B-12---:R-:W-:Y:S06]  /*00a0*/  @!P0 BRA `(.L_x_157) ;  /* 0x0000000400648947 */ /* 0x006fec0003800000 */
[----:B------:R-:W0:Y:S01]  /*00b0*/  S2R R0, SR_TID.X ;  /* 0x0000000000007919 */ /* 0x000e220000002100 */
[----:B------:R-:W-:Y:S01]  /*00c0*/  ISETP.GE.U32.AND P1, PT, R3, 0x181, PT ;  /* 0x000001810300780c */ /* 0x000fe20003f26070 */
[----:B------:R-:W-:Y:S01]  /*00d0*/  IMAD.MOV.U32 R5, RZ, RZ, RZ ;  /* 0x000000ffff057224 */ /* 0x000fe200078e00ff */
[----:B------:R-:W-:-:S04]  /*00e0*/  VIMNMX R6, PT, PT, R2, 0x1, !PT ;  /* 0x0000000102067848 */ /* 0x000fc80007fe0100 */
[----:B------:R-:W-:-:S04]  /*00f0*/  LOP3.LUT R4, R6, 0x3, RZ, 0xc0, !PT ;  /* 0x0000000306047812 */ /* 0x000fc800078ec0ff */
[----:B------:R-:W-:-:S03]  /*0100*/  ISETP.NE.AND P0, PT, R4, RZ, PT ;  /* 0x000000ff0400720c */ /* 0x000fc60003f05270 */
[----:B------:R-:W-:Y:S10]  /*0110*/  @!P1 BRA `(.L_x_158) ;  /* 0x0000000000e49947 */ /* 0x000ff40003800000 */
[----:B------:R-:W1:Y:S01]  /*0120*/  S2UR UR6, SR_CgaCtaId ;  /* 0x00000000000679c3 */ /* 0x000e620000008800 */
[----:B------:R-:W-:Y:S01]  /*0130*/  UMOV UR4, 0x400 ;  /* 0x0000040000047882 */ /* 0x000fe20000000000 */
[----:B------:R-:W-:Y:S01]  /*0140*/  LOP3.LUT R5, R6, 0xfffffc, RZ, 0xc0, !PT ;  /* 0x00fffffc06057812 */ /* 0x000fe200078ec0ff */
[----:B------:R-:W-:Y:S01]  /*0150*/  UIADD3 UR5, UPT, UPT, UR4, 0x800, URZ ;  /* 0x0000080004057890 */ /* 0x000fe2000fffe0ff */
[----:B------:R-:W-:-:S04]  /*0160*/  IMAD.MOV.U32 R6, RZ, RZ, RZ ;  /* 0x000000ffff067224 */ /* 0x000fc800078e00ff */
[----:B------:R-:W2:Y:S01]  /*0170*/  LDC R3, c[0x0][0x3a0] ;  /* 0x0000e800ff037b82 */ /* 0x000ea20000000800 */
[----:B-1----:R-:W-:Y:S02]  /*0180*/  ULEA UR4, UR6, UR4, 0x18 ;  /* 0x0000000406047291 */ /* 0x002fe4000f8ec0ff */
[----:B------:R-:W-:-:S12]  /*0190*/  ULEA UR5, UR6, UR5, 0x18 ;  /* 0x0000000506057291 */ /* 0x000fd8000f8ec0ff */
.L_x_159:
[----:B-1----:R-:W1:Y:S01]  /*01a0*/  LDC.64 R8, c[0x0][0x380] ;  /* 0x0000e000ff087b82 */ /* 0x002e620000000a00 */
[----:B0-----:R-:W-:-:S04]  /*01b0*/  IMAD R22, R6, 0x80, R0 ;  /* 0x0000008006167824 */ /* 0x001fc800078e0200 */
[C---:B------:R-:W-:Y:S01]  /*01c0*/  VIADD R28, R22.reuse, 0x80 ;  /* 0x00000080161c7836 */ /* 0x040fe20000000000 */
[----:B--2---:R-:W-:Y:S02]  /*01d0*/  ISETP.GE.AND P1, PT, R22, R3, PT ;  /* 0x000000031600720c */ /* 0x004fe40003f26270 */
[----:B------:R-:W0:Y:S08]  /*01e0*/  LDC.64 R18, c[0x0][0x388] ;  /* 0x0000e200ff127b82 */ /* 0x000e300000000a00 */
[----:B------:R-:W2:Y:S03]  /*01f0*/  LDC.64 R20, c[0x0][0x380] ;  /* 0x0000e000ff147b82 */ /* 0x000ea60000000a00 */
[----:B------:R-:W-:-:S04]  /*0200*/  @!P1 IMAD R11, R3, UR16, R22 ;  /* 0x00000010030b9c24 */ /* 0x000fc8000f8e0216 */
[C---:B-1----:R-:W-:Y:S01]  /*0210*/  @!P1 IMAD.WIDE R8, R11.reuse, 0x2, R8 ;  /* 0x000000020b089825 */ /* 0x042fe200078e0208 */
[----:B------:R-:W1:Y:S04]  /*0220*/  LDC.64 R16, c[0x0][0x388] ;  /* 0x0000e200ff107b82 */ /* 0x000e680000000a00 */
[----:B------:R3:W4:Y:S01]  /*0230*/  @!P1 LDG.E.U16 R7, desc[UR8][R8.64] ;  /* 0x0000000808079981 */ /* 0x000722000c1e1500 */
[----:B------:R-:W-:Y:S01]  /*0240*/  VIADD R26, R22, 0x100 ;  /* 0x00000100161a7836 */ /* 0x000fe20000000000 */
[-C--:B------:R-:W-:Y:S01]  /*0250*/  ISETP.GE.AND P2, PT, R28, R3.reuse, PT ;  /* 0x000000031c00720c */ /* 0x080fe20003f46270 */
[----:B0-----:R-:W-:Y:S01]  /*0260*/  @!P1 IMAD.WIDE R18, R11, 0x4, R18 ;  /* 0x000000040b129825 */ /* 0x001fe200078e0212 */
[----:B------:R-:W0:Y:S02]  /*0270*/  LDC.64 R14, c[0x0][0x388] ;  /* 0x0000e200ff0e7b82 */ /* 0x000e240000000a00 */
[----:B------:R-:W-:Y:S01]  /*0280*/  ISETP.GE.AND P3, PT, R26, R3, PT ;  /* 0x000000031a00720c */ /* 0x000fe20003f66270 */
[----:B------:R-:W-:-:S02]  /*0290*/  VIADD R24, R22, 0x180 ;  /* 0x0000018016187836 */ /* 0x000fc40000000000 */
[----:B------:R5:W4:Y:S03]  /*02a0*/  @!P1 LDG.E R18, desc[UR8][R18.64] ;  /* 0x0000000812129981 */ /* 0x000b26000c1e1900 */
[----:B---3--:R-:W3:Y:S01]  /*02b0*/  LDC.64 R8, c[0x0][0x380] ;  /* 0x0000e000ff087b82 */ /* 0x008ee20000000a00 */
[----:B------:R-:W-:Y:S02]  /*02c0*/  ISETP.GE.AND P4, PT, R24, R3, PT ;  /* 0x000000031800720c */ /* 0x000fe40003f86270 */
[----:B------:R-:W-:-:S05]  /*02d0*/  @!P2 IMAD R23, R3, UR16, R28 ;  /* 0x000000100317ac24 */ /* 0x000fca000f8e021c */
[----:B------:R-:W5:Y:S08]  /*02e0*/  LDC.64 R12, c[0x0][0x380] ;  /* 0x0000e000ff0c7b82 */ /* 0x000f700000000a00 */
[----:B------:R-:W5:Y:S01]  /*02f0*/  LDC.64 R10, c[0x0][0x388] ;  /* 0x0000e200ff0a7b82 */ /* 0x000f620000000a00 */
[----:B------:R-:W-:Y:S02]  /*0300*/  @!P3 IMAD R27, R3, UR16, R26 ;  /* 0x00000010031bbc24 */ /* 0x000fe4000f8e021a */
[----:B--2---:R-:W-:-:S04]  /*0310*/  @!P2 IMAD.WIDE R20, R23, 0x2, R20 ;  /* 0x000000021714a825 */ /* 0x004fc800078e0214 */
[----:B------:R-:W-:Y:S02]  /*0320*/  @!P4 IMAD R25, R3, UR16, R24 ;  /* 0x000000100319cc24 */ /* 0x000fe4000f8e0218 */
[----:B-1----:R-:W-:Y:S01]  /*0330*/  @!P2 IMAD.WIDE R16, R23, 0x4, R16 ;  /* 0x000000041710a825 */ /* 0x002fe200078e0210 */
[----:B------:R1:W2:Y:S03]  /*0340*/  @!P2 LDG.E.U16 R20, desc[UR8][R20.64] ;  /* 0x000000081414a981 */ /* 0x0002a6000c1e1500 */
[C---:B---3--:R-:W-:Y:S02]  /*0350*/  @!P3 IMAD.WIDE R8, R27.reuse, 0x2, R8 ;  /* 0x000000021b08b825 */ /* 0x048fe400078e0208 */
[----:B------:R-:W3:Y:S02]  /*0360*/  @!P2 LDG.E R16, desc[UR8][R16.64] ;  /* 0x000000081010a981 */ /* 0x000ee4000c1e1900 */
[----:B0-----:R-:W-:-:S02]  /*0370*/  @!P3 IMAD.WIDE R14, R27, 0x4, R14 ;  /* 0x000000041b0eb825 */ /* 0x001fc400078e020e */
[----:B------:R-:W3:Y:S02]  /*0380*/  @!P3 LDG.E.U16 R8, desc[UR8][R8.64] ;  /* 0x000000080808b981 */ /* 0x000ee4000c1e1500 */
[C---:B-----5:R-:W-:Y:S02]  /*0390*/  @!P4 IMAD.WIDE R12, R25.reuse, 0x2, R12 ;  /* 0x00000002190cc825 */ /* 0x060fe400078e020c */
[----:B------:R-:W5:Y:S02]  /*03a0*/  @!P3 LDG.E R14, desc[UR8][R14.64] ;  /* 0x000000080e0eb981 */ /* 0x000f64000c1e1900 */
[----:B------:R-:W-:Y:S02]  /*03b0*/  @!P4 IMAD.WIDE R10, R25, 0x4, R10 ;  /* 0x00000004190ac825 */ /* 0x000fe400078e020a */
[----:B------:R-:W5:Y:S04]  /*03c0*/  @!P4 LDG.E.U16 R12, desc[UR8][R12.64] ;  /* 0x000000080c0cc981 */ /* 0x000f68000c1e1500 */
[----:B------:R-:W5:Y:S01]  /*03d0*/  @!P4 LDG.E R10, desc[UR8][R10.64] ;  /* 0x000000080a0ac981 */ /* 0x000f62000c1e1900 */
[----:B------:R-:W-:-:S02]  /*03e0*/  LEA R19, R22, UR4, 0x1 ;  /* 0x0000000416137c11 */ /* 0x000fc4000f8e08ff */
[----:B-1----:R-:W-:Y:S01]  /*03f0*/  LEA R21, R22, UR5, 0x2 ;  /* 0x0000000516157c11 */ /* 0x002fe2000f8e10ff */
[----:B------:R-:W-:Y:S02]  /*0400*/  VIADD R6, R6, 0x4 ;  /* 0x0000000406067836 */ /* 0x000fe40000000000 */
[----:B----4-:R1:W-:Y:S04]  /*0410*/  @!P1 STS.U16 [R19], R7 ;  /* 0x0000000713009388 */ /* 0x0103e80000000400 */
[----:B------:R1:W-:Y:S01]  /*0420*/  @!P1 STS [R21], R18 ;  /* 0x0000001215009388 */ /* 0x0003e20000000800 */
[----:B------:R-:W-:-:S03]  /*0430*/  ISETP.NE.AND P1, PT, R6, R5, PT ;  /* 0x000000050600720c */ /* 0x000fc60003f25270 */
[----:B--2---:R1:W-:Y:S04]  /*0440*/  @!P2 STS.U16 [R19+0x100], R20 ;  /* 0x000100141300a388 */ /* 0x0043e80000000400 */
[----:B---3--:R1:W-:Y:S04]  /*0450*/  @!P2 STS [R21+0x200], R16 ;  /* 0x000200101500a388 */ /* 0x0083e80000000800 */
[----:B------:R1:W-:Y:S04]  /*0460*/  @!P3 STS.U16 [R19+0x200], R8 ;  /* 0x000200081300b388 */ /* 0x0003e80000000400 */
[----:B-----5:R1:W-:Y:S04]  /*0470*/  @!P3 STS [R21+0x400], R14 ;  /* 0x0004000e1500b388 */ /* 0x0203e80000000800 */
[----:B------:R1:W-:Y:S04]  /*0480*/  @!P4 STS.U16 [R19+0x300], R12 ;  /* 0x0003000c1300c388 */ /* 0x0003e80000000400 */
[----:B------:R1:W-:Y:S01]  /*0490*/  @!P4 STS [R21+0x600], R10 ;  /* 0x0006000a1500c388 */ /* 0x0003e20000000800 */
[----:B------:R-:W-:Y:S05]  /*04a0*/  @P1 BRA `(.L_x_159) ;  /* 0xfffffffc003c1947 */ /* 0x000fea000383ffff */
.L_x_158:
[----:B------:R-:W-:Y:S05]  /*04b0*/  @!P0 BRA `(.L_x_157) ;  /* 0x0000000000608947 */ /* 0x000fea0003800000 */
[----:B------:R-:W2:Y:S01]  /*04c0*/  LDC R3, c[0x0][0x3a0] ;  /* 0x0000e800ff037b82 */ /* 0x000ea20000000800 */
[----:B------:R-:W-:-:S05]  /*04d0*/  UMOV UR4, URZ ;  /* 0x000000ff00047c82 */ /* 0x000fca0008000000 */
.L_x_160:
[----:B-1----:R-:W1:Y:S01]  /*04e0*/  LDC.64 R6, c[0x0][0x380] ;  /* 0x0000e000ff067b82 */ /* 0x002e620000000a00 */
[----:B0-----:R-:W-:-:S05]  /*04f0*/  IMAD R12, R5, 0x80, R0 ;  /* 0x00000080050c7824 */ /* 0x001fca00078e0200 */
[----:B--2---:R-:W-:Y:S02]  /*0500*/  ISETP.GE.AND P0, PT, R12, R3, PT ;  /* 0x000000030c00720c */ /* 0x004fe40003f06270 */
        /* <DEDUP_REMOVED lines=18> */
[----:B----4-:R-:W-:Y:S05]  /*0630*/  @P0 BRA `(.L_x_160) ;  /* 0xfffffffc00a80947 */ /* 0x010fea000383ffff */
.L_x_157:
[----:B------:R-:W-:Y:S01]  /*0640*/  BAR.SYNC.DEFER_BLOCKING 0x0 ;  /* 0x0000000000007b1d */ /* 0x000fe20000010000 */
[----:B------:R-:W-:-:S13]  /*0650*/  ISETP.GE.AND P0, PT, R3, 0x1, PT ;  /* 0x000000010300780c */ /* 0x000fda0003f06270 */
[----:B------:R-:W-:Y:S05]  /*0660*/  @!P0 EXIT ;  /* 0x000000000000894d */ /* 0x000fea0003800000 */
[----:B------:R-:W2:Y:S01]  /*0670*/  LDCU UR4, c[0x0][0x3a4] ;  /* 0x00007480ff0477ac */ /* 0x000ea20008000800 */
[----:B0-----:R-:W0:Y:S01]  /*0680*/  S2R R0, SR_TID.X ;  /* 0x0000000000007919 */ /* 0x001e220000002100 */
[----:B--2---:R-:W-:-:S09]  /*0690*/  UISETP.GE.AND UP0, UPT, UR4, 0x1, UPT ;  /* 0x000000010400788c */ /* 0x004fd2000bf06270 */
[----:B------:R-:W-:Y:S05]  /*06a0*/  BRA.U !UP0, `(.L_x_161) ;  /* 0x0000002108e47547 */ /* 0x000fea000b800000 */
[----:B------:R-:W-:Y:S01]  /*06b0*/  ULOP3.LUT UR10, UR4, 0x7, URZ, 0xc0, !UPT ;  /* 0x00000007040a7892 */ /* 0x000fe2000f8ec0ff */
[----:B------:R-:W-:Y:S01]  /*06c0*/  VIMNMX R2, PT, PT, R2, 0x1, !PT ;  /* 0x0000000102027848 */ /* 0x000fe20007fe0100 */
[----:B------:R-:W-:Y:S01]  /*06d0*/  ULOP3.LUT UR12, UR4, 0x3, URZ, 0xc0, !UPT ;  /* 0x00000003040c7892 */ /* 0x000fe2000f8ec0ff */
[----:B------:R-:W-:Y:S01]  /*06e0*/  VIADD R5, R3, 0xffffffff ;  /* 0xffffffff03057836 */ /* 0x000fe20000000000 */
[----:B------:R-:W-:Y:S02]  /*06f0*/  ULOP3.LUT UR14, UR4, 0x7ffffff8, URZ, 0xc0, !UPT ;  /* 0x7ffffff8040e7892 */ /* 0x000fe4000f8ec0ff */
[----:B0-----:R-:W-:Y:S01]  /*0700*/  VIADD R6, R0, -UR4 ;  /* 0x8000000400067c36 */ /* 0x001fe20008000000 */
[----:B------:R-:W-:Y:S01]  /*0710*/  ULOP3.LUT UR15, UR4, 0x1, URZ, 0xc0, !UPT ;  /* 0x00000001040f7892 */ /* 0x000fe2000f8ec0ff */
[----:B-1----:R-:W-:Y:S01]  /*0720*/  IMAD.MOV.U32 R7, RZ, RZ, RZ ;  /* 0x000000ffff077224 */ /* 0x002fe200078e00ff */
[----:B------:R-:W-:Y:S02]  /*0730*/  UIADD3 UR6, UPT, UPT, -UR4, URZ, URZ ;  /* 0x000000ff04067290 */ /* 0x000fe4000fffe1ff */
[----:B------:R-:W-:-:S02]  /*0740*/  UIADD3 UR11, UPT, UPT, UR10, -0x1, URZ ;  /* 0xffffffff0a0b7890 */ /* 0x000fc4000fffe0ff */
[----:B------:R-:W-:-:S12]  /*0750*/  UIADD3 UR13, UPT, UPT, UR12, -0x1, URZ ;  /* 0xffffffff0c0d7890 */ /* 0x000fd8000fffe0ff */
.L_x_175:
[----:B0-----:R-:W0:Y:S01]  /*0760*/  LDCU UR4, c[0x0][0x3a0] ;  /* 0x00007400ff0477ac */ /* 0x001e220008000800 */
[----:B------:R-:W-:Y:S01]  /*0770*/  IMAD R8, R7, 0x80, R0 ;  /* 0x0000008007087824 */ /* 0x000fe200078e0200 */
[----:B------:R-:W-:Y:S04]  /*0780*/  BSSY.RECONVERGENT B0, `(.L_x_162) ;  /* 0x0000227000007945 */ /* 0x000fe80003800200 */
[----:B0-----:R-:W-:-:S13]  /*0790*/  ISETP.GE.AND P0, PT, R8, UR4, PT ;  /* 0x0000000408007c0c */ /* 0x001fda000bf06270 */
[----:B------:R-:W-:Y:S05]  /*07a0*/  @P0 BRA `(.L_x_163) ;  /* 0x0000002000900947 */ /* 0x000fea0003800000 */
[----:B------:R-:W0:Y:S01]  /*07b0*/  S2UR UR5, SR_CgaCtaId ;  /* 0x00000000000579c3 */ /* 0x000e220000008800 */
[----:B------:R-:W-:Y:S02]  /*07c0*/  UMOV UR4, 0x400 ;  /* 0x0000040000047882 */ /* 0x000fe40000000000 */
[----:B0-----:R-:W-:Y:S02]  /*07d0*/  ULEA UR17, UR5, UR4, 0x18 ;  /* 0x0000000405117291 */ /* 0x001fe4000f8ec0ff */
[----:B------:R-:W-:-:S04]  /*07e0*/  UIADD3 UR4, UPT, UPT, UR4, 0x800, URZ ;  /* 0x0000080004047890 */ /* 0x000fc8000fffe0ff */
[----:B------:R-:W-:Y:S01]  /*07f0*/  ULEA UR7, UR5, UR4, 0x18 ;  /* 0x0000000405077291 */ /* 0x000fe2000f8ec0ff */
[C---:B------:R-:W-:Y:S01]  /*0800*/  LEA R9, R8.reuse, UR17, 0x1 ;  /* 0x0000001108097c11 */ /* 0x040fe2000f8e08ff */
[----:B------:R-:W0:Y:S04]  /*0810*/  LDCU UR5, c[0x0][0x3a4] ;  /* 0x00007480ff0577ac */ /* 0x000e280008000800 */
[----:B------:R-:W-:Y:S01]  /*0820*/  LEA R3, R8, UR7, 0x2 ;  /* 0x0000000708037c11 */ /* 0x000fe2000f8e10ff */
[----:B------:R-:W1:Y:S01]  /*0830*/  LDS.U16 R9, [R9] ;  /* 0x0000000009097984 */ /* 0x000e620000000400 */
[----:B------:R-:W-:-:S04]  /*0840*/  UMOV UR4, UR6 ;  /* 0x0000000600047c82 */ /* 0x000fc80008000000 */
[----:B------:R-:W2:Y:S01]  /*0850*/  LDS R3, [R3] ;  /* 0x0000000003037984 */ /* 0x000ea20000000800 */
[----:B0-----:R-:W-:Y:S01]  /*0860*/  UISETP.GE.U32.AND UP0, UPT, UR5, 0x8, UPT ;  /* 0x000000080500788c */ /* 0x001fe2000bf06070 */
[----:B-1----:R-:W-:-:S08]  /*0870*/  PRMT R4, R9, 0x7610, R4 ;  /* 0x0000761009047816 */ /* 0x002fd00000000004 */
[----:B------:R-:W-:Y:S05]  /*0880*/  BRA.U !UP0, `(.L_x_164) ;  /* 0x0000000908707547 */ /* 0x000fea000b800000 */
[----:B------:R-:W-:Y:S01]  /*0890*/  IMAD R9, R7, 0x80, R6 ;  /* 0x0000008007097824 */ /* 0x000fe200078e0206 */
[----:B------:R-:W-:Y:S02]  /*08a0*/  UIADD3 UR4, UPT, UPT, -UR14, 0x8, URZ ;  /* 0x000000080e047890 */ /* 0x000fe4000fffe1ff */
[----:B------:R-:W-:Y:S02]  /*08b0*/  UIADD3 UR5, UPT, UPT, -UR5, 0xb, URZ ;  /* 0x0000000b05057890 */ /* 0x000fe4000fffe1ff */
[----:B------:R-:W-:Y:S01]  /*08c0*/  VIMNMX R11, PT, PT, RZ, R9, !PT ;  /* 0x00000009ff0b7248 */ /* 0x000fe20007fe0100 */
[----:B------:R-:W-:Y:S01]  /*08d0*/  UISETP.NE.AND UP0, UPT, UR4, URZ, UPT ;  /* 0x000000ff0400728c */ /* 0x000fe2000bf05270 */
[----:B------:R-:W-:Y:S02]  /*08e0*/  VIADDMNMX R14, R9, 0x1, RZ, !PT ;  /* 0x00000001090e7846 */ /* 0x000fe400078001ff */
[----:B------:R-:W-:Y:S02]  /*08f0*/  LEA R10, R11, UR17, 0x1 ;  /* 0x000000110b0a7c11 */ /* 0x000fe4000f8e08ff */
[----:B------:R-:W-:-:S02]  /*0900*/  LEA R12, R14, UR17, 0x1 ;  /* 0x000000110e0c7c11 */ /* 0x000fc4000f8e08ff */
[----:B------:R-:W-:Y:S01]  /*0910*/  VIADDMNMX R16, R9, 0x2, RZ, !PT ;  /* 0x0000000209107846 */ /* 0x000fe200078001ff */
[----:B------:R-:W0:Y:S03]  /*0920*/  LDS.U16 R15, [R10] ;  /* 0x000000000a0f7984 */ /* 0x000e260000000400 */
[----:B------:R-:W-:Y:S01]  /*0930*/  LEA R13, R16, UR17, 0x1 ;  /* 0x00000011100d7c11 */ /* 0x000fe2000f8e08ff */
[----:B------:R-:W1:Y:S01]  /*0940*/  LDS.U16 R17, [R12] ;  /* 0x000000000c117984 */ /* 0x000e620000000400 */
[----:B0-----:R-:W-:-:S13]  /*0950*/  HSETP2.GEU.AND P0, PT, R4.H0_H0, R15.H0_H0, PT ;  /* 0x2000000f04007234 */ /* 0x001fda0003f0e800 */
[----:B------:R-:W-:Y:S02]  /*0960*/  @!P0 LEA R11, R11, UR7, 0x2 ;  /* 0x000000070b0b8c11 */ /* 0x000fe4000f8e10ff */
[----:B------:R-:W-:Y:S02]  /*0970*/  @!P0 PRMT R4, R15, 0x7610, R4 ;  /* 0x000076100f048816 */ /* 0x000fe40000000004 */
[----:B------:R-:W0:Y:S04]  /*0980*/  LDS.U16 R15, [R13] ;  /* 0x000000000d0f7984 */ /* 0x000e280000000400 */
[----:B--2---:R2:W-:Y:S01]  /*0990*/  @!P0 LDS R3, [R11] ;  /* 0x000000000b038984 */ /* 0x0045e20000000800 */
[----:B-1----:R-:W-:-:S13]  /*09a0*/  HSETP2.GEU.AND P0, PT, R4.H0_H0, R17.H0_H0, PT ;  /* 0x2000001104007234 */ /* 0x002fda0003f0e800 */
[----:B------:R-:W-:Y:S02]  /*09b0*/  @!P0 LEA R10, R14, UR7, 0x2 ;  /* 0x000000070e0a8c11 */ /* 0x000fe4000f8e10ff */
[----:B------:R-:W-:Y:S02]  /*09c0*/  VIADDMNMX R14, R9, 0x3, RZ, !PT ;  /* 0x00000003090e7846 */ /* 0x000fe400078001ff */
[----:B------:R-:W-:Y:S01]  /*09d0*/  @!P0 PRMT R4, R17, 0x7610, R4 ;  /* 0x0000761011048816 */ /* 0x000fe20000000004 */
[----:B------:R-:W-:Y:S01]  /*09e0*/  @!P0 LDS R3, [R10] ;  /* 0x000000000a038984 */ /* 0x000fe20000000800 */
[----:B------:R-:W-:-:S05]  /*09f0*/  LEA R12, R14, UR17, 0x1 ;  /* 0x000000110e0c7c11 */ /* 0x000fca000f8e08ff */
[----:B------:R-:W1:Y:S01]  /*0a00*/  LDS.U16 R17, [R12] ;  /* 0x000000000c117984 */ /* 0x000e620000000400 */
[----:B0-----:R-:W-:-:S13]  /*0a10*/  HSETP2.GEU.AND P0, PT, R4.H0_H0, R15.H0_H0, PT ;  /* 0x2000000f04007234 */ /* 0x001fda0003f0e800 */
[----:B--2---:R-:W-:Y:S02]  /*0a20*/  @!P0 LEA R11, R16, UR7, 0x2 ;  /* 0x00000007100b8c11 */ /* 0x004fe4000f8e10ff */
        /* <DEDUP_REMOVED lines=13> */
[----:B------:R-:W-:Y:S02]  /*0b00*/  @!P0 LEA R11, R16, UR7, 0x2 ;  /* 0x00000007100b8c11 */ /* 0x000fe4000f8e10ff */
[----:B------:R-:W-:Y:S02]  /*0b10*/  VIADDMNMX R16, R9, 0x6, RZ, !PT ;  /* 0x0000000609107846 */ /* 0x000fe400078001ff */
[----:B------:R-:W-:Y:S01]  /*0b20*/  @!P0 PRMT R4, R15, 0x7610, R4 ;  /* 0x000076100f048816 */ /* 0x000fe20000000004 */
[----:B------:R-:W-:Y:S01]  /*0b30*/  @!P0 LDS R3, [R11] ;  /* 0x000000000b038984 */ /* 0x000fe20000000800 */
[----:B------:R-:W-:-:S06]  /*0b40*/  LEA R13, R16, UR17, 0x1 ;  /* 0x00000011100d7c11 */ /* 0x000fcc000f8e08ff */
        /* <DEDUP_REMOVED lines=10> */
[----:B------:R-:W-:-:S03]  /*0bf0*/  @!P0 PRMT R4, R13, 0x7610, R4 ;  /* 0x000076100d048816 */ /* 0x000fc60000000004 */
[----:B------:R0:W2:Y:S02]  /*0c00*/  @!P0 LDS R3, [R11] ;  /* 0x000000000b038984 */ /* 0x0000a40000000800 */
[----:B-1----:R-:W-:-:S13]  /*0c10*/  HSETP2.GEU.AND P0, PT, R4.H0_H0, R15.H0_H0, PT ;  /* 0x2000000f04007234 */ /* 0x002fda0003f0e800 */
[----:B------:R-:W-:Y:S02]  /*0c20*/  @!P0 LEA R13, R14, UR7, 0x2 ;  /* 0x000000070e0d8c11 */ /* 0x000fe4000f8e10ff */
[----:B------:R-:W-:-:S03]  /*0c30*/  @!P0 PRMT R4, R15, 0x7610, R4 ;  /* 0x000076100f048816 */ /* 0x000fc60000000004 */
[----:B------:R0:W1:Y:S01]  /*0c40*/  @!P0 LDS R3, [R13] ;  /* 0x000000000d038984 */ /* 0x0000620000000800 */
[----:B------:R-:W-:Y:S05]  /*0c50*/  BRA.U !UP0, `(.L_x_165) ;  /* 0x0000000508787547 */ /* 0x000fea000b800000 */
[----:B------:R-:W-:-:S07]  /*0c60*/  VIADD R9, R9, 0x8 ;  /* 0x0000000809097836 */ /* 0x000fce0000000000 */
.L_x_166:
[----:B------:R-:W-:Y:S01]  /*0c70*/  VIMNMX R14, PT, PT, RZ, R9, !PT ;  /* 0x00000009ff0e7248 */ /* 0x000fe20007fe0100 */
[----:B------:R-:W-:Y:S01]  /*0c80*/  UIADD3 UR4, UPT, UPT, UR4, 0x8, URZ ;  /* 0x0000000804047890 */ /* 0x000fe2000fffe0ff */
[C---:B------:R-:W-:Y:S01]  /*0c90*/  VIADDMNMX R16, R9.reuse, 0x1, RZ, !PT ;  /* 0x0000000109107846 */ /* 0x040fe200078001ff */
[----:B------:R-:W-:Y:S01]  /*0ca0*/  UIADD3 UR5, UPT, UPT, UR5, 0x8, URZ ;  /* 0x0000000805057890 */ /* 0x000fe2000fffe0ff */
[----:B---3--:R-:W-:Y:S01]  /*0cb0*/  LEA R12, R14, UR17, 0x1 ;  /* 0x000000110e0c7c11 */ /* 0x008fe2000f8e08ff */
[----:B------:R-:W-:Y:S01]  /*0cc0*/  UISETP.NE.AND UP0, UPT, UR4, URZ, UPT ;  /* 0x000000ff0400728c */ /* 0x000fe2000bf05270 */
[----:B0-----:R-:W-:Y:S02]  /*0cd0*/  LEA R11, R16, UR17, 0x1 ;  /* 0x00000011100b7c11 */ /* 0x001fe4000f8e08ff */
[C---:B------:R-:W-:Y:S01]  /*0ce0*/  VIADDMNMX R10, R9.reuse, 0x2, RZ, !PT ;  /* 0x00000002090a7846 */ /* 0x040fe200078001ff */
[----:B------:R-:W0:Y:S03]  /*0cf0*/  LDS.U16 R15, [R12] ;  /* 0x000000000c0f7984 */ /* 0x000e260000000400 */
[----:B------:R-:W-:Y:S01]  /*0d00*/  LEA R13, R10, UR17, 0x1 ;  /* 0x000000110a0d7c11 */ /* 0x000fe2000f8e08ff */
[----:B------:R3:W4:Y:S05]  /*0d10*/  LDS.U16 R17, [R11] ;  /* 0x000000000b117984 */ /* 0x00072a0000000400 */
[----:B------:R-:W5:Y:S01]  /*0d20*/  LDS.U16 R13, [R13] ;  /* 0x000000000d0d7984 */ /* 0x000f620000000400 */
[----:B---3--:R-:W-:-:S02]  /*0d30*/  VIADDMNMX R11, R9, 0x3, RZ, !PT ;  /* 0x00000003090b7846 */ /* 0x008fc400078001ff */
[----:B0-----:R-:W-:-:S13]  /*0d40*/  HSETP2.GEU.AND P0, PT, R4.H0_H0, R15.H0_H0, PT ;  /* 0x2000000f04007234 */ /* 0x001fda0003f0e800 */
[----:B------:R-:W0:Y:S01]  /*0d50*/  @!P0 S2R R18, SR_CgaCtaId ;  /* 0x0000000000128919 */ /* 0x000e220000008800 */
[----:B------:R-:W-:Y:S02]  /*0d60*/  @!P0 PRMT R4, R15, 0x7610, R4 ;  /* 0x000076100f048816 */ /* 0x000fe40000000004 */
[----:B------:R-:W-:-:S03]  /*0d70*/  @!P0 MOV R15, 0x400 ;  /* 0x00000400000f8802 */ /* 0x000fc60000000f00 */
[----:B----4-:R-:W-:Y:S02]  /*0d80*/  HSETP2.GEU.AND P1, PT, R4.H0_H0, R17.H0_H0, PT ;  /* 0x2000001104007234 */ /* 0x010fe40003f2e800 */
[----:B------:R-:W-:-:S11]  /*0d90*/  @!P0 VIADD R15, R15, 0x800 ;  /* 0x000008000f0f8836 */ /* 0x000fd60000000000 */
[----:B------:R-:W3:Y:S01]  /*0da0*/  @!P1 S2R R19, SR_CgaCtaId ;  /* 0x0000000000139919 */ /* 0x000ee20000008800 */
[----:B------:R-:W-:Y:S02]  /*0db0*/  @!P1 PRMT R4, R17, 0x7610, R4 ;  /* 0x0000761011049816 */ /* 0x000fe40000000004 */
[----:B0-----:R-:W-:-:S05]  /*0dc0*/  @!P0 LEA R15, R18, R15, 0x18 ;  /* 0x0000000f120f8211 */ /* 0x001fca00078ec0ff */
[----:B------:R-:W-:Y:S01]  /*0dd0*/  @!P0 IMAD R12, R14, 0x4, R15 ;  /* 0x000000040e0c8824 */ /* 0x000fe200078e020f */
[----:B------:R-:W-:Y:S02]  /*0de0*/  LEA R15, R11, UR17, 0x1 ;  /* 0x000000110b0f7c11 */ /* 0x000fe4000f8e08ff */
[----:B------:R-:W-:Y:S02]  /*0df0*/  @!P1 MOV R14, 0x400 ;  /* 0x00000400000e9802 */ /* 0x000fe40000000f00 */
[----:B-12---:R0:W-:Y:S01]  /*0e00*/  @!P0 LDS R3, [R12] ;  /* 0x000000000c038984 */ /* 0x0061e20000000800 */
[----:B-----5:R-:W-:Y:S02]  /*0e10*/  HSETP2.GEU.AND P0, PT, R4.H0_H0, R13.H0_H0, PT ;  /* 0x2000000d04007234 */ /* 0x020fe40003f0e800 */
[----:B------:R-:W-:Y:S01]  /*0e20*/  @!P1 VIADD R14, R14, 0x800 ;  /* 0x000008000e0e9836 */ /* 0x000fe20000000000 */
[----:B------:R-:W1:Y:S01]  /*0e30*/  LDS.U16 R15, [R15] ;  /* 0x000000000f0f7984 */ /* 0x000e620000000400 */
[----:B0-----:R-:W-:-:S03]  /*0e40*/  VIADDMNMX R12, R9, 0x4, RZ, !PT ;  /* 0x00000004090c7846 */ /* 0x001fc600078001ff */
[----:B---3--:R-:W-:Y:S02]  /*0e50*/  @!P1 LEA R19, R19, R14, 0x18 ;  /* 0x0000000e13139211 */ /* 0x008fe400078ec0ff */
[----:B------:R-:W-:-:S04]  /*0e60*/  LEA R14, R12, UR17, 0x1 ;  /* 0x000000110c0e7c11 */ /* 0x000fc8000f8e08ff */
[----:B------:R-:W0:Y:S01]  /*0e70*/  @!P0 S2R R18, SR_CgaCtaId ;  /* 0x0000000000128919 */ /* 0x000e220000008800 */
[----:B------:R-:W-:Y:S01]  /*0e80*/  @!P1 IMAD R16, R16, 0x4, R19 ;  /* 0x0000000410109824 */ /* 0x000fe200078e0213 */
[----:B------:R-:W-:Y:S02]  /*0e90*/  @!P0 PRMT R4, R13, 0x7610, R4 ;  /* 0x000076100d048816 */ /* 0x000fe40000000004 */
[----:B------:R-:W2:Y:S01]  /*0ea0*/  LDS.U16 R13, [R14] ;  /* 0x000000000e0d7984 */ /* 0x000ea20000000400 */
[----:B------:R-:W-:-:S03]  /*0eb0*/  @!P0 MOV R17, 0x400 ;  /* 0x0000040000118802 */ /* 0x000fc60000000f00 */
[----:B------:R3:W-:Y:S02]  /*0ec0*/  @!P1 LDS R3, [R16] ;  /* 0x0000000010039984 */ /* 0x0007e40000000800 */
[----:B------:R-:W-:Y:S01]  /*0ed0*/  @!P0 VIADD R17, R17, 0x800 ;  /* 0x0000080011118836 */ /* 0x000fe20000000000 */
[----:B-1----:R-:W-:-:S04]  /*0ee0*/  HSETP2.GEU.AND P1, PT, R4.H0_H0, R15.H0_H0, PT ;  /* 0x2000000f04007234 */ /* 0x002fc80003f2e800 */
[----:B0-----:R-:W-:-:S05]  /*0ef0*/  @!P0 LEA R17, R18, R17, 0x18 ;  /* 0x0000001112118211 */ /* 0x001fca00078ec0ff */
[----:B------:R-:W-:Y:S01]  /*0f00*/  @!P0 IMAD R18, R10, 0x4, R17 ;  /* 0x000000040a128824 */ /* 0x000fe200078e0211 */
[----:B------:R-:W-:-:S04]  /*0f10*/  VIADDMNMX R10, R9, 0x5, RZ, !PT ;  /* 0x00000005090a7846 */ /* 0x000fc800078001ff */
[----:B---3--:R-:W-:Y:S01]  /*0f20*/  LEA R16, R10, UR17, 0x1 ;  /* 0x000000110a107c11 */ /* 0x008fe2000f8e08ff */
[----:B------:R-:W0:Y:S01]  /*0f30*/  @!P1 S2R R20, SR_CgaCtaId ;  /* 0x0000000000149919 */ /* 0x000e220000008800 */
[----:B------:R-:W-:Y:S02]  /*0f40*/  @!P1 PRMT R4, R15, 0x7610, R4 ;  /* 0x000076100f049816 */ /* 0x000fe40000000004 */
[----:B------:R-:W-:Y:S01]  /*0f50*/  @!P1 MOV R17, 0x400 ;  /* 0x0000040000119802 */ /* 0x000fe20000000f00 */
[----:B------:R-:W1:Y:S04]  /*0f60*/  LDS.U16 R15, [R16] ;  /* 0x00000000100f7984 */ /* 0x000e680000000400 */
[----:B------:R3:W-:Y:S01]  /*0f70*/  @!P0 LDS R3, [R18] ;  /* 0x0000000012038984 */ /* 0x0007e20000000800 */
[----:B--2---:R-:W-:Y:S01]  /*0f80*/  HSETP2.GEU.AND P0, PT, R4.H0_H0, R13.H0_H0, PT ;  /* 0x2000000d04007234 */ /* 0x004fe20003f0e800 */
[----:B------:R-:W-:-:S12]  /*0f90*/  @!P1 VIADD R17, R17, 0x800 ;  /* 0x0000080011119836 */ /* 0x000fd80000000000 */
[----:B------:R-:W-:Y:S02]  /*0fa0*/  @!P0 PRMT R4, R13, 0x7610, R4 ;  /* 0x000076100d048816 */ /* 0x000fe40000000004 */
[----:B------:R-:W-:-:S05]  /*0fb0*/  @!P0 MOV R13, 0x400 ;  /* 0x00000400000d8802 */ /* 0x000fca0000000f00 */
[----:B------:R-:W-:Y:S01]  /*0fc0*/  @!P0 VIADD R13, R13, 0x800 ;  /* 0x000008000d0d8836 */ /* 0x000fe20000000000 */
[----:B0-----:R-:W-:-:S05]  /*0fd0*/  @!P1 LEA R20, R20, R17, 0x18 ;  /* 0x0000001114149211 */ /* 0x001fca00078ec0ff */
[----:B------:R-:W-:Y:S01]  /*0fe0*/  @!P1 IMAD R17, R11, 0x4, R20 ;  /* 0x000000040b119824 */ /* 0x000fe200078e0214 */
[----:B------:R-:W-:Y:S01]  /*0ff0*/  VIADDMNMX R11, R9, 0x6, RZ, !PT ;  /* 0x00000006090b7846 */ /* 0x000fe200078001ff */
[----:B------:R-:W0:Y:S03]  /*1000*/  @!P0 S2R R20, SR_CgaCtaId ;  /* 0x0000000000148919 */ /* 0x000e260000008800 */
[----:B------:R-:W-:Y:S01]  /*1010*/  LEA R14, R11, UR17, 0x1 ;  /* 0x000000110b0e7c11 */ /* 0x000fe2000f8e08ff */
[----:B------:R-:W-:Y:S01]  /*1020*/  @!P1 LDS R3, [R17] ;  /* 0x0000000011039984 */ /* 0x000fe20000000800 */
[----:B-1----:R-:W-:-:S03]  /*1030*/  HSETP2.GEU.AND P1, PT, R4.H0_H0, R15.H0_H0, PT ;  /* 0x2000000f04007234 */ /* 0x002fc60003f2e800 */
[----:B------:R-:W1:Y:S10]  /*1040*/  LDS.U16 R19, [R14] ;  /* 0x000000000e137984 */ /* 0x000e740000000400 */
[----:B---3--:R-:W2:Y:S01]  /*1050*/  @!P1 S2R R18, SR_CgaCtaId ;  /* 0x0000000000129919 */ /* 0x008ea20000008800 */
[----:B------:R-:W-:-:S02]  /*1060*/  @!P1 PRMT R4, R15, 0x7610, R4 ;  /* 0x000076100f049816 */ /* 0x000fc40000000004 */
[----:B------:R-:W-:-:S05]  /*1070*/  @!P1 MOV R15, 0x400 ;  /* 0x00000400000f9802 */ /* 0x000fca0000000f00 */
[----:B------:R-:W-:Y:S01]  /*1080*/  @!P1 VIADD R15, R15, 0x800 ;  /* 0x000008000f0f9836 */ /* 0x000fe20000000000 */
[----:B0-----:R-:W-:-:S05]  /*1090*/  @!P0 LEA R13, R20, R13, 0x18 ;  /* 0x0000000d140d8211 */ /* 0x001fca00078ec0ff */
[----:B------:R-:W-:Y:S01]  /*10a0*/  @!P0 IMAD R16, R12, 0x4, R13 ;  /* 0x000000040c108824 */ /* 0x000fe200078e020d */
[C---:B------:R-:W-:Y:S01]  /*10b0*/  VIADDMNMX R12, R9.reuse, 0x7, RZ, !PT ;  /* 0x00000007090c7846 */ /* 0x040fe200078001ff */
[----:B------:R-:W-:-:S03]  /*10c0*/  VIADD R9, R9, 0x8 ;  /* 0x0000000809097836 */ /* 0x000fc60000000000 */
[----:B------:R-:W-:Y:S01]  /*10d0*/  LEA R13, R12, UR17, 0x1 ;  /* 0x000000110c0d7c11 */ /* 0x000fe2000f8e08ff */
[----:B------:R-:W-:Y:S05]  /*10e0*/  @!P0 LDS R3, [R16] ;  /* 0x0000000010038984 */ /* 0x000fea0000000800 */
[----:B------:R-:W0:Y:S01]  /*10f0*/  LDS.U16 R13, [R13] ;  /* 0x000000000d0d7984 */ /* 0x000e220000000400 */
[----:B-1----:R-:W-:Y:S02]  /*1100*/  HSETP2.GEU.AND P0, PT, R4.H0_H0, R19.H0_H0, PT ;  /* 0x2000001304007234 */ /* 0x002fe40003f0e800 */
[----:B--2---:R-:W-:-:S05]  /*1110*/  @!P1 LEA R15, R18, R15, 0x18 ;  /* 0x0000000f120f9211 */ /* 0x004fca00078ec0ff */
[----:B------:R-:W-:-:S05]  /*1120*/  @!P1 IMAD R10, R10, 0x4, R15 ;  /* 0x000000040a0a9824 */ /* 0x000fca00078e020f */
[----:B------:R3:W4:Y:S01]  /*1130*/  @!P1 LDS R3, [R10] ;  /* 0x000000000a039984 */ /* 0x0007220000000800 */
[----:B------:R-:W-:Y:S02]  /*1140*/  @!P0 PRMT R4, R19, 0x7610, R4 ;  /* 0x0000761013048816 */ /* 0x000fe40000000004 */
[----:B------:R-:W-:Y:S01]  /*1150*/  @!P0 MOV R14, 0x400 ;  /* 0x00000400000e8802 */ /* 0x000fe20000000f00 */
[----:B------:R-:W1:Y:S04]  /*1160*/  @!P0 S2R R15, SR_CgaCtaId ;  /* 0x00000000000f8919 */ /* 0x000e680000008800 */
[----:B------:R-:W-:Y:S01]  /*1170*/  @!P0 VIADD R14, R14, 0x800 ;  /* 0x000008000e0e8836 */ /* 0x000fe20000000000 */
[----:B0-----:R-:W-:-:S04]  /*1180*/  HSETP2.GEU.AND P1, PT, R4.H0_H0, R13.H0_H0, PT ;  /* 0x2000000d04007234 */ /* 0x001fc80003f2e800 */
[----:B-1----:R-:W-:-:S09]  /*1190*/  @!P0 LEA R14, R15, R14, 0x18 ;  /* 0x0000000e0f0e8211 */ /* 0x002fd200078ec0ff */
[----:B------:R-:W0:Y:S01]  /*11a0*/  @!P1 S2R R15, SR_CgaCtaId ;  /* 0x00000000000f9919 */ /* 0x000e220000008800 */
[----:B------:R-:W-:Y:S01]  /*11b0*/  @!P0 IMAD R11, R11, 0x4, R14 ;  /* 0x000000040b0b8824 */ /* 0x000fe200078e020e */
[----:B------:R-:W-:Y:S02]  /*11c0*/  @!P1 MOV R14, 0x400 ;  /* 0x00000400000e9802 */ /* 0x000fe40000000f00 */
[----:B------:R-:W-:Y:S02]  /*11d0*/  @!P1 PRMT R4, R13, 0x7610, R4 ;  /* 0x000076100d049816 */ /* 0x000fe40000000004 */
[----:B------:R3:W1:Y:S01]  /*11e0*/  @!P0 LDS R3, [R11] ;  /* 0x000000000b038984 */ /* 0x0006620000000800 */
[----:B------:R-:W-:-:S05]  /*11f0*/  @!P1 VIADD R14, R14, 0x800 ;  /* 0x000008000e0e9836 */ /* 0x000fca0000000000 */
[----:B0-----:R-:W-:-:S05]  /*1200*/  @!P1 LEA R15, R15, R14, 0x18 ;  /* 0x0000000e0f0f9211 */ /* 0x001fca00078ec0ff */
[----:B------:R-:W-:-:S05]  /*1210*/  @!P1 IMAD R12, R12, 0x4, R15 ;  /* 0x000000040c0c9824 */ /* 0x000fca00078e020f */
[----:B------:R3:W0:Y:S01]  /*1220*/  @!P1 LDS R3, [R12] ;  /* 0x000000000c039984 */ /* 0x0006220000000800 */
[----:B----4-:R-:W-:Y:S05]  /*1230*/  BRA.U UP0, `(.L_x_166) ;  /* 0xfffffff9008c7547 */ /* 0x010fea000b83ffff */
.L_x_165:
[----:B------:R-:W-:-:S12]  /*1240*/  UIADD3 UR4, UPT, UPT, UR5, -0x3, URZ ;  /* 0xfffffffd05047890 */ /* 0x000fd8000fffe0ff */
.L_x_164:
[----:B------:R-:W-:-:S09]  /*1250*/  UISETP.NE.AND UP0, UPT, UR10, URZ, UPT ;  /* 0x000000ff0a00728c */ /* 0x000fd2000bf05270 */
[----:B------:R-:W-:Y:S05]  /*1260*/  BRA.U !UP0, `(.L_x_167) ;  /* 0x0000000508647547 */ /* 0x000fea000b800000 */
[----:B------:R-:W-:Y:S02]  /*1270*/  UISETP.GE.U32.AND UP1, UPT, UR11, 0x3, UPT ;  /* 0x000000030b00788c */ /* 0x000fe4000bf26070 */
[----:B------:R-:W-:-:S07]  /*1280*/  UISETP.NE.AND UP2, UPT, UR12, URZ, UPT ;  /* 0x000000ff0c00728c */ /* 0x000fce000bf45270 */
[----:B------:R-:W-:Y:S05]  /*1290*/  BRA.U !UP1, `(.L_x_168) ;  /* 0x0000000109b87547 */ /* 0x000fea000b800000 */
[----:B0-----:R-:W-:Y:S01]  /*12a0*/  VIADD R13, R8, UR4 ;  /* 0x00000004080d7c36 */ /* 0x001fe20008000000 */
[----:B------:R-:W-:-:S04]  /*12b0*/  UIADD3 UR4, UPT, UPT, UR4, 0x4, URZ ;  /* 0x0000000404047890 */ /* 0x000fc8000fffe0ff */
[----:B------:R-:W-:Y:S02]  /*12c0*/  VIMNMX R14, PT, PT, RZ, R13, !PT ;  /* 0x0000000dff0e7248 */ /* 0x000fe40007fe0100 */
[C---:B------:R-:W-:Y:S02]  /*12d0*/  VIADDMNMX R16, R13.reuse, 0x1, RZ, !PT ;  /* 0x000000010d107846 */ /* 0x040fe400078001ff */
[----:B---3--:R-:W-:Y:S02]  /*12e0*/  LEA R10, R14, UR17, 0x1 ;  /* 0x000000110e0a7c11 */ /* 0x008fe4000f8e08ff */
[----:B------:R-:W-:Y:S02]  /*12f0*/  LEA R11, R16, UR17, 0x1 ;  /* 0x00000011100b7c11 */ /* 0x000fe4000f8e08ff */
[----:B------:R-:W-:Y:S01]  /*1300*/  VIADDMNMX R9, R13, 0x2, RZ, !PT ;  /* 0x000000020d097846 */ /* 0x000fe200078001ff */
[----:B------:R-:W0:Y:S03]  /*1310*/  LDS.U16 R15, [R10] ;  /* 0x000000000a0f7984 */ /* 0x000e260000000400 */
[----:B------:R-:W-:Y:S01]  /*1320*/  LEA R12, R9, UR17, 0x1 ;  /* 0x00000011090c7c11 */ /* 0x000fe2000f8e08ff */
[----:B------:R-:W3:Y:S01]  /*1330*/  LDS.U16 R11, [R11] ;  /* 0x000000000b0b7984 */ /* 0x000ee20000000400 */
[----:B0-----:R-:W-:-:S13]  /*1340*/  HSETP2.GEU.AND P0, PT, R4.H0_H0, R15.H0_H0, PT ;  /* 0x2000000f04007234 */ /* 0x001fda0003f0e800 */
[----:B------:R-:W0:Y:S01]  /*1350*/  @!P0 S2R R18, SR_CgaCtaId ;  /* 0x0000000000128919 */ /* 0x000e220000008800 */
[----:B------:R-:W-:Y:S02]  /*1360*/  @!P0 MOV R17, 0x400 ;  /* 0x0000040000118802 */ /* 0x000fe40000000f00 */
[----:B------:R-:W-:Y:S02]  /*1370*/  @!P0 PRMT R4, R15, 0x7610, R4 ;  /* 0x000076100f048816 */ /* 0x000fe40000000004 */
[----:B------:R-:W4:Y:S01]  /*1380*/  LDS.U16 R15, [R12] ;  /* 0x000000000c0f7984 */ /* 0x000f220000000400 */
[----:B------:R-:W-:Y:S02]  /*1390*/  @!P0 VIADD R17, R17, 0x800 ;  /* 0x0000080011118836 */ /* 0x000fe40000000000 */
[----:B---3--:R-:W-:-:S13]  /*13a0*/  HSETP2.GEU.AND P1, PT, R4.H0_H0, R11.H0_H0, PT ;  /* 0x2000000b04007234 */ /* 0x008fda0003f2e800 */
[----:B------:R-:W-:Y:S02]  /*13b0*/  @!P1 PRMT R4, R11, 0x7610, R4 ;  /* 0x000076100b049816 */ /* 0x000fe40000000004 */
[----:B------:R-:W-:-:S05]  /*13c0*/  @!P1 MOV R11, 0x400 ;  /* 0x00000400000b9802 */ /* 0x000fca0000000f00 */
[----:B------:R-:W-:Y:S01]  /*13d0*/  @!P1 VIADD R11, R11, 0x800 ;  /* 0x000008000b0b9836 */ /* 0x000fe20000000000 */
[----:B0-----:R-:W-:Y:S02]  /*13e0*/  @!P0 LEA R17, R18, R17, 0x18 ;  /* 0x0000001112118211 */ /* 0x001fe400078ec0ff */
[----:B------:R-:W0:Y:S03]  /*13f0*/  @!P1 S2R R18, SR_CgaCtaId ;  /* 0x0000000000129919 */ /* 0x000e260000008800 */
[----:B------:R-:W-:Y:S01]  /*1400*/  @!P0 IMAD R10, R14, 0x4, R17 ;  /* 0x000000040e0a8824 */ /* 0x000fe200078e0211 */
[----:B------:R-:W-:-:S04]  /*1410*/  VIADDMNMX R14, R13, 0x3, RZ, !PT ;  /* 0x000000030d0e7846 */ /* 0x000fc800078001ff */
[----:B------:R-:W-:Y:S01]  /*1420*/  LEA R13, R14, UR17, 0x1 ;  /* 0x000000110e0d7c11 */ /* 0x000fe2000f8e08ff */
[----:B-12---:R1:W-:Y:S01]  /*1430*/  @!P0 LDS R3, [R10] ;  /* 0x000000000a038984 */ /* 0x0063e20000000800 */
[----:B----4-:R-:W-:-:S04]  /*1440*/  HSETP2.GEU.AND P0, PT, R4.H0_H0, R15.H0_H0, PT ;  /* 0x2000000f04007234 */ /* 0x010fc80003f0e800 */
[----:B------:R-:W2:Y:S09]  /*1450*/  LDS.U16 R13, [R13] ;  /* 0x000000000d0d7984 */ /* 0x000eb20000000400 */
[----:B------:R-:W-:Y:S01]  /*1460*/  @!P0 PRMT R4, R15, 0x7610, R4 ;  /* 0x000076100f048816 */ /* 0x000fe20000000004 */
[----:B------:R-:W3:Y:S01]  /*1470*/  @!P0 S2R R17, SR_CgaCtaId ;  /* 0x0000000000118919 */ /* 0x000ee20000008800 */
[----:B-1----:R-:W-:-:S05]  /*1480*/  @!P0 MOV R10, 0x400 ;  /* 0x00000400000a8802 */ /* 0x002fca0000000f00 */
[----:B------:R-:W-:Y:S01]  /*1490*/  @!P0 VIADD R10, R10, 0x800 ;  /* 0x000008000a0a8836 */ /* 0x000fe20000000000 */
[----:B0-----:R-:W-:-:S05]  /*14a0*/  @!P1 LEA R11, R18, R11, 0x18 ;  /* 0x0000000b120b9211 */ /* 0x001fca00078ec0ff */
[----:B------:R-:W-:-:S05]  /*14b0*/  @!P1 IMAD R11, R16, 0x4, R11 ;  /* 0x00000004100b9824 */ /* 0x000fca00078e020b */
[----:B------:R4:W0:Y:S01]  /*14c0*/  @!P1 LDS R3, [R11] ;  /* 0x000000000b039984 */ /* 0x0008220000000800 */
[----:B--2---:R-:W-:Y:S02]  /*14d0*/  HSETP2.GEU.AND P1, PT, R4.H0_H0, R13.H0_H0, PT ;  /* 0x2000000d04007234 */ /* 0x004fe40003f2e800 */
[----:B---3--:R-:W-:-:S05]  /*14e0*/  @!P0 LEA R10, R17, R10, 0x18 ;  /* 0x0000000a110a8211 */ /* 0x008fca00078ec0ff */
[----:B------:R-:W-:-:S06]  /*14f0*/  @!P0 IMAD R9, R9, 0x4, R10 ;  /* 0x0000000409098824 */ /* 0x000fcc00078e020a */
[----:B------:R-:W1:Y:S01]  /*1500*/  @!P1 S2R R15, SR_CgaCtaId ;  /* 0x00000000000f9919 */ /* 0x000e620000008800 */
[----:B------:R-:W-:Y:S02]  /*1510*/  @!P1 MOV R10, 0x400 ;  /* 0x00000400000a9802 */ /* 0x000fe40000000f00 */
[----:B------:R-:W-:Y:S01]  /*1520*/  @!P1 PRMT R4, R13, 0x7610, R4 ;  /* 0x000076100d049816 */ /* 0x000fe20000000004 */
[----:B------:R4:W2:Y:S02]  /*1530*/  @!P0 LDS R3, [R9] ;  /* 0x0000000009038984 */ /* 0x0008a40000000800 */
[----:B------:R-:W-:-:S05]  /*1540*/  @!P1 VIADD R10, R10, 0x800 ;  /* 0x000008000a0a9836 */ /* 0x000fca0000000000 */
[----:B-1----:R-:W-:-:S05]  /*1550*/  @!P1 LEA R15, R15, R10, 0x18 ;  /* 0x0000000a0f0f9211 */ /* 0x002fca00078ec0ff */
[----:B------:R-:W-:-:S05]  /*1560*/  @!P1 IMAD R10, R14, 0x4, R15 ;  /* 0x000000040e0a9824 */ /* 0x000fca00078e020f */
[----:B0-----:R4:W1:Y:S02]  /*1570*/  @!P1 LDS R3, [R10] ;  /* 0x000000000a039984 */ /* 0x0018640000000800 */
.L_x_168:
[----:B------:R-:W-:Y:S05]  /*1580*/  BRA.U !UP2, `(.L_x_167) ;  /* 0x000000010a9c7547 */ /* 0x000fea000b800000 */
[----:B------:R-:W-:Y:S02]  /*1590*/  UISETP.NE.AND UP1, UPT, UR13, URZ, UPT ;  /* 0x000000ff0d00728c */ /* 0x000fe4000bf25270 */
[----:B------:R-:W-:-:S07]  /*15a0*/  UISETP.NE.AND UP2, UPT, UR15, URZ, UPT ;  /* 0x000000ff0f00728c */ /* 0x000fce000bf45270 */
[----:B------:R-:W-:Y:S05]  /*15b0*/  BRA.U !UP1, `(.L_x_169) ;  /* 0x0000000109607547 */ /* 0x000fea000b800000 */
[----:B---3--:R-:W-:Y:S01]  /*15c0*/  VIADD R12, R8, UR4 ;  /* 0x00000004080c7c36 */ /* 0x008fe20008000000 */
[----:B------:R-:W-:-:S04]  /*15d0*/  UIADD3 UR4, UPT, UPT, UR4, 0x2, URZ ;  /* 0x0000000204047890 */ /* 0x000fc8000fffe0ff */
[----:B0---4-:R-:W-:Y:S02]  /*15e0*/  VIMNMX R11, PT, PT, RZ, R12, !PT ;  /* 0x0000000cff0b7248 */ /* 0x011fe40007fe0100 */
[----:B------:R-:W-:Y:S02]  /*15f0*/  VIADDMNMX R12, R12, 0x1, RZ, !PT ;  /* 0x000000010c0c7846 */ /* 0x000fe400078001ff */
[----:B------:R-:W-:Y:S02]  /*1600*/  LEA R9, R11, UR17, 0x1 ;  /* 0x000000110b097c11 */ /* 0x000fe4000f8e08ff */
[----:B------:R-:W-:-:S04]  /*1610*/  LEA R10, R12, UR17, 0x1 ;  /* 0x000000110c0a7c11 */ /* 0x000fc8000f8e08ff */
[----:B------:R-:W0:Y:S04]  /*1620*/  LDS.U16 R9, [R9] ;  /* 0x0000000009097984 */ /* 0x000e280000000400 */
[----:B------:R-:W3:Y:S01]  /*1630*/  LDS.U16 R13, [R10] ;  /* 0x000000000a0d7984 */ /* 0x000ee20000000400 */
[----:B0-----:R-:W-:-:S13]  /*1640*/  HSETP2.GEU.AND P0, PT, R4.H0_H0, R9.H0_H0, PT ;  /* 0x2000000904007234 */ /* 0x001fda0003f0e800 */
[----:B------:R-:W0:Y:S01]  /*1650*/  @!P0 S2R R15, SR_CgaCtaId ;  /* 0x00000000000f8919 */ /* 0x000e220000008800 */
[----:B------:R-:W-:Y:S02]  /*1660*/  @!P0 PRMT R4, R9, 0x7610, R4 ;  /* 0x0000761009048816 */ /* 0x000fe40000000004 */
[----:B------:R-:W-:-:S03]  /*1670*/  @!P0 MOV R14, 0x400 ;  /* 0x00000400000e8802 */ /* 0x000fc60000000f00 */
[----:B---3--:R-:W-:Y:S02]  /*1680*/  HSETP2.GEU.AND P1, PT, R4.H0_H0, R13.H0_H0, PT ;  /* 0x2000000d04007234 */ /* 0x008fe40003f2e800 */
[----:B------:R-:W-:-:S11]  /*1690*/  @!P0 VIADD R14, R14, 0x800 ;  /* 0x000008000e0e8836 */ /* 0x000fd60000000000 */
[----:B------:R-:W-:Y:S02]  /*16a0*/  @!P1 MOV R10, 0x400 ;  /* 0x00000400000a9802 */ /* 0x000fe40000000f00 */
[----:B------:R-:W-:-:S03]  /*16b0*/  @!P1 PRMT R4, R13, 0x7610, R4 ;  /* 0x000076100d049816 */ /* 0x000fc60000000004 */
[----:B------:R-:W-:Y:S01]  /*16c0*/  @!P1 VIADD R10, R10, 0x800 ;  /* 0x000008000a0a9836 */ /* 0x000fe20000000000 */
[----:B0-----:R-:W-:-:S05]  /*16d0*/  @!P0 LEA R14, R15, R14, 0x18 ;  /* 0x0000000e0f0e8211 */ /* 0x001fca00078ec0ff */
[----:B------:R-:W-:Y:S02]  /*16e0*/  @!P0 IMAD R9, R11, 0x4, R14 ;  /* 0x000000040b098824 */ /* 0x000fe400078e020e */
[----:B------:R-:W0:Y:S03]  /*16f0*/  @!P1 S2R R11, SR_CgaCtaId ;  /* 0x00000000000b9919 */ /* 0x000e260000008800 */
[----:B-12---:R1:W2:Y:S01]  /*1700*/  @!P0 LDS R3, [R9] ;  /* 0x0000000009038984 */ /* 0x0062a20000000800 */
[----:B0-----:R-:W-:-:S05]  /*1710*/  @!P1 LEA R11, R11, R10, 0x18 ;  /* 0x0000000a0b0b9211 */ /* 0x001fca00078ec0ff */
[----:B------:R-:W-:-:S05]  /*1720*/  @!P1 IMAD R10, R12, 0x4, R11 ;  /* 0x000000040c0a9824 */ /* 0x000fca00078e020b */
[----:B------:R1:W0:Y:S02]  /*1730*/  @!P1 LDS R3, [R10] ;  /* 0x000000000a039984 */ /* 0x0002240000000800 */
.L_x_169:
[----:B------:R-:W-:Y:S05]  /*1740*/  BRA.U !UP2, `(.L_x_167) ;  /* 0x000000010a2c7547 */ /* 0x000fea000b800000 */
[----:B-1-34-:R-:W-:-:S04]  /*1750*/  VIADDMNMX R10, R8, UR4, RZ, !PT ;  /* 0x00000004080a7c46 */ /* 0x01afc8000f8001ff */
[----:B------:R-:W-:-:S06]  /*1760*/  LEA R9, R10, UR17, 0x1 ;  /* 0x000000110a097c11 */ /* 0x000fcc000f8e08ff */
[----:B------:R-:W1:Y:S02]  /*1770*/  LDS.U16 R9, [R9] ;  /* 0x0000000009097984 */ /* 0x000e640000000400 */
[----:B-1----:R-:W-:-:S13]  /*1780*/  HSETP2.GEU.AND P0, PT, R4.H0_H0, R9.H0_H0, PT ;  /* 0x2000000904007234 */ /* 0x002fda0003f0e800 */
[----:B------:R-:W1:Y:S01]  /*1790*/  @!P0 S2R R12, SR_CgaCtaId ;  /* 0x00000000000c8919 */ /* 0x000e620000008800 */
[----:B0-----:R-:W-:Y:S02]  /*17a0*/  @!P0 MOV R11, 0x400 ;  /* 0x00000400000b8802 */ /* 0x001fe40000000f00 */
[----:B------:R-:W-:-:S03]  /*17b0*/  @!P0 PRMT R4, R9, 0x7610, R4 ;  /* 0x0000761009048816 */ /* 0x000fc60000000004 */
[----:B------:R-:W-:-:S05]  /*17c0*/  @!P0 VIADD R11, R11, 0x800 ;  /* 0x000008000b0b8836 */ /* 0x000fca0000000000 */
[----:B-1----:R-:W-:-:S05]  /*17d0*/  @!P0 LEA R11, R12, R11, 0x18 ;  /* 0x0000000b0c0b8211 */ /* 0x002fca00078ec0ff */
[----:B------:R-:W-:-:S05]  /*17e0*/  @!P0 IMAD R10, R10, 0x4, R11 ;  /* 0x000000040a0a8824 */ /* 0x000fca00078e020b */
[----:B--2---:R0:W1:Y:S02]  /*17f0*/  @!P0 LDS R3, [R10] ;  /* 0x000000000a038984 */ /* 0x0040640000000800 */
.L_x_167:
[----:B------:R-:W5:Y:S02]  /*1800*/  LDCU UR4, c[0x0][0x3a4] ;  /* 0x00007480ff0477ac */ /* 0x000f640008000800 */
[----:B-----5:R-:W-:-:S03]  /*1810*/  UISETP.GE.U32.AND UP1, UPT, UR4, 0x8, UPT ;  /* 0x000000080400788c */ /* 0x020fc6000bf26070 */
[----:B------:R-:W-:-:S06]  /*1820*/  UMOV UR4, 0x1 ;  /* 0x0000000100047882 */ /* 0x000fcc0000000000 */
[----:B------:R-:W-:Y:S05]  /*1830*/  BRA.U !UP1, `(.L_x_170) ;  /* 0x0000000909e47547 */ /* 0x000fea000b800000 */
[C-C-:B0-----:R-:W-:Y:S01]  /*1840*/  VIADDMNMX R13, R8.reuse, 0x1, R5.reuse, PT ;  /* 0x00000001080d7846 */ /* 0x141fe20003800105 */
[----:B------:R-:W-:Y:S01]  /*1850*/  UISETP.NE.AND UP1, UPT, UR14, 0x8, UPT ;  /* 0x000000080e00788c */ /* 0x000fe2000bf25270 */
[--C-:B------:R-:W-:Y:S01]  /*1860*/  VIADDMNMX R14, R8, 0x2, R5.reuse, PT ;  /* 0x00000002080e7846 */ /* 0x100fe20003800105 */
[----:B------:R-:W-:Y:S01]  /*1870*/  UMOV UR4, 0x9 ;  /* 0x0000000900047882 */ /* 0x000fe20000000000 */
[----:B-1-34-:R-:W-:Y:S02]  /*1880*/  LEA R10, R13, UR17, 0x1 ;  /* 0x000000110d0a7c11 */ /* 0x01afe4000f8e08ff */
[----:B------:R-:W-:Y:S02]  /*1890*/  LEA R11, R14, UR17, 0x1 ;  /* 0x000000110e0b7c11 */ /* 0x000fe4000f8e08ff */
[C-C-:B------:R-:W-:Y:S01]  /*18a0*/  VIADDMNMX R9, R8.reuse, 0x3, R5.reuse, PT ;  /* 0x0000000308097846 */ /* 0x140fe20003800105 */
[----:B------:R0:W1:Y:S03]  /*18b0*/  LDS.U16 R15, [R10] ;  /* 0x000000000a0f7984 */ /* 0x0000660000000400 */
[----:B------:R-:W-:Y:S01]  /*18c0*/  LEA R12, R9, UR17, 0x1 ;  /* 0x00000011090c7c11 */ /* 0x000fe2000f8e08ff */
[----:B------:R-:W3:Y:S01]  /*18d0*/  LDS.U16 R17, [R11] ;  /* 0x000000000b117984 */ /* 0x000ee20000000400 */
[----:B0-----:R-:W-:-:S02]  /*18e0*/  VIADDMNMX R10, R8, 0x4, R5, PT ;  /* 0x00000004080a7846 */ /* 0x001fc40003800105 */
[----:B-1----:R-:W-:-:S13]  /*18f0*/  HSETP2.GEU.AND P0, PT, R4.H0_H0, R15.H0_H0, PT ;  /* 0x2000000f04007234 */ /* 0x002fda0003f0e800 */
[----:B------:R-:W0:Y:S01]  /*1900*/  @!P0 S2R R19, SR_CgaCtaId ;  /* 0x0000000000138919 */ /* 0x000e220000008800 */
[----:B------:R-:W-:Y:S02]  /*1910*/  @!P0 PRMT R4, R15, 0x7610, R4 ;  /* 0x000076100f048816 */ /* 0x000fe40000000004 */
[----:B------:R-:W-:Y:S01]  /*1920*/  @!P0 MOV R16, 0x400 ;  /* 0x0000040000108802 */ /* 0x000fe20000000f00 */
[----:B------:R-:W1:Y:S02]  /*1930*/  LDS.U16 R15, [R12] ;  /* 0x000000000c0f7984 */ /* 0x000e640000000400 */
[----:B---3--:R-:W-:Y:S02]  /*1940*/  HSETP2.GEU.AND P1, PT, R4.H0_H0, R17.H0_H0, PT ;  /* 0x2000001104007234 */ /* 0x008fe40003f2e800 */
[----:B------:R-:W-:-:S11]  /*1950*/  @!P0 VIADD R16, R16, 0x800 ;  /* 0x0000080010108836 */ /* 0x000fd60000000000 */
[----:B------:R-:W-:Y:S02]  /*1960*/  @!P1 PRMT R4, R17, 0x7610, R4 ;  /* 0x0000761011049816 */ /* 0x000fe40000000004 */
[----:B0-----:R-:W-:Y:S02]  /*1970*/  @!P0 LEA R16, R19, R16, 0x18 ;  /* 0x0000001013108211 */ /* 0x001fe400078ec0ff */
[----:B------:R-:W0:Y:S03]  /*1980*/  @!P1 S2R R19, SR_CgaCtaId ;  /* 0x0000000000139919 */ /* 0x000e260000008800 */
[----:B------:R-:W-:Y:S01]  /*1990*/  @!P0 IMAD R11, R13, 0x4, R16 ;  /* 0x000000040d0b8824 */ /* 0x000fe200078e0210 */
[----:B------:R-:W-:Y:S02]  /*19a0*/  LEA R13, R10, UR17, 0x1 ;  /* 0x000000110a0d7c11 */ /* 0x000fe4000f8e08ff */
[----:B------:R-:W-:-:S02]  /*19b0*/  @!P1 MOV R16, 0x400 ;  /* 0x0000040000109802 */ /* 0x000fc40000000f00 */
[----:B--2---:R2:W-:Y:S01]  /*19c0*/  @!P0 LDS R3, [R11] ;  /* 0x000000000b038984 */ /* 0x0045e20000000800 */
[----:B-1----:R-:W-:Y:S02]  /*19d0*/  HSETP2.GEU.AND P0, PT, R4.H0_H0, R15.H0_H0, PT ;  /* 0x2000000f04007234 */ /* 0x002fe40003f0e800 */
[----:B------:R-:W-:Y:S01]  /*19e0*/  @!P1 VIADD R16, R16, 0x800 ;  /* 0x0000080010109836 */ /* 0x000fe20000000000 */
[----:B------:R-:W1:Y:S01]  /*19f0*/  LDS.U16 R17, [R13] ;  /* 0x000000000d117984 */ /* 0x000e620000000400 */
[----:B--2---:R-:W-:-:S09]  /*1a00*/  VIADDMNMX R11, R8, 0x5, R5, PT ;  /* 0x00000005080b7846 */ /* 0x004fd20003800105 */
[----:B------:R-:W-:Y:S02]  /*1a10*/  @!P0 PRMT R4, R15, 0x7610, R4 ;  /* 0x000076100f048816 */ /* 0x000fe40000000004 */
[----:B------:R-:W-:-:S05]  /*1a20*/  @!P0 MOV R15, 0x400 ;  /* 0x00000400000f8802 */ /* 0x000fca0000000f00 */
[----:B------:R-:W-:Y:S01]  /*1a30*/  @!P0 VIADD R15, R15, 0x800 ;  /* 0x000008000f0f8836 */ /* 0x000fe20000000000 */
[----:B0-----:R-:W-:Y:S02]  /*1a40*/  @!P1 LEA R19, R19, R16, 0x18 ;  /* 0x0000001013139211 */ /* 0x001fe400078ec0ff */
[----:B------:R-:W0:Y:S03]  /*1a50*/  @!P0 S2R R16, SR_CgaCtaId ;  /* 0x0000000000108919 */ /* 0x000e260000008800 */
[----:B------:R-:W-:Y:S01]  /*1a60*/  @!P1 IMAD R12, R14, 0x4, R19 ;  /* 0x000000040e0c9824 */ /* 0x000fe200078e0213 */
[----:B------:R-:W-:-:S04]  /*1a70*/  LEA R14, R11, UR17, 0x1 ;  /* 0x000000110b0e7c11 */ /* 0x000fc8000f8e08ff */
[----:B------:R2:W-:Y:S04]  /*1a80*/  @!P1 LDS R3, [R12] ;  /* 0x000000000c039984 */ /* 0x0005e80000000800 */
[----:B------:R-:W3:Y:S01]  /*1a90*/  LDS.U16 R19, [R14] ;  /* 0x000000000e137984 */ /* 0x000ee20000000400 */
[----:B-1----:R-:W-:-:S13]  /*1aa0*/  HSETP2.GEU.AND P1, PT, R4.H0_H0, R17.H0_H0, PT ;  /* 0x2000001104007234 */ /* 0x002fda0003f2e800 */
[----:B------:R-:W1:Y:S01]  /*1ab0*/  @!P1 S2R R21, SR_CgaCtaId ;  /* 0x0000000000159919 */ /* 0x000e620000008800 */
[----:B0-----:R-:W-:Y:S02]  /*1ac0*/  @!P0 LEA R16, R16, R15, 0x18 ;  /* 0x0000000f10108211 */ /* 0x001fe400078ec0ff */
[----:B------:R-:W-:Y:S02]  /*1ad0*/  @!P1 PRMT R4, R17, 0x7610, R4 ;  /* 0x0000761011049816 */ /* 0x000fe40000000004 */
[----:B--2---:R-:W-:Y:S01]  /*1ae0*/  @!P1 MOV R12, 0x400 ;  /* 0x00000400000c9802 */ /* 0x004fe20000000f00 */
[----:B------:R-:W-:Y:S01]  /*1af0*/  @!P0 IMAD R13, R9, 0x4, R16 ;  /* 0x00000004090d8824 */ /* 0x000fe200078e0210 */
[----:B------:R-:W-:-:S03]  /*1b00*/  VIADDMNMX R9, R8, 0x6, R5, PT ;  /* 0x0000000608097846 */ /* 0x000fc60003800105 */
[----:B------:R-:W-:Y:S01]  /*1b10*/  @!P1 VIADD R12, R12, 0x800 ;  /* 0x000008000c0c9836 */ /* 0x000fe20000000000 */
[----:B------:R-:W-:Y:S01]  /*1b20*/  LEA R15, R9, UR17, 0x1 ;  /* 0x00000011090f7c11 */ /* 0x000fe2000f8e08ff */
[----:B------:R0:W-:Y:S05]  /*1b30*/  @!P0 LDS R3, [R13] ;  /* 0x000000000d038984 */ /* 0x0001ea0000000800 */
[----:B------:R-:W2:Y:S01]  /*1b40*/  LDS.U16 R15, [R15] ;  /* 0x000000000f0f7984 */ /* 0x000ea20000000400 */
[----:B---3--:R-:W-:Y:S02]  /*1b50*/  HSETP2.GEU.AND P0, PT, R4.H0_H0, R19.H0_H0, PT ;  /* 0x2000001304007234 */ /* 0x008fe40003f0e800 */
[----:B-1----:R-:W-:-:S11]  /*1b60*/  @!P1 LEA R21, R21, R12, 0x18 ;  /* 0x0000000c15159211 */ /* 0x002fd600078ec0ff */
[----:B------:R-:W1:Y:S01]  /*1b70*/  @!P0 S2R R17, SR_CgaCtaId ;  /* 0x0000000000118919 */ /* 0x000e620000008800 */
[----:B------:R-:W-:Y:S01]  /*1b80*/  @!P0 MOV R14, 0x400 ;  /* 0x00000400000e8802 */ /* 0x000fe20000000f00 */
[----:B------:R-:W-:Y:S01]  /*1b90*/  @!P1 IMAD R12, R10, 0x4, R21 ;  /* 0x000000040a0c9824 */ /* 0x000fe200078e0215 */
[----:B------:R-:W-:Y:S02]  /*1ba0*/  VIADDMNMX R10, R8, 0x7, R5, PT ;  /* 0x00000007080a7846 */ /* 0x000fe40003800105 */
[----:B------:R-:W-:Y:S01]  /*1bb0*/  @!P0 PRMT R4, R19, 0x7610, R4 ;  /* 0x0000761013048816 */ /* 0x000fe20000000004 */
[----:B------:R-:W-:Y:S01]  /*1bc0*/  @!P0 VIADD R14, R14, 0x800 ;  /* 0x000008000e0e8836 */ /* 0x000fe20000000000 */
[----:B0-----:R-:W-:Y:S01]  /*1bd0*/  LEA R13, R10, UR17, 0x1 ;  /* 0x000000110a0d7c11 */ /* 0x001fe2000f8e08ff */
[----:B------:R0:W-:Y:S05]  /*1be0*/  @!P1 LDS R3, [R12] ;  /* 0x000000000c039984 */ /* 0x0001ea0000000800 */
[----:B------:R-:W3:Y:S01]  /*1bf0*/  LDS.U16 R13, [R13] ;  /* 0x000000000d0d7984 */ /* 0x000ee20000000400 */
[----:B--2---:R-:W-:-:S02]  /*1c00*/  HSETP2.GEU.AND P1, PT, R4.H0_H0, R15.H0_H0, PT ;  /* 0x2000000f04007234 */ /* 0x004fc40003f2e800 */
[----:B-1----:R-:W-:-:S11]  /*1c10*/  @!P0 LEA R14, R17, R14, 0x18 ;  /* 0x0000000e110e8211 */ /* 0x002fd600078ec0ff */
[----:B------:R-:W1:Y:S01]  /*1c20*/  @!P1 S2R R17, SR_CgaCtaId ;  /* 0x0000000000119919 */ /* 0x000e620000008800 */
[----:B------:R-:W-:Y:S01]  /*1c30*/  @!P0 IMAD R11, R11, 0x4, R14 ;  /* 0x000000040b0b8824 */ /* 0x000fe200078e020e */
[----:B------:R-:W-:Y:S02]  /*1c40*/  VIADDMNMX R14, R8, 0x8, R5, PT ;  /* 0x00000008080e7846 */ /* 0x000fe40003800105 */
[----:B------:R-:W-:Y:S02]  /*1c50*/  @!P1 PRMT R4, R15, 0x7610, R4 ;  /* 0x000076100f049816 */ /* 0x000fe40000000004 */
[----:B0-----:R-:W-:Y:S01]  /*1c60*/  LEA R12, R14, UR17, 0x1 ;  /* 0x000000110e0c7c11 */ /* 0x001fe2000f8e08ff */
[----:B------:R0:W-:Y:S01]  /*1c70*/  @!P0 LDS R3, [R11] ;  /* 0x000000000b038984 */ /* 0x0001e20000000800 */
[----:B------:R-:W-:-:S03]  /*1c80*/  @!P1 MOV R16, 0x400 ;  /* 0x0000040000109802 */ /* 0x000fc60000000f00 */
[----:B------:R-:W2:Y:S02]  /*1c90*/  LDS.U16 R15, [R12] ;  /* 0x000000000c0f7984 */ /* 0x000ea40000000400 */
[----:B------:R-:W-:Y:S01]  /*1ca0*/  @!P1 VIADD R16, R16, 0x800 ;  /* 0x0000080010109836 */ /* 0x000fe20000000000 */
[----:B---3--:R-:W-:-:S13]  /*1cb0*/  HSETP2.GEU.AND P0, PT, R4.H0_H0, R13.H0_H0, PT ;  /* 0x2000000d04007234 */ /* 0x008fda0003f0e800 */
[----:B------:R-:W-:Y:S02]  /*1cc0*/  @!P0 PRMT R4, R13, 0x7610, R4 ;  /* 0x000076100d048816 */ /* 0x000fe40000000004 */
[----:B-1----:R-:W-:Y:S02]  /*1cd0*/  @!P1 LEA R16, R17, R16, 0x18 ;  /* 0x0000001011109211 */ /* 0x002fe400078ec0ff */
[----:B0-----:R-:W-:-:S03]  /*1ce0*/  @!P0 MOV R11, 0x400 ;  /* 0x00000400000b8802 */ /* 0x001fc60000000f00 */
[----:B------:R-:W-:Y:S02]  /*1cf0*/  @!P1 IMAD R9, R9, 0x4, R16 ;  /* 0x0000000409099824 */ /* 0x000fe400078e0210 */
[----:B------:R-:W0:Y:S01]  /*1d00*/  @!P0 S2R R16, SR_CgaCtaId ;  /* 0x0000000000108919 */ /* 0x000e220000008800 */
[----:B------:R-:W-:Y:S02]  /*1d10*/  @!P0 VIADD R11, R11, 0x800 ;  /* 0x000008000b0b8836 */ /* 0x000fe40000000000 */
[----:B------:R1:W3:Y:S01]  /*1d20*/  @!P1 LDS R3, [R9] ;  /* 0x0000000009039984 */ /* 0x0002e20000000800 */
[----:B--2---:R-:W-:-:S13]  /*1d30*/  HSETP2.GEU.AND P1, PT, R4.H0_H0, R15.H0_H0, PT ;  /* 0x2000000f04007234 */ /* 0x004fda0003f2e800 */
[----:B------:R-:W1:Y:S01]  /*1d40*/  @!P1 S2R R12, SR_CgaCtaId ;  /* 0x00000000000c9919 */ /* 0x000e620000008800 */
[----:B------:R-:W-:Y:S02]  /*1d50*/  @!P1 PRMT R4, R15, 0x7610, R4 ;  /* 0x000076100f049816 */ /* 0x000fe40000000004 */
[----:B0-----:R-:W-:-:S05]  /*1d60*/  @!P0 LEA R11, R16, R11, 0x18 ;  /* 0x0000000b100b8211 */ /* 0x001fca00078ec0ff */
[----:B------:R-:W-:Y:S01]  /*1d70*/  @!P0 IMAD R10, R10, 0x4, R11 ;  /* 0x000000040a0a8824 */ /* 0x000fe200078e020b */
[----:B------:R-:W-:-:S04]  /*1d80*/  @!P1 MOV R11, 0x400 ;  /* 0x00000400000b9802 */ /* 0x000fc80000000f00 */
[----:B------:R0:W2:Y:S01]  /*1d90*/  @!P0 LDS R3, [R10] ;  /* 0x000000000a038984 */ /* 0x0000a20000000800 */
[----:B------:R-:W-:-:S05]  /*1da0*/  @!P1 VIADD R11, R11, 0x800 ;  /* 0x000008000b0b9836 */ /* 0x000fca0000000000 */
[----:B-1----:R-:W-:-:S05]  /*1db0*/  @!P1 LEA R9, R12, R11, 0x18 ;  /* 0x0000000b0c099211 */ /* 0x002fca00078ec0ff */
[----:B------:R-:W-:-:S05]  /*1dc0*/  @!P1 IMAD R9, R14, 0x4, R9 ;  /* 0x000000040e099824 */ /* 0x000fca00078e0209 */
[----:B------:R0:W1:Y:S01]  /*1dd0*/  @!P1 LDS R3, [R9] ;  /* 0x0000000009039984 */ /* 0x0000620000000800 */
[----:B---3--:R-:W-:Y:S05]  /*1de0*/  BRA.U !UP1, `(.L_x_170) ;  /* 0x0000000509787547 */ /* 0x008fea000b800000 */
[----:B------:R-:W-:-:S05]  /*1df0*/  UMOV UR4, 0x9 ;  /* 0x0000000900047882 */ /* 0x000fca0000000000 */
.L_x_171:
[----:B0-----:R-:W-:Y:S01]  /*1e00*/  VIADD R10, R8, UR4 ;  /* 0x00000004080a7c36 */ /* 0x001fe20008000000 */
[----:B------:R-:W-:Y:S02]  /*1e10*/  UIADD3 UR5, UPT, UPT, UR4, 0x7, URZ ;  /* 0x0000000704057890 */ /* 0x000fe4000fffe0ff */
[----:B------:R-:W-:Y:S02]  /*1e20*/  UIADD3 UR4, UPT, UPT, UR4, 0x8, URZ ;  /* 0x0000000804047890 */ /* 0x000fe4000fffe0ff */
[C---:B------:R-:W-:Y:S01]  /*1e30*/  VIMNMX R14, PT, PT, R10.reuse, R5, PT ;  /* 0x000000050a0e7248 */ /* 0x040fe20003fe0100 */
[----:B------:R-:W-:Y:S01]  /*1e40*/  UISETP.NE.AND UP1, UPT, UR5, UR14, UPT ;  /* 0x0000000e0500728c */ /* 0x000fe2000bf25270 */
[----:B------:R-:W-:Y:S02]  /*1e50*/  VIADDMNMX R16, R10, 0x1, R5, PT ;  /* 0x000000010a107846 */ /* 0x000fe40003800105 */
[----:B------:R-:W-:Y:S02]  /*1e60*/  LEA R12, R14, UR17, 0x1 ;  /* 0x000000110e0c7c11 */ /* 0x000fe4000f8e08ff */
[----:B------:R-:W-:-:S02]  /*1e70*/  LEA R11, R16, UR17, 0x1 ;  /* 0x00000011100b7c11 */ /* 0x000fc4000f8e08ff */
[C-C-:B------:R-:W-:Y:S01]  /*1e80*/  VIADDMNMX R9, R10.reuse, 0x2, R5.reuse, PT ;  /* 0x000000020a097846 */ /* 0x140fe20003800105 */
[----:B------:R-:W0:Y:S03]  /*1e90*/  LDS.U16 R15, [R12] ;  /* 0x000000000c0f7984 */ /* 0x000e260000000400 */
[----:B------:R-:W-:Y:S01]  /*1ea0*/  LEA R13, R9, UR17, 0x1 ;  /* 0x00000011090d7c11 */ /* 0x000fe2000f8e08ff */
[----:B---3--:R3:W4:Y:S05]  /*1eb0*/  LDS.U16 R17, [R11] ;  /* 0x000000000b117984 */ /* 0x00872a0000000400 */
[----:B------:R-:W5:Y:S01]  /*1ec0*/  LDS.U16 R13, [R13] ;  /* 0x000000000d0d7984 */ /* 0x000f620000000400 */
[----:B---3--:R-:W-:-:S02]  /*1ed0*/  VIADDMNMX R11, R10, 0x3, R5, PT ;  /* 0x000000030a0b7846 */ /* 0x008fc40003800105 */
        /* <DEDUP_REMOVED lines=16> */
[----:B0-----:R-:W-:-:S03]  /*1fe0*/  VIADDMNMX R12, R10, 0x4, R5, PT ;  /* 0x000000040a0c7846 */ /* 0x001fc60003800105 */
[----:B---3--:R-:W-:Y:S02]  /*1ff0*/  @!P1 LEA R19, R19, R14, 0x18 ;  /* 0x0000000e13139211 */ /* 0x008fe400078ec0ff */
[----:B------:R-:W-:-:S04]  /*2000*/  LEA R14, R12, UR17, 0x1 ;  /* 0x000000110c0e7c11 */ /* 0x000fc8000f8e08ff */
[----:B------:R-:W0:Y:S01]  /*2010*/  @!P0 S2R R18, SR_CgaCtaId ;  /* 0x0000000000128919 */ /* 0x000e220000008800 */
[----:B------:R-:W-:Y:S01]  /*2020*/  @!P0 PRMT R4, R13, 0x7610, R4 ;  /* 0x000076100d048816 */ /* 0x000fe20000000004 */
[----:B------:R-:W-:Y:S01]  /*2030*/  @!P1 IMAD R16, R16, 0x4, R19 ;  /* 0x0000000410109824 */ /* 0x000fe200078e0213 */
[----:B------:R-:W-:Y:S01]  /*2040*/  @!P0 MOV R17, 0x400 ;  /* 0x0000040000118802 */ /* 0x000fe20000000f00 */
[----:B------:R-:W2:Y:S04]  /*2050*/  LDS.U16 R13, [R14] ;  /* 0x000000000e0d7984 */ /* 0x000ea80000000400 */
[----:B------:R3:W-:Y:S01]  /*2060*/  @!P1 LDS R3, [R16] ;  /* 0x0000000010039984 */ /* 0x0007e20000000800 */
[----:B------:R-:W-:Y:S01]  /*2070*/  @!P0 VIADD R17, R17, 0x800 ;  /* 0x0000080011118836 */ /* 0x000fe20000000000 */
[----:B-1----:R-:W-:-:S04]  /*2080*/  HSETP2.GEU.AND P1, PT, R4.H0_H0, R15.H0_H0, PT ;  /* 0x2000000f04007234 */ /* 0x002fc80003f2e800 */
[----:B0-----:R-:W-:-:S05]  /*2090*/  @!P0 LEA R18, R18, R17, 0x18 ;  /* 0x0000001112128211 */ /* 0x001fca00078ec0ff */
[----:B------:R-:W-:Y:S01]  /*20a0*/  @!P0 IMAD R18, R9, 0x4, R18 ;  /* 0x0000000409128824 */ /* 0x000fe200078e0212 */
[----:B------:R-:W-:-:S04]  /*20b0*/  VIADDMNMX R9, R10, 0x5, R5, PT ;  /* 0x000000050a097846 */ /* 0x000fc80003800105 */
[----:B---3--:R-:W-:Y:S01]  /*20c0*/  LEA R16, R9, UR17, 0x1 ;  /* 0x0000001109107c11 */ /* 0x008fe2000f8e08ff */
[----:B------:R-:W0:Y:S01]  /*20d0*/  @!P1 S2R R20, SR_CgaCtaId ;  /* 0x0000000000149919 */ /* 0x000e220000008800 */
[----:B------:R-:W-:Y:S02]  /*20e0*/  @!P1 PRMT R4, R15, 0x7610, R4 ;  /* 0x000076100f049816 */ /* 0x000fe40000000004 */
[----:B------:R-:W-:Y:S01]  /*20f0*/  @!P1 MOV R17, 0x400 ;  /* 0x0000040000119802 */ /* 0x000fe20000000f00 */
[----:B------:R1:W3:Y:S04]  /*2100*/  LDS.U16 R15, [R16] ;  /* 0x00000000100f7984 */ /* 0x0002e80000000400 */
[----:B------:R4:W-:Y:S01]  /*2110*/  @!P0 LDS R3, [R18] ;  /* 0x0000000012038984 */ /* 0x0009e20000000800 */
[----:B--2---:R-:W-:Y:S01]  /*2120*/  HSETP2.GEU.AND P0, PT, R4.H0_H0, R13.H0_H0, PT ;  /* 0x2000000d04007234 */ /* 0x004fe20003f0e800 */
[----:B------:R-:W-:Y:S01]  /*2130*/  @!P1 VIADD R17, R17, 0x800 ;  /* 0x0000080011119836 */ /* 0x000fe20000000000 */
[----:B-1----:R-:W-:-:S11]  /*2140*/  VIADDMNMX R16, R10, 0x7, R5, PT ;  /* 0x000000070a107846 */ /* 0x002fd60003800105 */
[----:B------:R-:W1:Y:S01]  /*2150*/  @!P0 S2R R19, SR_CgaCtaId ;  /* 0x0000000000138919 */ /* 0x000e620000008800 */
[----:B------:R-:W-:Y:S02]  /*2160*/  @!P0 PRMT R4, R13, 0x7610, R4 ;  /* 0x000076100d048816 */ /* 0x000fe40000000004 */
[----:B----4-:R-:W-:-:S05]  /*2170*/  @!P0 MOV R18, 0x400 ;  /* 0x0000040000128802 */ /* 0x010fca0000000f00 */
[----:B------:R-:W-:Y:S01]  /*2180*/  @!P0 VIADD R18, R18, 0x800 ;  /* 0x0000080012128836 */ /* 0x000fe20000000000 */
[----:B0-----:R-:W-:-:S05]  /*2190*/  @!P1 LEA R20, R20, R17, 0x18 ;  /* 0x0000001114149211 */ /* 0x001fca00078ec0ff */
[----:B------:R-:W-:Y:S01]  /*21a0*/  @!P1 IMAD R17, R11, 0x4, R20 ;  /* 0x000000040b119824 */ /* 0x000fe200078e0214 */
[----:B------:R-:W-:Y:S02]  /*21b0*/  VIADDMNMX R11, R10, 0x6, R5, PT ;  /* 0x000000060a0b7846 */ /* 0x000fe40003800105 */
[----:B------:R-:W-:Y:S02]  /*21c0*/  LEA R10, R16, UR17, 0x1 ;  /* 0x00000011100a7c11 */ /* 0x000fe4000f8e08ff */
[----:B------:R-:W-:Y:S01]  /*21d0*/  LEA R14, R11, UR17, 0x1 ;  /* 0x000000110b0e7c11 */ /* 0x000fe2000f8e08ff */
[----:B------:R0:W-:Y:S01]  /*21e0*/  @!P1 LDS R3, [R17] ;  /* 0x0000000011039984 */ /* 0x0001e20000000800 */
[----:B---3--:R-:W-:-:S03]  /*21f0*/  HSETP2.GEU.AND P1, PT, R4.H0_H0, R15.H0_H0, PT ;  /* 0x2000000f04007234 */ /* 0x008fc60003f2e800 */
[----:B------:R-:W2:Y:S01]  /*2200*/  LDS.U16 R13, [R14] ;  /* 0x000000000e0d7984 */ /* 0x000ea20000000400 */
[----:B-1----:R-:W-:-:S09]  /*2210*/  @!P0 LEA R19, R19, R18, 0x18 ;  /* 0x0000001213138211 */ /* 0x002fd200078ec0ff */
[----:B------:R-:W1:Y:S01]  /*2220*/  @!P1 S2R R18, SR_CgaCtaId ;  /* 0x0000000000129919 */ /* 0x000e620000008800 */
[----:B------:R-:W-:Y:S01]  /*2230*/  @!P1 PRMT R4, R15, 0x7610, R4 ;  /* 0x000076100f049816 */ /* 0x000fe20000000004 */
[----:B------:R-:W-:Y:S01]  /*2240*/  @!P0 IMAD R12, R12, 0x4, R19 ;  /* 0x000000040c0c8824 */ /* 0x000fe200078e0213 */
[----:B0-----:R-:W-:Y:S01]  /*2250*/  @!P1 MOV R17, 0x400 ;  /* 0x0000040000119802 */ /* 0x001fe20000000f00 */
[----:B------:R-:W0:Y:S04]  /*2260*/  LDS.U16 R15, [R10] ;  /* 0x000000000a0f7984 */ /* 0x000e280000000400 */
[----:B------:R3:W4:Y:S01]  /*2270*/  @!P0 LDS R3, [R12] ;  /* 0x000000000c038984 */ /* 0x0007220000000800 */
[----:B------:R-:W-:Y:S01]  /*2280*/  @!P1 VIADD R17, R17, 0x800 ;  /* 0x0000080011119836 */ /* 0x000fe20000000000 */
[----:B--2---:R-:W-:-:S04]  /*2290*/  HSETP2.GEU.AND P0, PT, R4.H0_H0, R13.H0_H0, PT ;  /* 0x2000000d04007234 */ /* 0x004fc80003f0e800 */
[----:B-1----:R-:W-:-:S05]  /*22a0*/  @!P1 LEA R18, R18, R17, 0x18 ;  /* 0x0000001112129211 */ /* 0x002fca00078ec0ff */
[----:B------:R-:W-:-:S05]  /*22b0*/  @!P1 IMAD R9, R9, 0x4, R18 ;  /* 0x0000000409099824 */ /* 0x000fca00078e0212 */
[----:B------:R1:W2:Y:S01]  /*22c0*/  @!P1 LDS R3, [R9] ;  /* 0x0000000009039984 */ /* 0x0002a20000000800 */
[----:B------:R-:W-:Y:S02]  /*22d0*/  @!P0 PRMT R4, R13, 0x7610, R4 ;  /* 0x000076100d048816 */ /* 0x000fe40000000004 */
[----:B---3--:R-:W-:Y:S01]  /*22e0*/  @!P0 MOV R12, 0x400 ;  /* 0x00000400000c8802 */ /* 0x008fe20000000f00 */
[----:B------:R-:W3:Y:S02]  /*22f0*/  @!P0 S2R R17, SR_CgaCtaId ;  /* 0x0000000000118919 */ /* 0x000ee40000008800 */
[----:B0-----:R-:W-:Y:S02]  /*2300*/  HSETP2.GEU.AND P1, PT, R4.H0_H0, R15.H0_H0, PT ;  /* 0x2000000f04007234 */ /* 0x001fe40003f2e800 */
[----:B------:R-:W-:-:S11]  /*2310*/  @!P0 VIADD R12, R12, 0x800 ;  /* 0x000008000c0c8836 */ /* 0x000fd60000000000 */
[----:B------:R-:W1:Y:S01]  /*2320*/  @!P1 S2R R13, SR_CgaCtaId ;  /* 0x00000000000d9919 */ /* 0x000e620000008800 */
[----:B------:R-:W-:Y:S02]  /*2330*/  @!P1 MOV R10, 0x400 ;  /* 0x00000400000a9802 */ /* 0x000fe40000000f00 */
[----:B------:R-:W-:-:S03]  /*2340*/  @!P1 PRMT R4, R15, 0x7610, R4 ;  /* 0x000076100f049816 */ /* 0x000fc60000000004 */
[----:B------:R-:W-:Y:S01]  /*2350*/  @!P1 VIADD R10, R10, 0x800 ;  /* 0x000008000a0a9836 */ /* 0x000fe20000000000 */
[----:B---3--:R-:W-:-:S05]  /*2360*/  @!P0 LEA R12, R17, R12, 0x18 ;  /* 0x0000000c110c8211 */ /* 0x008fca00078ec0ff */
[----:B------:R-:W-:-:S05]  /*2370*/  @!P0 IMAD R11, R11, 0x4, R12 ;  /* 0x000000040b0b8824 */ /* 0x000fca00078e020c */
[----:B------:R0:W3:Y:S01]  /*2380*/  @!P0 LDS R3, [R11] ;  /* 0x000000000b038984 */ /* 0x0000e20000000800 */
[----:B-1----:R-:W-:-:S05]  /*2390*/  @!P1 LEA R9, R13, R10, 0x18 ;  /* 0x0000000a0d099211 */ /* 0x002fca00078ec0ff */
[----:B------:R-:W-:-:S05]  /*23a0*/  @!P1 IMAD R9, R16, 0x4, R9 ;  /* 0x0000000410099824 */ /* 0x000fca00078e0209 */
[----:B------:R0:W1:Y:S01]  /*23b0*/  @!P1 LDS R3, [R9] ;  /* 0x0000000009039984 */ /* 0x0000620000000800 */
[----:B--2-4-:R-:W-:Y:S05]  /*23c0*/  BRA.U UP1, `(.L_x_171) ;  /* 0xfffffff9018c7547 */ /* 0x014fea000b83ffff */
.L_x_170:
[----:B------:R-:W-:Y:S05]  /*23d0*/  BRA.U !UP0, `(.L_x_172) ;  /* 0x0000000508647547 */ /* 0x000fea000b800000 */
[----:B------:R-:W-:Y:S02]  /*23e0*/  UISETP.GE.U32.AND UP0, UPT, UR11, 0x3, UPT ;  /* 0x000000030b00788c */ /* 0x000fe4000bf06070 */
[----:B------:R-:W-:-:S07]  /*23f0*/  UISETP.NE.AND UP1, UPT, UR12, URZ, UPT ;  /* 0x000000ff0c00728c */ /* 0x000fce000bf25270 */
[----:B------:R-:W-:Y:S05]  /*2400*/  BRA.U !UP0, `(.L_x_173) ;  /* 0x0000000108b87547 */ /* 0x000fea000b800000 */
[----:B------:R-:W-:Y:S01]  /*2410*/  VIADD R14, R8, UR4 ;  /* 0x00000004080e7c36 */ /* 0x000fe20008000000 */
[----:B------:R-:W-:-:S04]  /*2420*/  UIADD3 UR4, UPT, UPT, UR4, 0x4, URZ ;  /* 0x0000000404047890 */ /* 0x000fc8000fffe0ff */
[C---:B0-----:R-:W-:Y:S02]  /*2430*/  VIMNMX R13, PT, PT, R14.reuse, R5, PT ;  /* 0x000000050e0d7248 */ /* 0x041fe40003fe0100 */
[--C-:B------:R-:W-:Y:S02]  /*2440*/  VIADDMNMX R16, R14, 0x1, R5.reuse, PT ;  /* 0x000000010e107846 */ /* 0x100fe40003800105 */
[----:B-1-34-:R-:W-:Y:S02]  /*2450*/  LEA R10, R13, UR17, 0x1 ;  /* 0x000000110d0a7c11 */ /* 0x01afe4000f8e08ff */
[----:B------:R-:W-:Y:S02]  /*2460*/  LEA R11, R16, UR17, 0x1 ;  /* 0x00000011100b7c11 */ /* 0x000fe4000f8e08ff */
[C-C-:B------:R-:W-:Y:S01]  /*2470*/  VIADDMNMX R9, R14.reuse, 0x2, R5.reuse, PT ;  /* 0x000000020e097846 */ /* 0x140fe20003800105 */
[----:B------:R-:W0:Y:S01]  /*2480*/  LDS.U16 R15, [R10] ;  /* 0x000000000a0f7984 */ /* 0x000e220000000400 */
[----:B------:R-:W-:-:S02]  /*2490*/  VIADDMNMX R14, R14, 0x3, R5, PT ;  /* 0x000000030e0e7846 */ /* 0x000fc40003800105 */
[----:B------:R-:W-:Y:S01]  /*24a0*/  LEA R12, R9, UR17, 0x1 ;  /* 0x00000011090c7c11 */ /* 0x000fe2000f8e08ff */
[----:B------:R-:W1:Y:S01]  /*24b0*/  LDS.U16 R11, [R11] ;  /* 0x000000000b0b7984 */ /* 0x000e620000000400 */
[----:B0-----:R-:W-:-:S13]  /*24c0*/  HSETP2.GEU.AND P0, PT, R4.H0_H0, R15.H0_H0, PT ;  /* 0x2000000f04007234 */ /* 0x001fda0003f0e800 */
[----:B------:R-:W0:Y:S01]  /*24d0*/  @!P0 S2R R18, SR_CgaCtaId ;  /* 0x0000000000128919 */ /* 0x000e220000008800 */
[----:B------:R-:W-:Y:S02]  /*24e0*/  @!P0 MOV R17, 0x400 ;  /* 0x0000040000118802 */ /* 0x000fe40000000f00 */
[----:B------:R-:W-:Y:S02]  /*24f0*/  @!P0 PRMT R4, R15, 0x7610, R4 ;  /* 0x000076100f048816 */ /* 0x000fe40000000004 */
[----:B------:R-:W3:Y:S01]  /*2500*/  LDS.U16 R15, [R12] ;  /* 0x000000000c0f7984 */ /* 0x000ee20000000400 */
[----:B------:R-:W-:Y:S02]  /*2510*/  @!P0 VIADD R17, R17, 0x800 ;  /* 0x0000080011118836 */ /* 0x000fe40000000000 */
[----:B-1----:R-:W-:-:S13]  /*2520*/  HSETP2.GEU.AND P1, PT, R4.H0_H0, R11.H0_H0, PT ;  /* 0x2000000b04007234 */ /* 0x002fda0003f2e800 */
[----:B------:R-:W-:Y:S02]  /*2530*/  @!P1 PRMT R4, R11, 0x7610, R4 ;  /* 0x000076100b049816 */ /* 0x000fe40000000004 */
[----:B------:R-:W-:-:S05]  /*2540*/  @!P1 MOV R11, 0x400 ;  /* 0x00000400000b9802 */ /* 0x000fca0000000f00 */
[----:B------:R-:W-:Y:S01]  /*2550*/  @!P1 VIADD R11, R11, 0x800 ;  /* 0x000008000b0b9836 */ /* 0x000fe20000000000 */
[----:B0-----:R-:W-:Y:S02]  /*2560*/  @!P0 LEA R10, R18, R17, 0x18 ;  /* 0x00000011120a8211 */ /* 0x001fe400078ec0ff */
[----:B------:R-:W0:Y:S03]  /*2570*/  @!P1 S2R R18, SR_CgaCtaId ;  /* 0x0000000000129919 */ /* 0x000e260000008800 */
[----:B------:R-:W-:Y:S01]  /*2580*/  @!P0 IMAD R10, R13, 0x4, R10 ;  /* 0x000000040d0a8824 */ /* 0x000fe200078e020a */
[----:B------:R-:W-:-:S04]  /*2590*/  LEA R13, R14, UR17, 0x1 ;  /* 0x000000110e0d7c11 */ /* 0x000fc8000f8e08ff */
[----:B--2---:R1:W-:Y:S01]  /*25a0*/  @!P0 LDS R3, [R10] ;  /* 0x000000000a038984 */ /* 0x0043e20000000800 */
[----:B---3--:R-:W-:-:S03]  /*25b0*/  HSETP2.GEU.AND P0, PT, R4.H0_H0, R15.H0_H0, PT ;  /* 0x2000000f04007234 */ /* 0x008fc60003f0e800 */
[----:B------:R-:W2:Y:S10]  /*25c0*/  LDS.U16 R13, [R13] ;  /* 0x000000000d0d7984 */ /* 0x000eb40000000400 */
[----:B------:R-:W-:Y:S01]  /*25d0*/  @!P0 PRMT R4, R15, 0x7610, R4 ;  /* 0x000076100f048816 */ /* 0x000fe20000000004 */
[----:B------:R-:W3:Y:S01]  /*25e0*/  @!P0 S2R R17, SR_CgaCtaId ;  /* 0x0000000000118919 */ /* 0x000ee20000008800 */
[----:B-1----:R-:W-:-:S05]  /*25f0*/  @!P0 MOV R10, 0x400 ;  /* 0x00000400000a8802 */ /* 0x002fca0000000f00 */
[----:B------:R-:W-:Y:S01]  /*2600*/  @!P0 VIADD R10, R10, 0x800 ;  /* 0x000008000a0a8836 */ /* 0x000fe20000000000 */
[----:B0-----:R-:W-:-:S05]  /*2610*/  @!P1 LEA R11, R18, R11, 0x18 ;  /* 0x0000000b120b9211 */ /* 0x001fca00078ec0ff */
[----:B------:R-:W-:-:S05]  /*2620*/  @!P1 IMAD R11, R16, 0x4, R11 ;  /* 0x00000004100b9824 */ /* 0x000fca00078e020b */
[----:B------:R0:W1:Y:S01]  /*2630*/  @!P1 LDS R3, [R11] ;  /* 0x000000000b039984 */ /* 0x0000620000000800 */
[----:B--2---:R-:W-:Y:S02]  /*2640*/  HSETP2.GEU.AND P1, PT, R4.H0_H0, R13.H0_H0, PT ;  /* 0x2000000d04007234 */ /* 0x004fe40003f2e800 */
[----:B---3--:R-:W-:-:S05]  /*2650*/  @!P0 LEA R10, R17, R10, 0x18 ;  /* 0x0000000a110a8211 */ /* 0x008fca00078ec0ff */
[----:B------:R-:W-:-:S06]  /*2660*/  @!P0 IMAD R9, R9, 0x4, R10 ;  /* 0x0000000409098824 */ /* 0x000fcc00078e020a */
[----:B------:R-:W2:Y:S01]  /*2670*/  @!P1 S2R R15, SR_CgaCtaId ;  /* 0x00000000000f9919 */ /* 0x000ea20000008800 */
[----:B------:R-:W-:Y:S02]  /*2680*/  @!P1 MOV R10, 0x400 ;  /* 0x00000400000a9802 */ /* 0x000fe40000000f00 */
[----:B------:R-:W-:Y:S01]  /*2690*/  @!P1 PRMT R4, R13, 0x7610, R4 ;  /* 0x000076100d049816 */ /* 0x000fe20000000004 */
[----:B------:R0:W3:Y:S02]  /*26a0*/  @!P0 LDS R3, [R9] ;  /* 0x0000000009038984 */ /* 0x0000e40000000800 */
[----:B------:R-:W-:-:S05]  /*26b0*/  @!P1 VIADD R10, R10, 0x800 ;  /* 0x000008000a0a9836 */ /* 0x000fca0000000000 */
[----:B--2---:R-:W-:-:S05]  /*26c0*/  @!P1 LEA R15, R15, R10, 0x18 ;  /* 0x0000000a0f0f9211 */ /* 0x004fca00078ec0ff */
[----:B------:R-:W-:-:S05]  /*26d0*/  @!P1 IMAD R10, R14, 0x4, R15 ;  /* 0x000000040e0a9824 */ /* 0x000fca00078e020f */
[----:B-1----:R0:W2:Y:S02]  /*26e0*/  @!P1 LDS R3, [R10] ;  /* 0x000000000a039984 */ /* 0x0020a40000000800 */
.L_x_173:
[----:B------:R-:W-:Y:S05]  /*26f0*/  BRA.U !UP1, `(.L_x_172) ;  /* 0x00000001099c7547 */ /* 0x000fea000b800000 */
[----:B------:R-:W-:Y:S02]  /*2700*/  UISETP.NE.AND UP0, UPT, UR13, URZ, UPT ;  /* 0x000000ff0d00728c */ /* 0x000fe4000bf05270 */
[----:B------:R-:W-:-:S07]  /*2710*/  UISETP.NE.AND UP1, UPT, UR15, URZ, UPT ;  /* 0x000000ff0f00728c */ /* 0x000fce000bf25270 */
[----:B------:R-:W-:Y:S05]  /*2720*/  BRA.U !UP0, `(.L_x_174) ;  /* 0x0000000108607547 */ /* 0x000fea000b800000 */
[----:B---3--:R-:W-:Y:S01]  /*2730*/  VIADD R12, R8, UR4 ;  /* 0x00000004080c7c36 */ /* 0x008fe20008000000 */
[----:B------:R-:W-:-:S04]  /*2740*/  UIADD3 UR4, UPT, UPT, UR4, 0x2, URZ ;  /* 0x0000000204047890 */ /* 0x000fc8000fffe0ff */
[C---:B0---4-:R-:W-:Y:S02]  /*2750*/  VIMNMX R11, PT, PT, R12.reuse, R5, PT ;  /* 0x000000050c0b7248 */ /* 0x051fe40003fe0100 */
[----:B------:R-:W-:Y:S02]  /*2760*/  VIADDMNMX R12, R12, 0x1, R5, PT ;  /* 0x000000010c0c7846 */ /* 0x000fe40003800105 */
[----:B-1----:R-:W-:Y:S02]  /*2770*/  LEA R9, R11, UR17, 0x1 ;  /* 0x000000110b097c11 */ /* 0x002fe4000f8e08ff */
[----:B------:R-:W-:-:S04]  /*2780*/  LEA R10, R12, UR17, 0x1 ;  /* 0x000000110c0a7c11 */ /* 0x000fc8000f8e08ff */
[----:B------:R-:W0:Y:S04]  /*2790*/  LDS.U16 R9, [R9] ;  /* 0x0000000009097984 */ /* 0x000e280000000400 */
[----:B------:R-:W1:Y:S01]  /*27a0*/  LDS.U16 R13, [R10] ;  /* 0x000000000a0d7984 */ /* 0x000e620000000400 */
[----:B0-----:R-:W-:-:S13]  /*27b0*/  HSETP2.GEU.AND P0, PT, R4.H0_H0, R9.H0_H0, PT ;  /* 0x2000000904007234 */ /* 0x001fda0003f0e800 */
[----:B------:R-:W0:Y:S01]  /*27c0*/  @!P0 S2R R15, SR_CgaCtaId ;  /* 0x00000000000f8919 */ /* 0x000e220000008800 */
[----:B------:R-:W-:Y:S02]  /*27d0*/  @!P0 PRMT R4, R9, 0x7610, R4 ;  /* 0x0000761009048816 */ /* 0x000fe40000000004 */
[----:B------:R-:W-:-:S03]  /*27e0*/  @!P0 MOV R14, 0x400 ;  /* 0x00000400000e8802 */ /* 0x000fc60000000f00 */
[----:B-1----:R-:W-:Y:S02]  /*27f0*/  HSETP2.GEU.AND P1, PT, R4.H0_H0, R13.H0_H0, PT ;  /* 0x2000000d04007234 */ /* 0x002fe40003f2e800 */
[----:B------:R-:W-:-:S11]  /*2800*/  @!P0 VIADD R14, R14, 0x800 ;  /* 0x000008000e0e8836 */ /* 0x000fd60000000000 */
[----:B------:R-:W-:Y:S02]  /*2810*/  @!P1 MOV R10, 0x400 ;  /* 0x00000400000a9802 */ /* 0x000fe40000000f00 */
[----:B------:R-:W-:-:S03]  /*2820*/  @!P1 PRMT R4, R13, 0x7610, R4 ;  /* 0x000076100d049816 */ /* 0x000fc60000000004 */
[----:B------:R-:W-:Y:S01]  /*2830*/  @!P1 VIADD R10, R10, 0x800 ;  /* 0x000008000a0a9836 */ /* 0x000fe20000000000 */
[----:B0-----:R-:W-:-:S05]  /*2840*/  @!P0 LEA R14, R15, R14, 0x18 ;  /* 0x0000000e0f0e8211 */ /* 0x001fca00078ec0ff */
[----:B------:R-:W-:Y:S02]  /*2850*/  @!P0 IMAD R9, R11, 0x4, R14 ;  /* 0x000000040b098824 */ /* 0x000fe400078e020e */
[----:B------:R-:W0:Y:S03]  /*2860*/  @!P1 S2R R11, SR_CgaCtaId ;  /* 0x00000000000b9919 */ /* 0x000e260000008800 */
[----:B--2---:R1:W2:Y:S01]  /*2870*/  @!P0 LDS R3, [R9] ;  /* 0x0000000009038984 */ /* 0x0042a20000000800 */
[----:B0-----:R-:W-:-:S05]  /*2880*/  @!P1 LEA R11, R11, R10, 0x18 ;  /* 0x0000000a0b0b9211 */ /* 0x001fca00078ec0ff */
[----:B------:R-:W-:-:S05]  /*2890*/  @!P1 IMAD R10, R12, 0x4, R11 ;  /* 0x000000040c0a9824 */ /* 0x000fca00078e020b */
[----:B------:R1:W0:Y:S02]  /*28a0*/  @!P1 LDS R3, [R10] ;  /* 0x000000000a039984 */ /* 0x0002240000000800 */
.L_x_174:
[----:B------:R-:W-:Y:S05]  /*28b0*/  BRA.U !UP1, `(.L_x_172) ;  /* 0x00000001092c7547 */ /* 0x000fea000b800000 */
[----:B01-34-:R-:W-:-:S04]  /*28c0*/  VIADDMNMX R10, R8, UR4, R5, PT ;  /* 0x00000004080a7c46 */ /* 0x01bfc8000b800105 */
[----:B------:R-:W-:-:S06]  /*28d0*/  LEA R9, R10, UR17, 0x1 ;  /* 0x000000110a097c11 */ /* 0x000fcc000f8e08ff */
[----:B------:R-:W0:Y:S02]  /*28e0*/  LDS.U16 R9, [R9] ;  /* 0x0000000009097984 */ /* 0x000e240000000400 */
[----:B0-----:R-:W-:-:S13]  /*28f0*/  HSETP2.GEU.AND P0, PT, R4.H0_H0, R9.H0_H0, PT ;  /* 0x2000000904007234 */ /* 0x001fda0003f0e800 */
[----:B------:R-:W0:Y:S01]  /*2900*/  @!P0 S2R R12, SR_CgaCtaId ;  /* 0x00000000000c8919 */ /* 0x000e220000008800 */
[----:B------:R-:W-:Y:S02]  /*2910*/  @!P0 MOV R11, 0x400 ;  /* 0x00000400000b8802 */ /* 0x000fe40000000f00 */
[----:B------:R-:W-:-:S03]  /*2920*/  @!P0 PRMT R4, R9, 0x7610, R4 ;  /* 0x0000761009048816 */ /* 0x000fc60000000004 */
[----:B------:R-:W-:-:S05]  /*2930*/  @!P0 VIADD R11, R11, 0x800 ;  /* 0x000008000b0b8836 */ /* 0x000fca0000000000 */
[----:B0-----:R-:W-:-:S05]  /*2940*/  @!P0 LEA R11, R12, R11, 0x18 ;  /* 0x0000000b0c0b8211 */ /* 0x001fca00078ec0ff */
[----:B------:R-:W-:-:S05]  /*2950*/  @!P0 IMAD R10, R10, 0x4, R11 ;  /* 0x000000040a0a8824 */ /* 0x000fca00078e020b */
[----:B--2---:R0:W1:Y:S02]  /*2960*/  @!P0 LDS R3, [R10] ;  /* 0x000000000a038984 */ /* 0x0040640000000800 */
.L_x_172:
[----:B------:R-:W5:Y:S08]  /*2970*/  LDC R15, c[0x0][0x3a0] ;  /* 0x0000e800ff0f7b82 */ /* 0x000f700000000800 */
[----:B01-34-:R-:W0:Y:S08]  /*2980*/  LDC.64 R10, c[0x0][0x390] ;  /* 0x0000e400ff0a7b82 */ /* 0x01be300000000a00 */
[----:B------:R-:W1:Y:S01]  /*2990*/  LDC.64 R12, c[0x0][0x398] ;  /* 0x0000e600ff0c7b82 */ /* 0x000e620000000a00 */
[----:B-----5:R-:W-:-:S04]  /*29a0*/  IMAD R15, R15, UR16, R8 ;  /* 0x000000100f0f7c24 */ /* 0x020fc8000f8e0208 */
[----:B0-----:R-:W-:-:S05]  /*29b0*/  IMAD.WIDE R8, R15, 0x2, R10 ;  /* 0x000000020f087825 */ /* 0x001fca00078e020a */
[----:B------:R0:W-:Y:S01]  /*29c0*/  STG.E.U16 desc[UR8][R8.64], R4 ;  /* 0x0000000408007986 */ /* 0x0001e2000c101508 */
[----:B-1----:R-:W-:-:S05]  /*29d0*/  IMAD.WIDE R10, R15, 0x4, R12 ;  /* 0x000000040f0a7825 */ /* 0x002fca00078e020c */
[----:B--2---:R0:W-:Y:S02]  /*29e0*/  STG.E desc[UR8][R10.64], R3 ;  /* 0x000000030a007986 */ /* 0x0041e4000c101908 */
.L_x_163:
[----:B------:R-:W-:Y:S05]  /*29f0*/  BSYNC.RECONVERGENT B0 ;  /* 0x0000000000007941 */ /* 0x000fea0003800200 */
.L_x_162:
[----:B------:R-:W-:-:S05]  /*2a00*/  VIADD R7, R7, 0x1 ;  /* 0x0000000107077836 */ /* 0x000fca0000000000 */
[----:B------:R-:W-:-:S13]  /*2a10*/  ISETP.NE.AND P0, PT, R7, R2, PT ;  /* 0x000000020700720c */ /* 0x000fda0003f05270 */
[----:B------:R-:W-:Y:S05]  /*2a20*/  @!P0 EXIT ;  /* 0x000000000000894d */ /* 0x000fea0003800000 */
[----:B------:R-:W-:Y:S05]  /*2a30*/  BRA `(.L_x_175) ;  /* 0xffffffdc00487947 */ /* 0x000fea000383ffff */
.L_x_161:
[----:B------:R-:W-:Y:S01]  /*2a40*/  ISETP.GE.U32.AND P1, PT, R3, 0x181, PT ;  /* 0x000001810300780c */ /* 0x000fe20003f26070 */
[----:B------:R-:W-:Y:S01]  /*2a50*/  IMAD.MOV.U32 R3, RZ, RZ, RZ ;  /* 0x000000ffff037224 */ /* 0x000fe200078e00ff */
[----:B------:R-:W-:-:S04]  /*2a60*/  VIMNMX R5, PT, PT, R2, 0x1, !PT ;  /* 0x0000000102057848 */ /* 0x000fc80007fe0100 */
[----:B------:R-:W-:-:S04]  /*2a70*/  LOP3.LUT R2, R5, 0x3, RZ, 0xc0, !PT ;  /* 0x0000000305027812 */ /* 0x000fc800078ec0ff */
[----:B------:R-:W-:-:S03]  /*2a80*/  ISETP.NE.AND P0, PT, R2, RZ, PT ;  /* 0x000000ff0200720c */ /* 0x000fc60003f05270 */
[----:B------:R-:W-:Y:S10]  /*2a90*/  @!P1 BRA `(.L_x_176) ;  /* 0x0000000000e49947 */ /* 0x000ff40003800000 */
[----:B------:R-:W2:Y:S01]  /*2aa0*/  S2UR UR6, SR_CgaCtaId ;  /* 0x00000000000679c3 */ /* 0x000ea20000008800 */
[----:B------:R-:W-:Y:S01]  /*2ab0*/  UMOV UR4, 0x400 ;  /* 0x0000040000047882 */ /* 0x000fe20000000000 */
[----:B------:R-:W-:Y:S01]  /*2ac0*/  LOP3.LUT R3, R5, 0xfffffc, RZ, 0xc0, !PT ;  /* 0x00fffffc05037812 */ /* 0x000fe200078ec0ff */
[----:B------:R-:W-:Y:S01]  /*2ad0*/  UIADD3 UR5, UPT, UPT, UR4, 0x800, URZ ;  /* 0x0000080004057890 */ /* 0x000fe2000fffe0ff */
[----:B------:R-:W-:-:S04]  /*2ae0*/  IMAD.MOV.U32 R5, RZ, RZ, RZ ;  /* 0x000000ffff057224 */ /* 0x000fc800078e00ff */
[----:B------:R-:W3:Y:S01]  /*2af0*/  LDC R4, c[0x0][0x3a0] ;  /* 0x0000e800ff047b82 */ /* 0x000ee20000000800 */
[----:B--2---:R-:W-:Y:S02]  /*2b00*/  ULEA UR4, UR6, UR4, 0x18 ;  /* 0x0000000406047291 */ /* 0x004fe4000f8ec0ff */
[----:B------:R-:W-:-:S12]  /*2b10*/  ULEA UR5, UR6, UR5, 0x18 ;  /* 0x0000000506057291 */ /* 0x000fd8000f8ec0ff */
.L_x_177:
[C---:B0-2---:R-:W-:Y:S01]  /*2b20*/  IMAD R17, R5.reuse, 0x80, R0 ;  /* 0x0000008005117824 */ /* 0x045fe200078e0200 */
[----:B-1----:R-:W0:Y:S01]  /*2b30*/  LDC.64 R12, c[0x0][0x390] ;  /* 0x0000e400ff0c7b82 */ /* 0x002e220000000a00 */
[----:B------:R-:W-:Y:S02]  /*2b40*/  VIADD R5, R5, 0x4 ;  /* 0x0000000405057836 */ /* 0x000fe40000000000 */
[C---:B------:R-:W-:Y:S01]  /*2b50*/  VIADD R27, R17.reuse, 0x80 ;  /* 0x00000080111b7836 */ /* 0x040fe20000000000 */
[CC--:B---3--:R-:W-:Y:S01]  /*2b60*/  ISETP.GE.AND P1, PT, R17.reuse, R4.reuse, PT ;  /* 0x000000041100720c */ /* 0x0c8fe20003f26270 */
[C---:B------:R-:W-:Y:S01]  /*2b70*/  VIADD R7, R17.reuse, 0x100 ;  /* 0x0000010011077836 */ /* 0x040fe20000000000 */
[C---:B------:R-:W-:Y:S01]  /*2b80*/  LEA R14, R17.reuse, UR4, 0x1 ;  /* 0x00000004110e7c11 */ /* 0x040fe2000f8e08ff */
[C---:B------:R-:W-:Y:S01]  /*2b90*/  VIADD R9, R17.reuse, 0x180 ;  /* 0x0000018011097836 */ /* 0x040fe20000000000 */
[----:B------:R-:W-:Y:S01]  /*2ba0*/  LEA R24, R17, UR5, 0x2 ;  /* 0x0000000511187c11 */ /* 0x000fe2000f8e10ff */
[----:B------:R-:W1:Y:S01]  /*2bb0*/  LDC.64 R10, c[0x0][0x398] ;  /* 0x0000e600ff0a7b82 */ /* 0x000e620000000a00 */
[----:B------:R-:W-:-:S02]  /*2bc0*/  ISETP.GE.AND P2, PT, R27, R4, PT ;  /* 0x000000041b00720c */ /* 0x000fc40003f46270 */
[-C--:B------:R-:W-:Y:S02]  /*2bd0*/  ISETP.GE.AND P3, PT, R7, R4.reuse, PT ;  /* 0x000000040700720c */ /* 0x080fe40003f66270 */
[----:B------:R-:W-:-:S03]  /*2be0*/  ISETP.GE.AND P4, PT, R9, R4, PT ;  /* 0x000000040900720c */ /* 0x000fc60003f86270 */
[----:B------:R-:W2:Y:S01]  /*2bf0*/  @!P1 LDS.U16 R26, [R14] ;  /* 0x000000000e1a9984 */ /* 0x000ea20000000400 */
[C---:B------:R-:W-:Y:S01]  /*2c00*/  @!P1 IMAD R17, R4.reuse, UR16, R17 ;  /* 0x0000001004119c24 */ /* 0x040fe2000f8e0211 */
[----:B------:R-:W3:Y:S02]  /*2c10*/  LDC.64 R20, c[0x0][0x390] ;  /* 0x0000e400ff147b82 */ /* 0x000ee40000000a00 */
[----:B------:R-:W4:Y:S02]  /*2c20*/  @!P1 LDS R15, [R24] ;  /* 0x00000000180f9984 */ /* 0x000f240000000800 */
[C---:B------:R-:W-:Y:S02]  /*2c30*/  @!P2 IMAD R27, R4.reuse, UR16, R27 ;  /* 0x00000010041bac24 */ /* 0x040fe4000f8e021b */
[----:B------:R-:W5:Y:S01]  /*2c40*/  @!P2 LDS.U16 R6, [R14+0x100] ;  /* 0x000100000e06a984 */ /* 0x000f620000000400 */
[----:B0-----:R-:W-:Y:S01]  /*2c50*/  @!P1 IMAD.WIDE R28, R17, 0x2, R12 ;  /* 0x00000002111c9825 */ /* 0x001fe200078e020c */
[----:B------:R-:W0:Y:S02]  /*2c60*/  LDC.64 R18, c[0x0][0x398] ;  /* 0x0000e600ff127b82 */ /* 0x000e240000000a00 */
[----:B------:R-:W5:Y:S01]  /*2c70*/  @!P2 LDS R8, [R24+0x200] ;  /* 0x000200001808a984 */ /* 0x000f620000000800 */
[----:B------:R-:W-:-:S02]  /*2c80*/  @!P3 IMAD R7, R4, UR16, R7 ;  /* 0x000000100407bc24 */ /* 0x000fc4000f8e0207 */
[----:B------:R-:W-:Y:S01]  /*2c90*/  @!P4 IMAD R9, R4, UR16, R9 ;  /* 0x000000100409cc24 */ /* 0x000fe2000f8e0209 */
[----:B------:R-:W5:Y:S01]  /*2ca0*/  @!P3 LDS.U16 R22, [R14+0x200] ;  /* 0x000200000e16b984 */ /* 0x000f620000000400 */
[----:B-1----:R-:W-:Y:S01]  /*2cb0*/  @!P1 IMAD.WIDE R10, R17, 0x4, R10 ;  /* 0x00000004110a9825 */ /* 0x002fe200078e020a */
[----:B------:R-:W1:Y:S02]  /*2cc0*/  LDC.64 R12, c[0x0][0x398] ;  /* 0x0000e600ff0c7b82 */ /* 0x000e640000000a00 */
[----:B------:R-:W5:Y:S04]  /*2cd0*/  @!P3 LDS R23, [R24+0x400] ;  /* 0x000400001817b984 */ /* 0x000f680000000800 */
[----:B------:R-:W5:Y:S02]  /*2ce0*/  @!P4 LDS.U16 R25, [R14+0x300] ;  /* 0x000300000e19c984 */ /* 0x000f640000000400 */
[----:B------:R-:W5:Y:S01]  /*2cf0*/  LDC.64 R16, c[0x0][0x398] ;  /* 0x0000e600ff107b82 */ /* 0x000f620000000a00 */
[C---:B---3--:R-:W-:Y:S01]  /*2d00*/  @!P2 IMAD.WIDE R20, R27.reuse, 0x2, R20 ;  /* 0x000000021b14a825 */ /* 0x048fe200078e0214 */
[----:B------:R-:W3:Y:S03]  /*2d10*/  @!P4 LDS R24, [R24+0x600] ;  /* 0x000600001818c984 */ /* 0x000ee60000000800 */
[----:B0-----:R-:W-:Y:S01]  /*2d20*/  @!P2 IMAD.WIDE R18, R27, 0x4, R18 ;  /* 0x000000041b12a825 */ /* 0x001fe200078e0212 */
[----:B--2---:R-:W-:Y:S03]  /*2d30*/  @!P1 STG.E.U16 desc[UR8][R28.64], R26 ;  /* 0x0000001a1c009986 */ /* 0x004fe6000c101508 */
[----:B-1----:R-:W-:Y:S01]  /*2d40*/  @!P4 IMAD.WIDE R12, R9, 0x4, R12 ;  /* 0x00000004090cc825 */ /* 0x002fe200078e020c */
[----:B----4-:R0:W-:Y:S01]  /*2d50*/  @!P1 STG.E desc[UR8][R10.64], R15 ;  /* 0x0000000f0a009986 */ /* 0x0101e2000c101908 */
[----:B------:R-:W-:-:S03]  /*2d60*/  ISETP.NE.AND P1, PT, R5, R3, PT ;  /* 0x000000030500720c */ /* 0x000fc60003f25270 */
[----:B-----5:R2:W-:Y:S01]  /*2d70*/  @!P2 STG.E.U16 desc[UR8][R20.64], R6 ;  /* 0x000000061400a986 */ /* 0x0205e2000c101508 */
[----:B------:R-:W-:-:S03]  /*2d80*/  @!P3 IMAD.WIDE R16, R7, 0x4, R16 ;  /* 0x000000040710b825 */ /* 0x000fc600078e0210 */
[----:B------:R2:W-:Y:S01]  /*2d90*/  @!P2 STG.E desc[UR8][R18.64], R8 ;  /* 0x000000081200a986 */ /* 0x0005e2000c101908 */
[----:B0-----:R-:W0:Y:S08]  /*2da0*/  LDC.64 R10, c[0x0][0x390] ;  /* 0x0000e400ff0a7b82 */ /* 0x001e300000000a00 */
[----:B------:R-:W1:Y:S01]  /*2db0*/  LDC.64 R14, c[0x0][0x390] ;  /* 0x0000e400ff0e7b82 */ /* 0x000e620000000a00 */
[----:B0-----:R-:W-:-:S05]  /*2dc0*/  @!P3 IMAD.WIDE R10, R7, 0x2, R10 ;  /* 0x00000002070ab825 */ /* 0x001fca00078e020a */
[----:B------:R2:W-:Y:S01]  /*2dd0*/  @!P3 STG.E.U16 desc[UR8][R10.64], R22 ;  /* 0x000000160a00b986 */ /* 0x0005e2000c101508 */
[----:B-1----:R-:W-:-:S03]  /*2de0*/  @!P4 IMAD.WIDE R14, R9, 0x2, R14 ;  /* 0x00000002090ec825 */ /* 0x002fc600078e020e */
[----:B------:R2:W-:Y:S04]  /*2df0*/  @!P3 STG.E desc[UR8][R16.64], R23 ;  /* 0x000000171000b986 */ /* 0x0005e8000c101908 */
[----:B------:R2:W-:Y:S04]  /*2e00*/  @!P4 STG.E.U16 desc[UR8][R14.64], R25 ;  /* 0x000000190e00c986 */ /* 0x0005e8000c101508 */
[----:B---3--:R2:W-:Y:S01]  /*2e10*/  @!P4 STG.E desc[UR8][R12.64], R24 ;  /* 0x000000180c00c986 */ /* 0x0085e2000c101908 */
[----:B------:R-:W-:Y:S05]  /*2e20*/  @P1 BRA `(.L_x_177) ;  /* 0xfffffffc003c1947 */ /* 0x000fea000383ffff */
.L_x_176:
[----:B------:R-:W-:Y:S05]  /*2e30*/  @!P0 EXIT ;  /* 0x000000000000894d */ /* 0x000fea0003800000 */
[----:B-12---:R-:W1:Y:S01]  /*2e40*/  LDC R16, c[0x0][0x3a0] ;  /* 0x0000e800ff107b82 */ /* 0x006e620000000800 */
[----:B------:R-:W-:-:S07]  /*2e50*/  UMOV UR4, URZ ;  /* 0x000000ff00047c82 */ /* 0x000fce0008000000 */
[----:B------:R-:W2:Y:S08]  /*2e60*/  LDC.64 R8, c[0x0][0x390] ;  /* 0x0000e400ff087b82 */ /* 0x000eb00000000a00 */
[----:B------:R-:W3:Y:S02]  /*2e70*/  LDC.64 R10, c[0x0][0x398] ;  /* 0x0000e600ff0a7b82 */ /* 0x000ee40000000a00 */
.L_x_180:
[----:B0-----:R-:W-:Y:S01]  /*2e80*/  IMAD R7, R3, 0x80, R0 ;  /* 0x0000008003077824 */ /* 0x001fe200078e0200 */
[----:B------:R-:W-:Y:S01]  /*2e90*/  UIADD3 UR4, UPT, UPT, UR4, 0x1, URZ ;  /* 0x0000000104047890 */ /* 0x000fe2000fffe0ff */
[----:B------:R-:W-:Y:S03]  /*2ea0*/  BSSY.RECONVERGENT B0, `(.L_x_178) ;  /* 0x0000012000007945 */ /* 0x000fe60003800200 */
[----:B-1----:R-:W-:Y:S02]  /*2eb0*/  ISETP.GE.AND P0, PT, R7, R16, PT ;  /* 0x000000100700720c */ /* 0x002fe40003f06270 */
[----:B------:R-:W-:-:S11]  /*2ec0*/  ISETP.NE.AND P1, PT, R2, UR4, PT ;  /* 0x0000000402007c0c */ /* 0x000fd6000bf25270 */
[----:B------:R-:W-:Y:S05]  /*2ed0*/  @P0 BRA `(.L_x_179) ;  /* 0x0000000000380947 */ /* 0x000fea0003800000 */
[----:B------:R-:W0:Y:S01]  /*2ee0*/  S2UR UR7, SR_CgaCtaId ;  /* 0x00000000000779c3 */ /* 0x000e220000008800 */
[----:B------:R-:W-:Y:S02]  /*2ef0*/  UMOV UR5, 0x400 ;  /* 0x0000040000057882 */ /* 0x000fe40000000000 */
[----:B------:R-:W-:Y:S02]  /*2f00*/  UIADD3 UR6, UPT, UPT, UR5, 0x800, URZ ;  /* 0x0000080005067890 */ /* 0x000fe4000fffe0ff */
[----:B0-----:R-:W-:Y:S02]  /*2f10*/  ULEA UR5, UR7, UR5, 0x18 ;  /* 0x0000000507057291 */ /* 0x001fe4000f8ec0ff */
[----:B------:R-:W-:-:S04]  /*2f20*/  ULEA UR6, UR7, UR6, 0x18 ;  /* 0x0000000607067291 */ /* 0x000fc8000f8ec0ff */
[C---:B------:R-:W-:Y:S02]  /*2f30*/  LEA R14, R7.reuse, UR5, 0x1 ;  /* 0x00000005070e7c11 */ /* 0x040fe4000f8e08ff */
[----:B------:R-:W-:Y:S01]  /*2f40*/  LEA R12, R7, UR6, 0x2 ;  /* 0x00000006070c7c11 */ /* 0x000fe2000f8e10ff */
[----:B------:R-:W-:Y:S02]  /*2f50*/  IMAD R7, R16, UR16, R7 ;  /* 0x0000001010077c24 */ /* 0x000fe4000f8e0207 */
[----:B------:R-:W0:Y:S02]  /*2f60*/  LDS.U16 R15, [R14] ;  /* 0x000000000e0f7984 */ /* 0x000e240000000400 */
[C---:B--2---:R-:W-:Y:S02]  /*2f70*/  IMAD.WIDE R4, R7.reuse, 0x2, R8 ;  /* 0x0000000207047825 */ /* 0x044fe400078e0208 */
[----:B------:R-:W1:Y:S02]  /*2f80*/  LDS R13, [R12] ;  /* 0x000000000c0d7984 */ /* 0x000e640000000800 */
[----:B---3--:R-:W-:-:S02]  /*2f90*/  IMAD.WIDE R6, R7, 0x4, R10 ;  /* 0x0000000407067825 */ /* 0x008fc400078e020a */
[----:B0-----:R0:W-:Y:S04]  /*2fa0*/  STG.E.U16 desc[UR8][R4.64], R15 ;  /* 0x0000000f04007986 */ /* 0x0011e8000c101508 */
[----:B-1----:R0:W-:Y:S02]  /*2fb0*/  STG.E desc[UR8][R6.64], R13 ;  /* 0x0000000d06007986 */ /* 0x0021e4000c101908 */
.L_x_179:
[----:B------:R-:W-:Y:S05]  /*2fc0*/  BSYNC.RECONVERGENT B0 ;  /* 0x0000000000007941 */ /* 0x000fea0003800200 */
.L_x_178:
[----:B------:R-:W-:Y:S01]  /*2fd0*/  VIADD R3, R3, 0x1 ;  /* 0x0000000103037836 */ /* 0x000fe20000000000 */
[----:B------:R-:W-:Y:S06]  /*2fe0*/  @P1 BRA `(.L_x_180) ;  /* 0xfffffffc00a41947 */ /* 0x000fec000383ffff */
[----:B------:R-:W-:Y:S05]  /*2ff0*/  EXIT ;  /* 0x000000000000794d */ /* 0x000fea0003800000 */
.L_x_181:
        /* <DEDUP_REMOVED lines=16> */
.L_x_216:


//--------------------- .text._Z33transMaxScoreAndIdHW32Byte2KernelP6__halfPiS0_S1_ii --------------------------
	.section	.text._Z33transMaxScoreAndIdHW32Byte2KernelP6__halfPiS0_S1_ii,"ax",@progbits
	.align	128
        .global         _Z33transMaxScoreAndIdHW32Byte2KernelP6__halfPiS0_S1_ii
        .type           _Z33transMaxScoreAndIdHW32Byte2KernelP6__halfPiS0_S1_ii,@function
        .size           _Z33transMaxScoreAndIdHW32Byte2KernelP6__halfPiS0_S1_ii,(.L_x_217 - _Z33transMaxScoreAndIdHW32Byte2KernelP6__halfPiS0_S1_ii)
        .other          _Z33transMaxScoreAndIdHW32Byte2KernelP6__halfPiS0_S1_ii,@"STO_CUDA_ENTRY STV_DEFAULT"
_Z33transMaxScoreAndIdHW32Byte2KernelP6__halfPiS0_S1_ii:
.text._Z33transMaxScoreAndIdHW32Byte2KernelP6__halfPiS0_S1_ii:
[----:B------:R-:W-:Y:S01]  /*0000*/  LDC R1, c[0x0][0x37c] ;  /* 0x0000df00ff017b82 */ /* 0x000fe20000000800 */
[----:B------:R-:W0:Y:S07]  /*0010*/  S2R R18, SR_TID.X ;  /* 0x0000000000127919 */ /* 0x000e2e0000002100 */
[----:B------:R-:W1:Y:S01]  /*0020*/  LDC.64 R2, c[0x0][0x3a0] ;  /* 0x0000e800ff027b82 */ /* 0x000e620000000a00 */
[----:B------:R-:W2:Y:S01]  /*0030*/  LDCU.128 UR8, c[0x0][0x380] ;  /* 0x00007000ff0877ac */ /* 0x000ea20008000c00 */
[----:B------:R-:W3:Y:S01]  /*0040*/  S2R R5, SR_CTAID.X ;  /* 0x0000000000057919 */ /* 0x000ee20000002500 */
[----:B------:R-:W4:Y:S01]  /*0050*/  LDCU.64 UR4, c[0x0][0x358] ;  /* 0x00006b00ff0477ac */ /* 0x000f220008000a00 */
[----:B------:R-:W5:Y:S04]  /*0060*/  S2R R6, SR_CTAID.Y ;  /* 0x0000000000067919 */ /* 0x000f680000002600 */
[----:B------:R-:W4:Y:S01]  /*0070*/  LDC.64 R16, c[0x0][0x390] ;  /* 0x0000e400ff107b82 */ /* 0x000f220000000a00 */
[----:B0-----:R-:W-:-:S02]  /*0080*/  SHF.R.U32.HI R4, RZ, 0x2, R18 ;  /* 0x00000002ff047819 */ /* 0x001fc40000011612 */
[----:B------:R-:W-:Y:S02]  /*0090*/  SHF.R.U32.HI R21, RZ, 0x1, R18 ;  /* 0x00000001ff157819 */ /* 0x000fe40000011612 */
[----:B------:R-:W-:Y:S02]  /*00a0*/  LOP3.LUT R0, R4, 0xf0, RZ, 0xc0, !PT ;  /* 0x000000f004007812 */ /* 0x000fe400078ec0ff */
[----:B------:R-:W-:Y:S02]  /*00b0*/  LOP3.LUT R19, R21, 0x10, RZ, 0xc0, !PT ;  /* 0x0000001015137812 */ /* 0x000fe400078ec0ff */
[----:B------:R-:W-:Y:S02]  /*00c0*/  LOP3.LUT R18, R18, 0xf, RZ, 0xc0, !PT ;  /* 0x0000000f12127812 */ /* 0x000fe400078ec0ff */
[----:B---3--:R-:W-:Y:S02]  /*00d0*/  LEA R0, R5, R0, 0x5 ;  /* 0x0000000005007211 */ /* 0x008fe400078e28ff */
[----:B-----5:R-:W-:Y:S01]  /*00e0*/  LEA R19, R6, R19, 0x5 ;  /* 0x0000001306137211 */ /* 0x020fe200078e28ff */
[----:B-1----:R-:W-:Y:S01]  /*00f0*/  IMAD R6, R18, R3, RZ ;  /* 0x0000000312067224 */ /* 0x002fe200078e02ff */
[----:B------:R-:W-:-:S03]  /*0100*/  LOP3.LUT R21, R21, 0x8, RZ, 0xc0, !PT ;  /* 0x0000000815157812 */ /* 0x000fc600078ec0ff */
[----:B------:R-:W-:-:S05]  /*0110*/  IMAD R3, R0, R3, R19 ;  /* 0x0000000300037224 */ /* 0x000fca00078e0213 */
[----:B------:R-:W-:Y:S02]  /*0120*/  IADD3 R8, P1, PT, R3, R6, RZ ;  /* 0x0000000603087210 */ /* 0x000fe40007f3e0ff */
[----:B------:R-:W-:Y:S02]  /*0130*/  SHF.R.S32.HI R6, RZ, 0x1f, R6 ;  /* 0x0000001fff067819 */ /* 0x000fe40000011406 */
[----:B------:R-:W-:Y:S02]  /*0140*/  IADD3 R5, P0, PT, R21, R8, RZ ;  /* 0x0000000815057210 */ /* 0x000fe40007f1e0ff */
[----:B------:R-:W-:Y:S02]  /*0150*/  LEA.HI.X.SX32 R7, R3, R6, 0x1, P1 ;  /* 0x0000000603077211 */ /* 0x000fe400008f0eff */
[----:B--2---:R-:W-:Y:S02]  /*0160*/  LEA R12, P1, R5, UR8, 0x1 ;  /* 0x00000008050c7c11 */ /* 0x004fe4000f8208ff */
[----:B------:R-:W-:-:S04]  /*0170*/  IADD3.X R6, PT, PT, RZ, R7, RZ, P0, !PT ;  /* 0x00000007ff067210 */ /* 0x000fc800007fe4ff */
[----:B------:R-:W-:-:S06]  /*0180*/  LEA.HI.X R13, R5, UR9, R6, 0x1, P1 ;  /* 0x00000009050d7c11 */ /* 0x000fcc00088f0c06 */
[----:B----4-:R-:W2:Y:S01]  /*0190*/  LDG.E.128 R12, desc[UR4][R12.64] ;  /* 0x000000040c0c7981 */ /* 0x010ea2000c1e1d00 */
[----:B------:R-:W-:-:S04]  /*01a0*/  LOP3.LUT R3, R4, 0x4, RZ, 0xc0, !PT ;  /* 0x0000000404037812 */ /* 0x000fc800078ec0ff */
[----:B------:R-:W-:-:S04]  /*01b0*/  IADD3 R4, P0, PT, R3, R8, RZ ;  /* 0x0000000803047210 */ /* 0x000fc80007f1e0ff */
[----:B------:R-:W-:Y:S01]  /*01c0*/  LEA R24, P1, R4, UR10, 0x2 ;  /* 0x0000000a04187c11 */ /* 0x000fe2000f8210ff */
[----:B------:R-:W-:-:S05]  /*01d0*/  IMAD.X R5, RZ, RZ, R7, P0 ;  /* 0x000000ffff057224 */ /* 0x000fca00000e0607 */
[----:B------:R-:W-:-:S05]  /*01e0*/  LEA.HI.X R25, R4, UR11, R5, 0x2, P1 ;  /* 0x0000000b04197c11 */ /* 0x000fca00088f1405 */
[----:B------:R-:W3:Y:S04]  /*01f0*/  LDG.E.128 R8, desc[UR4][R24.64] ;  /* 0x0000000418087981 */ /* 0x000ee8000c1e1d00 */
[----:B------:R2:W4:Y:S01]  /*0200*/  LDG.E.128 R4, desc[UR4][R24.64+0x20] ;  /* 0x0000200418047981 */ /* 0x000522000c1e1d00 */
[----:B------:R-:W-:-:S05]  /*0210*/  IMAD R19, R19, R2, R0 ;  /* 0x0000000213137224 */ /* 0x000fca00078e0200 */
[----:B------:R-:W-:-:S05]  /*0220*/  IADD3 R18, PT, PT, R19, R18, RZ ;  /* 0x0000001213127210 */ /* 0x000fca0007ffe0ff */
[-CC-:B------:R-:W-:Y:S02]  /*0230*/  IMAD R27, R21, R2.reuse, R18.reuse ;  /* 0x00000002151b7224 */ /* 0x180fe400078e0212 */
[----:B------:R-:W0:Y:S01]  /*0240*/  LDC.64 R20, c[0x0][0x398] ;  /* 0x0000e600ff147b82 */ /* 0x000e220000000a00 */
[----:B------:R-:W-:Y:S02]  /*0250*/  IMAD R3, R3, R2, R18 ;  /* 0x0000000203037224 */ /* 0x000fe400078e0212 */
[----:B------:R-:W-:-:S04]  /*0260*/  IMAD.WIDE R26, R27, 0x2, R16 ;  /* 0x000000021b1a7825 */ /* 0x000fc800078e0210 */
[C---:B------:R-:W-:Y:S02]  /*0270*/  IMAD R0, R2.reuse, 0x8, R3 ;  /* 0x0000000802007824 */ /* 0x040fe400078e0203 */
[----:B------:R-:W-:-:S04]  /*0280*/  IMAD.WIDE R28, R2, 0x2, R26 ;  /* 0x00000002021c7825 */ /* 0x000fc800078e021a */
[----:B------:R-:W-:-:S04]  /*0290*/  IMAD.WIDE R22, R2, 0x2, R28 ;  /* 0x0000000202167825 */ /* 0x000fc800078e021c */
[----:B------:R-:W-:-:S04]  /*02a0*/  IMAD.WIDE R16, R2, 0x2, R22 ;  /* 0x0000000202107825 */ /* 0x000fc800078e0216 */
[----:B------:R-:W-:Y:S01]  /*02b0*/  IMAD.WIDE R18, R2, 0x2, R16 ;  /* 0x0000000202127825 */ /* 0x000fe200078e0210 */
[----:B--2---:R-:W-:Y:S01]  /*02c0*/  PRMT R25, R12, 0x7632, R25 ;  /* 0x000076320c197816 */ /* 0x004fe20000000019 */
[----:B------:R1:W-:Y:S04]  /*02d0*/  STG.E.U16 desc[UR4][R26.64], R12 ;  /* 0x0000000c1a007986 */ /* 0x0003e8000c101504 */
[----:B------:R2:W-:Y:S04]  /*02e0*/  STG.E.U16 desc[UR4][R28.64], R25 ;  /* 0x000000191c007986 */ /* 0x0005e8000c101504 */
[----:B------:R0:W-:Y:S01]  /*02f0*/  STG.E.U16 desc[UR4][R22.64], R13 ;  /* 0x0000000d16007986 */ /* 0x0001e2000c101504 */
[----:B-1----:R-:W-:Y:S01]  /*0300*/  PRMT R27, R13, 0x7632, R27 ;  /* 0x000076320d1b7816 */ /* 0x002fe2000000001b */
[----:B--2---:R-:W-:-:S04]  /*0310*/  IMAD.WIDE R24, R2, 0x2, R18 ;  /* 0x0000000202187825 */ /* 0x004fc800078e0212 */
[----:B------:R1:W-:Y:S01]  /*0320*/  STG.E.U16 desc[UR4][R16.64], R27 ;  /* 0x0000001b10007986 */ /* 0x0003e2000c101504 */
[----:B0-----:R-:W-:-:S03]  /*0330*/  IMAD.WIDE R22, R3, 0x4, R20 ;  /* 0x0000000403167825 */ /* 0x001fc600078e0214 */
[----:B------:R0:W-:Y:S01]  /*0340*/  STG.E.U16 desc[UR4][R18.64], R14 ;  /* 0x0000000e12007986 */ /* 0x0001e2000c101504 */
[----:B------:R-:W-:Y:S01]  /*0350*/  PRMT R3, R15, 0x7632, R3 ;  /* 0x000076320f037816 */ /* 0x000fe20000000003 */
[----:B------:R-:W-:Y:S01]  /*0360*/  IMAD.WIDE R20, R0, 0x4, R20 ;  /* 0x0000000400147825 */ /* 0x000fe200078e0214 */
[----:B------:R-:W-:-:S03]  /*0370*/  PRMT R0, R14, 0x7632, R0 ;  /* 0x000076320e007816 */ /* 0x000fc60000000000 */
[C---:B-1----:R-:W-:Y:S02]  /*0380*/  IMAD.WIDE R26, R2.reuse, 0x4, R22 ;  /* 0x00000004021a7825 */ /* 0x042fe400078e0216 */
[----:B------:R1:W-:Y:S02]  /*0390*/  STG.E.U16 desc[UR4][R24.64], R0 ;  /* 0x0000000018007986 */ /* 0x0003e4000c101504 */
[----:B------:R-:W-:-:S04]  /*03a0*/  IMAD.WIDE R16, R2, 0x2, R24 ;  /* 0x0000000202107825 */ /* 0x000fc800078e0218 */
[C---:B------:R-:W-:Y:S01]  /*03b0*/  IMAD.WIDE R12, R2.reuse, 0x4, R20 ;  /* 0x00000004020c7825 */ /* 0x040fe200078e0214 */
[----:B------:R2:W-:Y:S03]  /*03c0*/  STG.E.U16 desc[UR4][R16.64], R15 ;  /* 0x0000000f10007986 */ /* 0x0005e6000c101504 */
[----:B------:R-:W-:-:S04]  /*03d0*/  IMAD.WIDE R28, R2, 0x4, R26 ;  /* 0x00000004021c7825 */ /* 0x000fc800078e021a */
[----:B0-----:R-:W-:-:S04]  /*03e0*/  IMAD.WIDE R18, R2, 0x2, R16 ;  /* 0x0000000202127825 */ /* 0x001fc800078e0210 */
[C---:B-1----:R-:W-:Y:S01]  /*03f0*/  IMAD.WIDE R24, R2.reuse, 0x4, R28 ;  /* 0x0000000402187825 */ /* 0x042fe200078e021c */
[----:B------:R0:W-:Y:S03]  /*0400*/  STG.E.U16 desc[UR4][R18.64], R3 ;  /* 0x0000000312007986 */ /* 0x0001e6000c101504 */
[C---:B--2---:R-:W-:Y:S01]  /*0410*/  IMAD.WIDE R16, R2.reuse, 0x4, R12 ;  /* 0x0000000402107825 */ /* 0x044fe200078e020c */
[----:B---3--:R-:W-:Y:S04]  /*0420*/  STG.E desc[UR4][R22.64], R8 ;  /* 0x0000000816007986 */ /* 0x008fe8000c101904 */
[----:B------:R-:W-:Y:S01]  /*0430*/  STG.E desc[UR4][R26.64], R9 ;  /* 0x000000091a007986 */ /* 0x000fe2000c101904 */
[----:B0-----:R-:W-:-:S03]  /*0440*/  IMAD.WIDE R2, R2, 0x4, R16 ;  /* 0x0000000402027825 */ /* 0x001fc600078e0210 */
[----:B------:R-:W-:Y:S04]  /*0450*/  STG.E desc[UR4][R28.64], R10 ;  /* 0x0000000a1c007986 */ /* 0x000fe8000c101904 */
[----:B------:R-:W-:Y:S04]  /*0460*/  STG.E desc[UR4][R24.64], R11 ;  /* 0x0000000b18007986 */ /* 0x000fe8000c101904 */
[----:B----4-:R-:W-:Y:S04]  /*0470*/  STG.E desc[UR4][R20.64], R4 ;  /* 0x0000000414007986 */ /* 0x010fe8000c101904 */
[----:B------:R-:W-:Y:S04]  /*0480*/  STG.E desc[UR4][R12.64], R5 ;  /* 0x000000050c007986 */ /* 0x000fe8000c101904 */
[----:B------:R-:W-:Y:S04]  /*0490*/  STG.E desc[UR4][R16.64], R6 ;  /* 0x0000000610007986 */ /* 0x000fe8000c101904 */
[----:B------:R-:W-:Y:S01]  /*04a0*/  STG.E desc[UR4][R2.64], R7 ;  /* 0x0000000702007986 */ /* 0x000fe2000c101904 */
[----:B------:R-:W-:Y:S05]  /*04b0*/  EXIT ;  /* 0x000000000000794d */ /* 0x000fea0003800000 */
.L_x_182:
        /* <DEDUP_REMOVED lines=12> */
.L_x_217:


//--------------------- .text._Z24findWindowMaxInRowKernelP6__halfS0_Piii --------------------------
	.section	.text._Z24findWindowMaxInRowKernelP6__halfS0_Piii,"ax",@progbits
	.align	128
        .global         _Z24findWindowMaxInRowKernelP6__halfS0_Piii
        .type           _Z24findWindowMaxInRowKernelP6__halfS0_Piii,@function
        .size           _Z24findWindowMaxInRowKernelP6__halfS0_Piii,(.L_x_218 - _Z24findWindowMaxInRowKernelP6__halfS0_Piii)
        .other          _Z24findWindowMaxInRowKernelP6__halfS0_Piii,@"STO_CUDA_ENTRY STV_DEFAULT"
_Z24findWindowMaxInRowKernelP6__halfS0_Piii:
.text._Z24findWindowMaxInRowKernelP6__halfS0_Piii:
        /* <DEDUP_REMOVED lines=15> */
[----:B------:R-:W-:-:S07]  /*00f0*/  LOP3.LUT R12, R2, 0x3, RZ, 0xc0, !PT ;  /* 0x00000003020c7812 */ /* 0x000fce00078ec0ff */
[----:B------:R-:W-:Y:S05]  /*0100*/  @!P0 BRA `(.L_x_184) ;  /* 0x0000000800b88947 */ /* 0x000fea0003800000 */
[----:B------:R-:W-:Y:S01]  /*0110*/  LOP3.LUT R9, R2, 0xfffffc, RZ, 0xc0, !PT ;  /* 0x00fffffc02097812 */ /* 0x000fe200078ec0ff */
[----:B------:R-:W-:-:S03]  /*0120*/  IMAD.MOV.U32 R8, RZ, RZ, RZ ;  /* 0x000000ffff087224 */ /* 0x000fc600078e00ff */
[----:B------:R-:W-:-:S13]  /*0130*/  ISETP.GT.AND P0, PT, R9, RZ, PT ;  /* 0x000000ff0900720c */ /* 0x000fda0003f04270 */
[----:B------:R-:W-:Y:S05]  /*0140*/  @!P0 BRA `(.L_x_185) ;  /* 0x00000008003c8947 */ /* 0x000fea0003800000 */
[----:B------:R-:W-:Y:S01]  /*0150*/  IMAD.IADD R2, R9, 0x1, -R8 ;  /* 0x0000000109027824 */ /* 0x000fe200078e0a08 */
[----:B------:R-:W-:-:S04]  /*0160*/  PLOP3.LUT P0, PT, PT, PT, PT, 0x80, 0x8 ;  /* 0x000000000008781c */ /* 0x000fc80003f0f070 */
[----:B------:R-:W-:-:S13]  /*0170*/  ISETP.GT.AND P1, PT, R2, 0xc, PT ;  /* 0x0000000c0200780c */ /* 0x000fda0003f24270 */
[----:B------:R-:W-:Y:S05]  /*0180*/  @!P1 BRA `(.L_x_186) ;  /* 0x0000000400649947 */ /* 0x000fea0003800000 */
[----:B------:R-:W1:Y:S01]  /*0190*/  S2UR UR5, SR_CgaCtaId ;  /* 0x00000000000579c3 */ /* 0x000e620000008800 */
[----:B------:R-:W-:Y:S01]  /*01a0*/  PLOP3.LUT P0, PT, PT, PT, PT, 0x8, 0x80 ;  /* 0x000000000080781c */ /* 0x000fe20003f0e170 */
[----:B------:R-:W-:Y:S01]  /*01b0*/  VIADD R13, R9, 0xfffffff4 ;  /* 0xfffffff4090d7836 */ /* 0x000fe20000000000 */
[----:B------:R-:W-:-:S05]  /*01c0*/  UMOV UR4, 0x400 ;  /* 0x0000040000047882 */ /* 0x000fca0000000000 */
[----:B------:R-:W2:Y:S08]  /*01d0*/  LDC R6, c[0x0][0x398] ;  /* 0x0000e600ff067b82 */ /* 0x000eb00000000800 */
[----:B------:R-:W3:Y:S01]  /*01e0*/  LDC.64 R2, c[0x0][0x380] ;  /* 0x0000e000ff027b82 */ /* 0x000ee20000000a00 */
[----:B-1----:R-:W-:-:S12]  /*01f0*/  ULEA UR4, UR5, UR4, 0x18 ;  /* 0x0000000405047291 */ /* 0x002fd8000f8ec0ff */
.L_x_187:
[----:B0-----:R-:W-:-:S04]  /*0200*/  IMAD R15, R8, 0x80, R0 ;  /* 0x00000080080f7824 */ /* 0x001fc800078e0200 */
[C---:B------:R-:W-:Y:S01]  /*0210*/  VIADD R5, R15.reuse, 0x80 ;  /* 0x000000800f057836 */ /* 0x040fe20000000000 */
[CC--:B--2---:R-:W-:Y:S01]  /*0220*/  ISETP.GE.AND P2, PT, R15.reuse, R6.reuse, PT ;  /* 0x000000060f00720c */ /* 0x0c4fe20003f46270 */
[C---:B------:R-:W-:Y:S02]  /*0230*/  VIADD R11, R15.reuse, 0x100 ;  /* 0x000001000f0b7836 */ /* 0x040fe40000000000 */
[----:B------:R-:W-:Y:S01]  /*0240*/  VIADD R17, R15, 0x180 ;  /* 0x000001800f117836 */ /* 0x000fe20000000000 */
[-C--:B------:R-:W-:Y:S01]  /*0250*/  ISETP.GE.AND P3, PT, R5, R6.reuse, PT ;  /* 0x000000060500720c */ /* 0x080fe20003f66270 */
[----:B------:R-:W-:Y:S01]  /*0260*/  IMAD R5, R6, UR18, R15 ;  /* 0x0000001206057c24 */ /* 0x000fe2000f8e020f */
[-C--:B------:R-:W-:Y:S02]  /*0270*/  ISETP.GE.AND P4, PT, R11, R6.reuse, PT ;  /* 0x000000060b00720c */ /* 0x080fe40003f86270 */
[----:B------:R-:W-:Y:S01]  /*0280*/  ISETP.GE.AND P5, PT, R17, R6, PT ;  /* 0x000000061100720c */ /* 0x000fe20003fa6270 */
[----:B---3--:R-:W-:-:S05]  /*0290*/  IMAD.WIDE R4, R5, 0x2, R2 ;  /* 0x0000000205047825 */ /* 0x008fca00078e0202 */
[----:B------:R-:W2:Y:S04]  /*02a0*/  @!P2 LDG.E.U16 R14, desc[UR10][R4.64] ;  /* 0x0000000a040ea981 */ /* 0x000ea8000c1e1500 */
[----:B------:R-:W3:Y:S04]  /*02b0*/  @!P3 LDG.E.U16 R16, desc[UR10][R4.64+0x100] ;  /* 0x0001000a0410b981 */ /* 0x000ee8000c1e1500 */
[----:B------:R-:W4:Y:S04]  /*02c0*/  @!P4 LDG.E.U16 R18, desc[UR10][R4.64+0x200] ;  /* 0x0002000a0412c981 */ /* 0x000f28000c1e1500 */
[----:B------:R0:W5:Y:S01]  /*02d0*/  @!P5 LDG.E.U16 R20, desc[UR10][R4.64+0x300] ;  /* 0x0003000a0414d981 */ /* 0x000162000c1e1500 */
[C---:B------:R-:W-:Y:S01]  /*02e0*/  VIADD R11, R15.reuse, 0x280 ;  /* 0x000002800f0b7836 */ /* 0x040fe20000000000 */
[C---:B------:R-:W-:Y:S01]  /*02f0*/  LEA R23, R15.reuse, UR4, 0x1 ;  /* 0x000000040f177c11 */ /* 0x040fe2000f8e08ff */
[----:B------:R-:W-:-:S02]  /*0300*/  VIADD R17, R15, 0x200 ;  /* 0x000002000f117836 */ /* 0x000fc40000000000 */
[----:B------:R-:W-:Y:S01]  /*0310*/  VIADD R19, R15, 0x380 ;  /* 0x000003800f137836 */ /* 0x000fe20000000000 */
[-C--:B------:R-:W-:Y:S01]  /*0320*/  ISETP.GE.AND P1, PT, R11, R6.reuse, PT ;  /* 0x000000060b00720c */ /* 0x080fe20003f26270 */
[----:B------:R-:W-:Y:S01]  /*0330*/  VIADD R11, R15, 0x300 ;  /* 0x000003000f0b7836 */ /* 0x000fe20000000000 */
[-C--:B------:R-:W-:Y:S01]  /*0340*/  ISETP.GE.AND P6, PT, R17, R6.reuse, PT ;  /* 0x000000061100720c */ /* 0x080fe20003fc6270 */
[----:B0-----:R-:W-:Y:S01]  /*0350*/  VIADD R5, R15, 0x480 ;  /* 0x000004800f057836 */ /* 0x001fe20000000000 */
[----:B--2---:R0:W-:Y:S02]  /*0360*/  @!P2 STS.U16 [R23], R14 ;  /* 0x0000000e1700a388 */ /* 0x0041e40000000400 */
[-C--:B------:R-:W-:Y:S01]  /*0370*/  ISETP.GE.AND P2, PT, R11, R6.reuse, PT ;  /* 0x000000060b00720c */ /* 0x080fe20003f46270 */
[----:B------:R-:W-:Y:S01]  /*0380*/  IMAD R11, R6, UR18, R17 ;  /* 0x00000012060b7c24 */ /* 0x000fe2000f8e0211 */
[----:B---3--:R1:W-:Y:S01]  /*0390*/  @!P3 STS.U16 [R23+0x100], R16 ;  /* 0x000100101700b388 */ /* 0x0083e20000000400 */
[----:B------:R-:W-:Y:S01]  /*03a0*/  ISETP.GE.AND P3, PT, R19, R6, PT ;  /* 0x000000061300720c */ /* 0x000fe20003f66270 */
[----:B------:R-:W-:-:S02]  /*03b0*/  VIADD R19, R15, 0x400 ;  /* 0x000004000f137836 */ /* 0x000fc40000000000 */
[----:B----4-:R2:W-:Y:S01]  /*03c0*/  @!P4 STS.U16 [R23+0x200], R18 ;  /* 0x000200121700c388 */ /* 0x0105e20000000400 */
[----:B------:R-:W-:Y:S02]  /*03d0*/  IMAD.WIDE R10, R11, 0x2, R2 ;  /* 0x000000020b0a7825 */ /* 0x000fe400078e0202 */
[-C--:B------:R-:W-:Y:S01]  /*03e0*/  ISETP.GE.AND P4, PT, R19, R6.reuse, PT ;  /* 0x000000061300720c */ /* 0x080fe20003f86270 */
[----:B-----5:R3:W-:Y:S01]  /*03f0*/  @!P5 STS.U16 [R23+0x300], R20 ;  /* 0x000300141700d388 */ /* 0x0207e20000000400 */
[----:B------:R-:W-:Y:S01]  /*0400*/  ISETP.GE.AND P5, PT, R5, R6, PT ;  /* 0x000000060500720c */ /* 0x000fe20003fa6270 */
[----:B------:R-:W-:Y:S02]  /*0410*/  IMAD R5, R6, UR18, R19 ;  /* 0x0000001206057c24 */ /* 0x000fe4000f8e0213 */
[----:B0-----:R-:W4:Y:S02]  /*0420*/  @!P6 LDG.E.U16 R14, desc[UR10][R10.64] ;  /* 0x0000000a0a0ee981 */ /* 0x001f24000c1e1500 */
[----:B------:R-:W-:-:S02]  /*0430*/  IMAD.WIDE R4, R5, 0x2, R2 ;  /* 0x0000000205047825 */ /* 0x000fc400078e0202 */
[----:B------:R-:W5:Y:S04]  /*0440*/  @!P2 LDG.E.U16 R21, desc[UR10][R10.64+0x200] ;  /* 0x0002000a0a15a981 */ /* 0x000f68000c1e1500 */
[----:B-1----:R-:W5:Y:S04]  /*0450*/  @!P1 LDG.E.U16 R16, desc[UR10][R10.64+0x100] ;  /* 0x0001000a0a109981 */ /* 0x002f68000c1e1500 */
[----:B------:R0:W5:Y:S04]  /*0460*/  @!P3 LDG.E.U16 R22, desc[UR10][R10.64+0x300] ;  /* 0x0003000a0a16b981 */ /* 0x000168000c1e1500 */
[----:B--2---:R-:W2:Y:S04]  /*0470*/  @!P4 LDG.E.U16 R18, desc[UR10][R4.64] ;  /* 0x0000000a0412c981 */ /* 0x004ea8000c1e1500 */
[----:B------:R-:W2:Y:S01]  /*0480*/  @!P5 LDG.E.U16 R24, desc[UR10][R4.64+0x100] ;  /* 0x0001000a0418d981 */ /* 0x000ea2000c1e1500 */
[----:B------:R-:W1:Y:S01]  /*0490*/  S2UR UR5, SR_CgaCtaId ;  /* 0x00000000000579c3 */ /* 0x000e620000008800 */
[----:B------:R-:W-:Y:S01]  /*04a0*/  UMOV UR4, 0x400 ;  /* 0x0000040000047882 */ /* 0x000fe20000000000 */
[----:B0-----:R-:W-:-:S02]  /*04b0*/  VIADD R11, R15, 0x680 ;  /* 0x000006800f0b7836 */ /* 0x001fc40000000000 */
[----:B---3--:R-:W-:Y:S01]  /*04c0*/  VIADD R23, R15, 0x580 ;  /* 0x000005800f177836 */ /* 0x008fe20000000000 */
[----:B-1----:R-:W-:-:S06]  /*04d0*/  ULEA UR4, UR5, UR4, 0x18 ;  /* 0x0000000405047291 */ /* 0x002fcc000f8ec0ff */
[----:B------:R-:W-:Y:S01]  /*04e0*/  LEA R25, R17, UR4, 0x1 ;  /* 0x0000000411197c11 */ /* 0x000fe2000f8e08ff */
[----:B------:R-:W-:Y:S01]  /*04f0*/  VIADD R17, R15, 0x500 ;  /* 0x000005000f117836 */ /* 0x000fe20000000000 */
[----:B------:R-:W-:-:S03]  /*0500*/  LEA R19, R19, UR4, 0x1 ;  /* 0x0000000413137c11 */ /* 0x000fc6000f8e08ff */
[----:B----4-:R0:W-:Y:S01]  /*0510*/  @!P6 STS.U16 [R25], R14 ;  /* 0x0000000e1900e388 */ /* 0x0101e20000000400 */
[-C--:B------:R-:W-:Y:S01]  /*0520*/  ISETP.GE.AND P6, PT, R17, R6.reuse, PT ;  /* 0x000000061100720c */ /* 0x080fe20003fc6270 */
[----:B------:R-:W-:Y:S02]  /*0530*/  VIADD R17, R15, 0x600 ;  /* 0x000006000f117836 */ /* 0x000fe40000000000 */
[----:B-----5:R-:W-:Y:S01]  /*0540*/  @!P2 STS.U16 [R25+0x200], R21 ;  /* 0x000200151900a388 */ /* 0x020fe20000000400 */
[-C--:B------:R-:W-:Y:S01]  /*0550*/  ISETP.GE.AND P2, PT, R11, R6.reuse, PT ;  /* 0x000000060b00720c */ /* 0x080fe20003f46270 */
[C---:B------:R-:W-:Y:S02]  /*0560*/  VIADD R11, R15.reuse, 0x700 ;  /* 0x000007000f0b7836 */ /* 0x040fe40000000000 */
[----:B------:R-:W-:Y:S01]  /*0570*/  VIADD R15, R15, 0x780 ;  /* 0x000007800f0f7836 */ /* 0x000fe20000000000 */
[----:B------:R1:W-:Y:S01]  /*0580*/  @!P1 STS.U16 [R25+0x100], R16 ;  /* 0x0001001019009388 */ /* 0x0003e20000000400 */
[----:B------:R-:W-:-:S03]  /*0590*/  ISETP.GE.AND P1, PT, R23, R6, PT ;  /* 0x000000061700720c */ /* 0x000fc60003f26270 */
[----:B------:R-:W-:Y:S01]  /*05a0*/  @!P3 STS.U16 [R25+0x300], R22 ;  /* 0x000300161900b388 */ /* 0x000fe20000000400 */
[----:B------:R-:W-:-:S03]  /*05b0*/  ISETP.GE.AND P3, PT, R11, R6, PT ;  /* 0x000000060b00720c */ /* 0x000fc60003f66270 */
[----:B--2---:R2:W-:Y:S01]  /*05c0*/  @!P4 STS.U16 [R19], R18 ;  /* 0x000000121300c388 */ /* 0x0045e20000000400 */
[----:B------:R-:W-:-:S03]  /*05d0*/  ISETP.GE.AND P4, PT, R17, R6, PT ;  /* 0x000000061100720c */ /* 0x000fc60003f86270 */
[----:B------:R4:W-:Y:S01]  /*05e0*/  @!P5 STS.U16 [R19+0x100], R24 ;  /* 0x000100181300d388 */ /* 0x0009e20000000400 */
[----:B------:R-:W-:Y:S01]  /*05f0*/  ISETP.GE.AND P5, PT, R15, R6, PT ;  /* 0x000000060f00720c */ /* 0x000fe20003fa6270 */
[----:B------:R-:W-:Y:S02]  /*0600*/  IMAD R11, R6, UR18, R17 ;  /* 0x00000012060b7c24 */ /* 0x000fe4000f8e0211 */
[----:B0-----:R-:W3:Y:S02]  /*0610*/  @!P6 LDG.E.U16 R14, desc[UR10][R4.64+0x200] ;  /* 0x0002000a040ee981 */ /* 0x001ee4000c1e1500 */
[----:B------:R-:W-:Y:S02]  /*0620*/  IMAD.WIDE R10, R11, 0x2, R2 ;  /* 0x000000020b0a7825 */ /* 0x000fe400078e0202 */
[----:B-1----:R-:W5:Y:S04]  /*0630*/  @!P1 LDG.E.U16 R16, desc[UR10][R4.64+0x300] ;  /* 0x0003000a04109981 */ /* 0x002f68000c1e1500 */
[----:B------:R-:W4:Y:S04]  /*0640*/  @!P4 LDG.E.U16 R15, desc[UR10][R10.64] ;  /* 0x0000000a0a0fc981 */ /* 0x000f28000c1e1500 */
[----:B--2---:R-:W2:Y:S04]  /*0650*/  @!P2 LDG.E.U16 R18, desc[UR10][R10.64+0x100] ;  /* 0x0001000a0a12a981 */ /* 0x004ea8000c1e1500 */
[----:B------:R-:W2:Y:S04]  /*0660*/  @!P3 LDG.E.U16 R20, desc[UR10][R10.64+0x200] ;  /* 0x0002000a0a14b981 */ /* 0x000ea8000c1e1500 */
[----:B------:R-:W2:Y:S01]  /*0670*/  @!P5 LDG.E.U16 R21, desc[UR10][R10.64+0x300] ;  /* 0x0003000a0a15d981 */ /* 0x000ea2000c1e1500 */
[----:B------:R-:W-:Y:S01]  /*0680*/  LEA R17, R17, UR4, 0x1 ;  /* 0x0000000411117c11 */ /* 0x000fe2000f8e08ff */
[----:B------:R-:W-:-:S02]  /*0690*/  VIADD R8, R8, 0x10 ;  /* 0x0000001008087836 */ /* 0x000fc40000000000 */
[----:B---3--:R1:W-:Y:S04]  /*06a0*/  @!P6 STS.U16 [R19+0x200], R14 ;  /* 0x0002000e1300e388 */ /* 0x0083e80000000400 */
[----:B-----5:R1:W-:Y:S04]  /*06b0*/  @!P1 STS.U16 [R19+0x300], R16 ;  /* 0x0003001013009388 */ /* 0x0203e80000000400 */
[----:B----4-:R1:W-:Y:S04]  /*06c0*/  @!P4 STS.U16 [R17], R15 ;  /* 0x0000000f1100c388 */ /* 0x0103e80000000400 */
[----:B--2---:R1:W-:Y:S04]  /*06d0*/  @!P2 STS.U16 [R17+0x100], R18 ;  /* 0x000100121100a388 */ /* 0x0043e80000000400 */
[----:B------:R1:W-:Y:S04]  /*06e0*/  @!P3 STS.U16 [R17+0x200], R20 ;  /* 0x000200141100b388 */ /* 0x0003e80000000400 */
[----:B------:R1:W-:Y:S01]  /*06f0*/  @!P5 STS.U16 [R17+0x300], R21 ;  /* 0x000300151100d388 */ /* 0x0003e20000000400 */
[----:B------:R-:W-:-:S13]  /*0700*/  ISETP.GE.AND P1, PT, R8, R13, PT ;  /* 0x0000000d0800720c */ /* 0x000fda0003f26270 */
[----:B-1----:R-:W-:Y:S05]  /*0710*/  @!P1 BRA `(.L_x_187) ;  /* 0xfffffff800b89947 */ /* 0x002fea000383ffff */
.L_x_186:
[----:B------:R-:W-:-:S05]  /*0720*/  IMAD.IADD R2, R9, 0x1, -R8 ;  /* 0x0000000109027824 */ /* 0x000fca00078e0a08 */
[----:B------:R-:W-:-:S13]  /*0730*/  ISETP.GT.AND P1, PT, R2, 0x4, PT ;  /* 0x000000040200780c */ /* 0x000fda0003f24270 */
[----:B------:R-:W-:Y:S05]  /*0740*/  @!P1 BRA `(.L_x_188) ;  /* 0x0000000000b49947 */ /* 0x000fea0003800000 */
[----:B------:R-:W1:Y:S01]  /*0750*/  LDC.64 R4, c[0x0][0x380] ;  /* 0x0000e000ff047b82 */ /* 0x000e620000000a00 */
[----:B0-----:R-:W-:-:S04]  /*0760*/  IMAD R21, R8, 0x80, R0 ;  /* 0x0000008008157824 */ /* 0x001fc800078e0200 */
[----:B------:R-:W-:Y:S01]  /*0770*/  IMAD R3, R6, UR18, R21 ;  /* 0x0000001206037c24 */ /* 0x000fe2000f8e0215 */
[----:B------:R-:W-:-:S03]  /*0780*/  ISETP.GE.AND P6, PT, R21, R6, PT ;  /* 0x000000061500720c */ /* 0x000fc60003fc6270 */
[----:B-1----:R-:W-:-:S10]  /*0790*/  IMAD.WIDE R2, R3, 0x2, R4 ;  /* 0x0000000203027825 */ /* 0x002fd400078e0204 */
[----:B------:R-:W2:Y:S01]  /*07a0*/  @!P6 LDG.E.U16 R10, desc[UR10][R2.64] ;  /* 0x0000000a020ae981 */ /* 0x000ea2000c1e1500 */
[----:B------:R-:W0:Y:S01]  /*07b0*/  S2UR UR5, SR_CgaCtaId ;  /* 0x00000000000579c3 */ /* 0x000e220000008800 */
[----:B------:R-:W-:Y:S01]  /*07c0*/  VIADD R11, R8, 0x4 ;  /* 0x00000004080b7836 */ /* 0x000fe20000000000 */
[----:B------:R-:W-:Y:S01]  /*07d0*/  UMOV UR4, 0x400 ;  /* 0x0000040000047882 */ /* 0x000fe20000000000 */
[----:B------:R-:W-:Y:S02]  /*07e0*/  VIADD R15, R21, 0x80 ;  /* 0x00000080150f7836 */ /* 0x000fe40000000000 */
[----:B------:R-:W-:Y:S02]  /*07f0*/  IMAD R13, R11, 0x80, R0 ;  /* 0x000000800b0d7824 */ /* 0x000fe400078e0200 */
[----:B------:R-:W-:Y:S01]  /*0800*/  VIADD R17, R21, 0x100 ;  /* 0x0000010015117836 */ /* 0x000fe20000000000 */
[-C--:B------:R-:W-:Y:S01]  /*0810*/  ISETP.GE.AND P5, PT, R15, R6.reuse, PT ;  /* 0x000000060f00720c */ /* 0x080fe20003fa6270 */
[C---:B------:R-:W-:Y:S01]  /*0820*/  VIADD R15, R13.reuse, 0x80 ;  /* 0x000000800d0f7836 */ /* 0x040fe20000000000 */
[-C--:B------:R-:W-:Y:S01]  /*0830*/  ISETP.GE.AND P2, PT, R13, R6.reuse, PT ;  /* 0x000000060d00720c */ /* 0x080fe20003f46270 */
[----:B------:R-:W-:Y:S01]  /*0840*/  VIADD R19, R21, 0x180 ;  /* 0x0000018015137836 */ /* 0x000fe20000000000 */
[-C--:B------:R-:W-:Y:S01]  /*0850*/  ISETP.GE.AND P4, PT, R17, R6.reuse, PT ;  /* 0x000000061100720c */ /* 0x080fe20003f86270 */
[----:B------:R-:W-:Y:S01]  /*0860*/  VIADD R17, R13, 0x100 ;  /* 0x000001000d117836 */ /* 0x000fe20000000000 */
[-C--:B------:R-:W-:Y:S01]  /*0870*/  ISETP.GE.AND P1, PT, R15, R6.reuse, PT ;  /* 0x000000060f00720c */ /* 0x080fe20003f26270 */
[----:B------:R-:W-:Y:S01]  /*0880*/  VIADD R15, R13, 0x180 ;  /* 0x000001800d0f7836 */ /* 0x000fe20000000000 */
[----:B------:R-:W-:-:S02]  /*0890*/  ISETP.GE.AND P3, PT, R19, R6, PT ;  /* 0x000000061300720c */ /* 0x000fc40003f66270 */
[----:B------:R-:W-:-:S03]  /*08a0*/  ISETP.GE.AND P0, PT, R17, R6, PT ;  /* 0x000000061100720c */ /* 0x000fc60003f06270 */
[----:B------:R-:W3:Y:S01]  /*08b0*/  @!P5 LDG.E.U16 R14, desc[UR10][R2.64+0x100] ;  /* 0x0001000a020ed981 */ /* 0x000ee2000c1e1500 */
[----:B0-----:R-:W-:-:S07]  /*08c0*/  ULEA UR4, UR5, UR4, 0x18 ;  /* 0x0000000405047291 */ /* 0x001fce000f8ec0ff */
[----:B------:R-:W4:Y:S01]  /*08d0*/  @!P3 LDG.E.U16 R16, desc[UR10][R2.64+0x300] ;  /* 0x0003000a0210b981 */ /* 0x000f22000c1e1500 */
[----:B------:R-:W-:-:S05]  /*08e0*/  LEA R21, R21, UR4, 0x1 ;  /* 0x0000000415157c11 */ /* 0x000fca000f8e08ff */
[----:B--2---:R1:W-:Y:S01]  /*08f0*/  @!P6 STS.U16 [R21], R10 ;  /* 0x0000000a1500e388 */ /* 0x0043e20000000400 */
[----:B------:R-:W-:Y:S01]  /*0900*/  ISETP.GE.AND P6, PT, R15, R6, PT ;  /* 0x000000060f00720c */ /* 0x000fe20003fc6270 */
[----:B------:R-:W-:-:S04]  /*0910*/  IMAD R15, R6, UR18, R13 ;  /* 0x00000012060f7c24 */ /* 0x000fc8000f8e020d */
[----:B------:R-:W-:Y:S02]  /*0920*/  IMAD.WIDE R4, R15, 0x2, R4 ;  /* 0x000000020f047825 */ /* 0x000fe400078e0204 */
[----:B------:R-:W2:Y:S04]  /*0930*/  @!P4 LDG.E.U16 R15, desc[UR10][R2.64+0x200] ;  /* 0x0002000a020fc981 */ /* 0x000ea8000c1e1500 */
[----:B------:R-:W5:Y:S04]  /*0940*/  @!P2 LDG.E.U16 R17, desc[UR10][R4.64] ;  /* 0x0000000a0411a981 */ /* 0x000f68000c1e1500 */
[----:B------:R-:W5:Y:S04]  /*0950*/  @!P1 LDG.E.U16 R18, desc[UR10][R4.64+0x100] ;  /* 0x0001000a04129981 */ /* 0x000f68000c1e1500 */
[----:B------:R-:W5:Y:S04]  /*0960*/  @!P6 LDG.E.U16 R20, desc[UR10][R4.64+0x300] ;  /* 0x0003000a0414e981 */ /* 0x000f68000c1e1500 */
[----:B------:R-:W5:Y:S01]  /*0970*/  @!P0 LDG.E.U16 R19, desc[UR10][R4.64+0x200] ;  /* 0x0002000a04138981 */ /* 0x000f62000c1e1500 */
[----:B------:R-:W-:-:S03]  /*0980*/  LEA R13, R13, UR4, 0x1 ;  /* 0x000000040d0d7c11 */ /* 0x000fc6000f8e08ff */
[----:B---3--:R1:W-:Y:S04]  /*0990*/  @!P5 STS.U16 [R21+0x100], R14 ;  /* 0x0001000e1500d388 */ /* 0x0083e80000000400 */
[----:B----4-:R1:W-:Y:S01]  /*09a0*/  @!P3 STS.U16 [R21+0x300], R16 ;  /* 0x000300101500b388 */ /* 0x0103e20000000400 */
[----:B------:R-:W-:-:S03]  /*09b0*/  VIADD R8, R11, 0x4 ;  /* 0x000000040b087836 */ /* 0x000fc60000000000 */
[----:B--2---:R1:W-:Y:S04]  /*09c0*/  @!P4 STS.U16 [R21+0x200], R15 ;  /* 0x0002000f1500c388 */ /* 0x0043e80000000400 */
[----:B-----5:R1:W-:Y:S04]  /*09d0*/  @!P2 STS.U16 [R13], R17 ;  /* 0x000000110d00a388 */ /* 0x0203e80000000400 */
[----:B------:R1:W-:Y:S04]  /*09e0*/  @!P1 STS.U16 [R13+0x100], R18 ;  /* 0x000100120d009388 */ /* 0x0003e80000000400 */
[----:B------:R1:W-:Y:S04]  /*09f0*/  @!P6 STS.U16 [R13+0x300], R20 ;  /* 0x000300140d00e388 */ /* 0x0003e80000000400 */
[----:B------:R1:W-:Y:S01]  /*0a00*/  @!P0 STS.U16 [R13+0x200], R19 ;  /* 0x000200130d008388 */ /* 0x0003e20000000400 */
[----:B------:R-:W-:-:S13]  /*0a10*/  PLOP3.LUT P0, PT, PT, PT, PT, 0x8, 0x80 ;  /* 0x000000000080781c */ /* 0x000fda0003f0e170 */
.L_x_188:
[----:B------:R-:W-:-:S13]  /*0a20*/  ISETP.NE.OR P0, PT, R8, R9, P0 ;  /* 0x000000090800720c */ /* 0x000fda0000705670 */
[----:B------:R-:W-:Y:S05]  /*0a30*/  @!P0 BRA `(.L_x_184) ;  /* 0x00000000006c8947 */ /* 0x000fea0003800000 */
.L_x_185:
[----:B------:R-:W2:Y:S01]  /*0a40*/  S2UR UR5, SR_CgaCtaId ;  /* 0x00000000000579c3 */ /* 0x000ea20000008800 */
[----:B------:R-:W-:-:S07]  /*0a50*/  UMOV UR4, 0x400 ;  /* 0x0000040000047882 */ /* 0x000fce0000000000 */
[----:B------:R-:W3:Y:S08]  /*0a60*/  LDC R6, c[0x0][0x398] ;  /* 0x0000e600ff067b82 */ /* 0x000ef00000000800 */
[----:B------:R-:W4:Y:S01]  /*0a70*/  LDC.64 R2, c[0x0][0x380] ;  /* 0x0000e000ff027b82 */ /* 0x000f220000000a00 */
[----:B--2---:R-:W-:-:S12]  /*0a80*/  ULEA UR4, UR5, UR4, 0x18 ;  /* 0x0000000405047291 */ /* 0x004fd8000f8ec0ff */
.L_x_189:
[----:B012---:R-:W-:-:S04]  /*0a90*/  IMAD R15, R8, 0x80, R0 ;  /* 0x00000080080f7824 */ /* 0x007fc800078e0200 */
[C---:B------:R-:W-:Y:S01]  /*0aa0*/  VIADD R5, R15.reuse, 0x80 ;  /* 0x000000800f057836 */ /* 0x040fe20000000000 */
[CC--:B---3--:R-:W-:Y:S01]  /*0ab0*/  ISETP.GE.AND P0, PT, R15.reuse, R6.reuse, PT ;  /* 0x000000060f00720c */ /* 0x0c8fe20003f06270 */
[C---:B------:R-:W-:Y:S02]  /*0ac0*/  VIADD R11, R15.reuse, 0x100 ;  /* 0x000001000f0b7836 */ /* 0x040fe40000000000 */
[----:B------:R-:W-:Y:S01]  /*0ad0*/  VIADD R13, R15, 0x180 ;  /* 0x000001800f0d7836 */ /* 0x000fe20000000000 */
[-C--:B------:R-:W-:Y:S01]  /*0ae0*/  ISETP.GE.AND P1, PT, R5, R6.reuse, PT ;  /* 0x000000060500720c */ /* 0x080fe20003f26270 */
[----:B------:R-:W-:Y:S01]  /*0af0*/  IMAD R5, R6, UR18, R15 ;  /* 0x0000001206057c24 */ /* 0x000fe2000f8e020f */
[-C--:B------:R-:W-:Y:S02]  /*0b00*/  ISETP.GE.AND P2, PT, R11, R6.reuse, PT ;  /* 0x000000060b00720c */ /* 0x080fe40003f46270 */
[----:B------:R-:W-:Y:S01]  /*0b10*/  ISETP.GE.AND P3, PT, R13, R6, PT ;  /* 0x000000060d00720c */ /* 0x000fe20003f66270 */
[----:B----4-:R-:W-:-:S05]  /*0b20*/  IMAD.WIDE R4, R5, 0x2, R2 ;  /* 0x0000000205047825 */ /* 0x010fca00078e0202 */
[----:B------:R-:W2:Y:S04]  /*0b30*/  @!P0 LDG.E.U16 R10, desc[UR10][R4.64] ;  /* 0x0000000a040a8981 */ /* 0x000ea8000c1e1500 */
[----:B------:R-:W3:Y:S04]  /*0b40*/  @!P1 LDG.E.U16 R11, desc[UR10][R4.64+0x100] ;  /* 0x0001000a040b9981 */ /* 0x000ee8000c1e1500 */
[----:B------:R-:W4:Y:S04]  /*0b50*/  @!P2 LDG.E.U16 R13, desc[UR10][R4.64+0x200] ;  /* 0x0002000a040da981 */ /* 0x000f28000c1e1500 */
[----:B------:R-:W5:Y:S01]  /*0b60*/  @!P3 LDG.E.U16 R14, desc[UR10][R4.64+0x300] ;  /* 0x0003000a040eb981 */ /* 0x000f62000c1e1500 */
[----:B------:R-:W-:Y:S01]  /*0b70*/  LEA R15, R15, UR4, 0x1 ;  /* 0x000000040f0f7c11 */ /* 0x000fe2000f8e08ff */
[----:B------:R-:W-:-:S04]  /*0b80*/  VIADD R8, R8, 0x4 ;  /* 0x0000000408087836 */ /* 0x000fc80000000000 */
[----:B--2---:R2:W-:Y:S01]  /*0b90*/  @!P0 STS.U16 [R15], R10 ;  /* 0x0000000a0f008388 */ /* 0x0045e20000000400 */
[----:B------:R-:W-:-:S03]  /*0ba0*/  ISETP.NE.AND P0, PT, R8, R9, PT ;  /* 0x000000090800720c */ /* 0x000fc60003f05270 */
[----:B---3--:R2:W-:Y:S04]  /*0bb0*/  @!P1 STS.U16 [R15+0x100], R11 ;  /* 0x0001000b0f009388 */ /* 0x0085e80000000400 */
[----:B----4-:R2:W-:Y:S04]  /*0bc0*/  @!P2 STS.U16 [R15+0x200], R13 ;  /* 0x0002000d0f00a388 */ /* 0x0105e80000000400 */
[----:B-----5:R2:W-:Y:S02]  /*0bd0*/  @!P3 STS.U16 [R15+0x300], R14 ;  /* 0x0003000e0f00b388 */ /* 0x0205e40000000400 */
[----:B------:R-:W-:Y:S05]  /*0be0*/  @P0 BRA `(.L_x_189) ;  /* 0xfffffffc00a80947 */ /* 0x000fea000383ffff */
.L_x_184:
[----:B------:R-:W-:-:S13]  /*0bf0*/  ISETP.NE.AND P0, PT, R12, RZ, PT ;  /* 0x000000ff0c00720c */ /* 0x000fda0003f05270 */
[----:B------:R-:W-:Y:S05]  /*0c00*/  @!P0 BRA `(.L_x_183) ;  /* 0x0000000000448947 */ /* 0x000fea0003800000 */
[----:B------:R-:W3:Y:S01]  /*0c10*/  LDC R6, c[0x0][0x398] ;  /* 0x0000e600ff067b82 */ /* 0x000ee20000000800 */
[----:B------:R-:W-:-:S05]  /*0c20*/  UMOV UR4, URZ ;  /* 0x000000ff00047c82 */ /* 0x000fca0008000000 */
.L_x_190:
[----:B0-2---:R-:W-:-:S05]  /*0c30*/  IMAD R11, R9, 0x80, R0 ;  /* 0x00000080090b7824 */ /* 0x005fca00078e0200 */
[----:B---3--:R-:W-:-:S13]  /*0c40*/  ISETP.GE.AND P0, PT, R11, R6, PT ;  /* 0x000000060b00720c */ /* 0x008fda0003f06270 */
[----:B------:R-:W0:Y:S01]  /*0c50*/  @!P0 LDC.64 R2, c[0x0][0x380] ;  /* 0x0000e000ff028b82 */ /* 0x000e220000000a00 */
[----:B------:R-:W-:-:S04]  /*0c60*/  @!P0 IMAD R5, R6, UR18, R11 ;  /* 0x0000001206058c24 */ /* 0x000fc8000f8e020b */
[----:B0-----:R-:W-:-:S06]  /*0c70*/  @!P0 IMAD.WIDE R2, R5, 0x2, R2 ;  /* 0x0000000205028825 */ /* 0x001fcc00078e0202 */
[----:B------:R-:W2:Y:S01]  /*0c80*/  @!P0 LDG.E.U16 R3, desc[UR10][R2.64] ;  /* 0x0000000a02038981 */ /* 0x000ea2000c1e1500 */
[----:B------:R-:W-:Y:S01]  /*0c90*/  @!P0 MOV R4, 0x400 ;  /* 0x0000040000048802 */ /* 0x000fe20000000f00 */
[----:B------:R-:W-:Y:S01]  /*0ca0*/  UIADD3 UR4, UPT, UPT, UR4, 0x1, URZ ;  /* 0x0000000104047890 */ /* 0x000fe2000fffe0ff */
[----:B------:R-:W-:Y:S01]  /*0cb0*/  VIADD R9, R9, 0x1 ;  /* 0x0000000109097836 */ /* 0x000fe20000000000 */
[----:B------:R-:W0:Y:S02]  /*0cc0*/  @!P0 S2R R5, SR_CgaCtaId ;  /* 0x0000000000058919 */ /* 0x000e240000008800 */
[----:B0-----:R-:W-:-:S05]  /*0cd0*/  @!P0 LEA R4, R5, R4, 0x18 ;  /* 0x0000000405048211 */ /* 0x001fca00078ec0ff */
[----:B------:R-:W-:-:S05]  /*0ce0*/  @!P0 IMAD R4, R11, 0x2, R4 ;  /* 0x000000020b048824 */ /* 0x000fca00078e0204 */
[----:B--2---:R4:W-:Y:S01]  /*0cf0*/  @!P0 STS.U16 [R4], R3 ;  /* 0x0000000304008388 */ /* 0x0049e20000000400 */
[----:B------:R-:W-:-:S13]  /*0d00*/  ISETP.NE.AND P0, PT, R12, UR4, PT ;  /* 0x000000040c007c0c */ /* 0x000fda000bf05270 */
[----:B----4-:R-:W-:Y:S05]  /*0d10*/  @P0 BRA `(.L_x_190) ;  /* 0xfffffffc00c40947 */ /* 0x010fea000383ffff */
.L_x_183:
[----:B------:R-:W-:Y:S01]  /*0d20*/  BAR.SYNC.DEFER_BLOCKING 0x0 ;  /* 0x0000000000007b1d */ /* 0x000fe20000010000 */
[----:B------:R-:W-:-:S13]  /*0d30*/  ISETP.GE.AND P0, PT, R6, 0x1, PT ;  /* 0x000000010600780c */ /* 0x000fda0003f06270 */
[----:B------:R-:W-:Y:S05]  /*0d40*/  @!P0 EXIT ;  /* 0x000000000000894d */ /* 0x000fea0003800000 */
[----:B------:R-:W3:Y:S01]  /*0d50*/  LDCU UR5, c[0x0][0x39c] ;  /* 0x00007380ff0577ac */ /* 0x000ee20008000800 */
[----:B0-----:R-:W0:Y:S01]  /*0d60*/  S2R R0, SR_TID.X ;  /* 0x0000000000007919 */ /* 0x001e220000002100 */
[----:B---3--:R-:W-:-:S09]  /*0d70*/  UISETP.GE.AND UP0, UPT, UR5, 0x1, UPT ;  /* 0x000000010500788c */ /* 0x008fd2000bf06270 */
[----:B------:R-:W-:Y:S05]  /*0d80*/  BRA.U !UP0, `(.L_x_191) ;  /* 0x0000001108047547 */ /* 0x000fea000b800000 */
[----:B------:R-:W-:Y:S01]  /*0d90*/  ULOP3.LUT UR12, UR5, 0x7, URZ, 0xc0, !UPT ;  /* 0x00000007050c7892 */ /* 0x000fe2000f8ec0ff */
[----:B------:R-:W-:Y:S01]  /*0da0*/  VIADD R4, R6, 0xffffffff ;  /* 0xffffffff06047836 */ /* 0x000fe20000000000 */
[----:B------:R-:W-:Y:S01]  /*0db0*/  ULOP3.LUT UR14, UR5, 0x3, URZ, 0xc0, !UPT ;  /* 0x00000003050e7892 */ /* 0x000fe2000f8ec0ff */
[----:B------:R-:W-:Y:S01]  /*0dc0*/  VIMNMX R2, PT, PT, R7, 0x1, !PT ;  /* 0x0000000107027848 */ /* 0x000fe20007fe0100 */
[----:B------:R-:W-:Y:S02]  /*0dd0*/  ULOP3.LUT UR16, UR5, 0x7ffffff8, URZ, 0xc0, !UPT ;  /* 0x7ffffff805107892 */ /* 0x000fe4000f8ec0ff */
[----:B0-----:R-:W-:Y:S01]  /*0de0*/  VIADD R5, R0, -UR5 ;  /* 0x8000000500057c36 */ /* 0x001fe20008000000 */
[----:B------:R-:W-:Y:S01]  /*0df0*/  ULOP3.LUT UR17, UR5, 0x1, URZ, 0xc0, !UPT ;  /* 0x0000000105117892 */ /* 0x000fe2000f8ec0ff */
[----:B------:R-:W-:Y:S01]  /*0e00*/  IMAD.MOV.U32 R6, RZ, RZ, RZ ;  /* 0x000000ffff067224 */ /* 0x000fe200078e00ff */
[----:B------:R-:W-:Y:S02]  /*0e10*/  UIADD3 UR4, UPT, UPT, -UR5, 0x3, URZ ;  /* 0x0000000305047890 */ /* 0x000fe4000fffe1ff */
[----:B------:R-:W-:-:S02]  /*0e20*/  UIADD3 UR8, UPT, UPT, -UR5, URZ, URZ ;  /* 0x000000ff05087290 */ /* 0x000fc4000fffe1ff */
[----:B------:R-:W-:Y:S02]  /*0e30*/  UIADD3 UR13, UPT, UPT, UR12, -0x1, URZ ;  /* 0xffffffff0c0d7890 */ /* 0x000fe4000fffe0ff */
[----:B------:R-:W-:Y:S02]  /*0e40*/  UIADD3 UR15, UPT, UPT, UR14, -0x1, URZ ;  /* 0xffffffff0e0f7890 */ /* 0x000fe4000fffe0ff */
[----:B------:R-:W-:-:S12]  /*0e50*/  UIADD3 UR7, UPT, UPT, -UR16, URZ, URZ ;  /* 0x000000ff10077290 */ /* 0x000fd8000fffe1ff */
.L_x_204:
[----:B0-----:R-:W0:Y:S01]  /*0e60*/  LDC R8, c[0x0][0x398] ;  /* 0x0000e600ff087b82 */ /* 0x001e220000000800 */
[----:B------:R-:W-:Y:S01]  /*0e70*/  IMAD R7, R6, 0x80, R0 ;  /* 0x0000008006077824 */ /* 0x000fe200078e0200 */
[----:B------:R-:W-:Y:S04]  /*0e80*/  BSSY.RECONVERGENT B0, `(.L_x_192) ;  /* 0x00000ed000007945 */ /* 0x000fe80003800200 */
[----:B0-----:R-:W-:-:S13]  /*0e90*/  ISETP.GE.AND P0, PT, R7, R8, PT ;  /* 0x000000080700720c */ /* 0x001fda0003f06270 */
[----:B------:R-:W-:Y:S05]  /*0ea0*/  @P0 BRA `(.L_x_193) ;  /* 0x0000000c00a80947 */ /* 0x000fea0003800000 */
[----:B------:R-:W0:Y:S01]  /*0eb0*/  S2UR UR6, SR_CgaCtaId ;  /* 0x00000000000679c3 */ /* 0x000e220000008800 */
[----:B------:R-:W-:Y:S01]  /*0ec0*/  UMOV UR5, 0x400 ;  /* 0x0000040000057882 */ /* 0x000fe20000000000 */
[----:B------:R-:W-:Y:S01]  /*0ed0*/  IMAD.MOV.U32 R3, RZ, RZ, R7 ;  /* 0x000000ffff037224 */ /* 0x000fe200078e0007 */
[----:B0-----:R-:W-:Y:S02]  /*0ee0*/  ULEA UR9, UR6, UR5, 0x18 ;  /* 0x0000000506097291 */ /* 0x001fe4000f8ec0ff */
[----:B------:R-:W0:Y:S04]  /*0ef0*/  LDCU UR5, c[0x0][0x39c] ;  /* 0x00007380ff0577ac */ /* 0x000e280008000800 */
[----:B-12---:R-:W-:-:S06]  /*0f00*/  LEA R10, R7, UR9, 0x1 ;  /* 0x00000009070a7c11 */ /* 0x006fcc000f8e08ff */
[----:B------:R-:W1:Y:S01]  /*0f10*/  LDS.U16 R10, [R10] ;  /* 0x000000000a0a7984 */ /* 0x000e620000000400 */
[----:B0-----:R-:W-:-:S03]  /*0f20*/  UISETP.GE.U32.AND UP0, UPT, UR5, 0x8, UPT ;  /* 0x000000080500788c */ /* 0x001fc6000bf06070 */
[----:B------:R-:W-:Y:S01]  /*0f30*/  UMOV UR5, UR8 ;  /* 0x0000000800057c82 */ /* 0x000fe20008000000 */
[----:B-1----:R-:W-:-:S05]  /*0f40*/  PRMT R9, R10, 0x7610, R9 ;  /* 0x000076100a097816 */ /* 0x002fca0000000009 */
[----:B------:R-:W-:Y:S05]  /*0f50*/  BRA.U !UP0, `(.L_x_194) ;  /* 0x0000000108dc7547 */ /* 0x000fea000b800000 */
[----:B------:R-:W-:Y:S01]  /*0f60*/  IMAD R22, R6, 0x80, R5 ;  /* 0x0000008006167824 */ /* 0x000fe200078e0205 */
[----:B------:R-:W-:Y:S01]  /*0f70*/  UMOV UR5, UR7 ;  /* 0x0000000700057c82 */ /* 0x000fe20008000000 */
[----:B------:R-:W-:Y:S01]  /*0f80*/  IMAD.MOV.U32 R3, RZ, RZ, R7 ;  /* 0x000000ffff037224 */ /* 0x000fe200078e0007 */
[----:B------:R-:W-:-:S06]  /*0f90*/  UMOV UR6, UR4 ;  /* 0x0000000400067c82 */ /* 0x000fcc0008000000 */
.L_x_195:
[----:B------:R-:W-:Y:S01]  /*0fa0*/  VIMNMX R12, PT, PT, RZ, R22, !PT ;  /* 0x00000016ff0c7248 */ /* 0x000fe20007fe0100 */
[----:B------:R-:W-:Y:S01]  /*0fb0*/  UIADD3 UR5, UPT, UPT, UR5, 0x8, URZ ;  /* 0x0000000805057890 */ /* 0x000fe2000fffe0ff */
[----:B------:R-:W-:Y:S01]  /*0fc0*/  VIADDMNMX R10, R22, 0x1, RZ, !PT ;  /* 0x00000001160a7846 */ /* 0x000fe200078001ff */
[----:B------:R-:W-:Y:S01]  /*0fd0*/  UIADD3 UR6, UPT, UPT, UR6, 0x8, URZ ;  /* 0x0000000806067890 */ /* 0x000fe2000fffe0ff */
[----:B------:R-:W-:Y:S01]  /*0fe0*/  LEA R16, R12, UR9, 0x1 ;  /* 0x000000090c107c11 */ /* 0x000fe2000f8e08ff */
[----:B------:R-:W-:Y:S01]  /*0ff0*/  UISETP.NE.AND UP1, UPT, UR5, URZ, UPT ;  /* 0x000000ff0500728c */ /* 0x000fe2000bf25270 */
[----:B------:R-:W-:Y:S02]  /*1000*/  LEA R18, R10, UR9, 0x1 ;  /* 0x000000090a127c11 */ /* 0x000fe4000f8e08ff */
[C---:B------:R-:W-:Y:S02]  /*1010*/  VIADDMNMX R11, R22.reuse, 0x2, RZ, !PT ;  /* 0x00000002160b7846 */ /* 0x040fe400078001ff */
[----:B------:R-:W0:Y:S01]  /*1020*/  LDS.U16 R16, [R16] ;  /* 0x0000000010107984 */ /* 0x000e220000000400 */
[----:B------:R-:W-:-:S02]  /*1030*/  VIADDMNMX R13, R22, 0x3, RZ, !PT ;  /* 0x00000003160d7846 */ /* 0x000fc400078001ff */
[----:B------:R-:W-:Y:S01]  /*1040*/  LEA R17, R11, UR9, 0x1 ;  /* 0x000000090b117c11 */ /* 0x000fe2000f8e08ff */
[----:B------:R1:W2:Y:S01]  /*1050*/  LDS.U16 R21, [R18] ;  /* 0x0000000012157984 */ /* 0x0002a20000000400 */
[----:B------:R-:W-:Y:S02]  /*1060*/  LEA R15, R13, UR9, 0x1 ;  /* 0x000000090d0f7c11 */ /* 0x000fe4000f8e08ff */
[----:B------:R-:W-:Y:S02]  /*1070*/  VIADDMNMX R14, R22, 0x4, RZ, !PT ;  /* 0x00000004160e7846 */ /* 0x000fe400078001ff */
[----:B------:R-:W3:Y:S02]  /*1080*/  LDS.U16 R17, [R17] ;  /* 0x0000000011117984 */ /* 0x000ee40000000400 */
[----:B------:R-:W-:Y:S02]  /*1090*/  LEA R19, R14, UR9, 0x1 ;  /* 0x000000090e137c11 */ /* 0x000fe4000f8e08ff */
[----:B------:R-:W4:Y:S04]  /*10a0*/  LDS.U16 R15, [R15] ;  /* 0x000000000f0f7984 */ /* 0x000f280000000400 */
[----:B------:R-:W5:Y:S01]  /*10b0*/  LDS.U16 R19, [R19] ;  /* 0x0000000013137984 */ /* 0x000f620000000400 */
[----:B0-----:R-:W-:-:S05]  /*10c0*/  HSETP2.GEU.AND P0, PT, R9.H0_H0, R16.H0_H0, PT ;  /* 0x2000001009007234 */ /* 0x001fca0003f0e800 */
[----:B------:R-:W-:Y:S02]  /*10d0*/  SEL R20, R9, R16, P0 ;  /* 0x0000001009147207 */ /* 0x000fe40000000000 */
[C---:B------:R-:W-:Y:S02]  /*10e0*/  VIADDMNMX R16, R22.reuse, 0x5, RZ, !PT ;  /* 0x0000000516107846 */ /* 0x040fe400078001ff */
[----:B------:R-:W-:Y:S02]  /*10f0*/  VIADDMNMX R9, R22, 0x6, RZ, !PT ;  /* 0x0000000616097846 */ /* 0x000fe400078001ff */
[----:B-1----:R-:W-:Y:S02]  /*1100*/  LEA R18, R16, UR9, 0x1 ;  /* 0x0000000910127c11 */ /* 0x002fe4000f8e08ff */
[----:B--2---:R-:W-:Y:S02]  /*1110*/  HSETP2.GEU.AND P1, PT, R20.H0_H0, R21.H0_H0, PT ;  /* 0x2000001514007234 */ /* 0x004fe40003f2e800 */
[----:B------:R-:W-:-:S02]  /*1120*/  LEA R23, R9, UR9, 0x1 ;  /* 0x0000000909177c11 */ /* 0x000fc4000f8e08ff */
[----:B------:R-:W0:Y:S01]  /*1130*/  LDS.U16 R18, [R18] ;  /* 0x0000000012127984 */ /* 0x000e220000000400 */
[----:B------:R-:W-:-:S03]  /*1140*/  SEL R20, R20, R21, P1 ;  /* 0x0000001514147207 */ /* 0x000fc60000800000 */
[----:B------:R-:W1:Y:S05]  /*1150*/  LDS.U16 R23, [R23] ;  /* 0x0000000017177984 */ /* 0x000e6a0000000400 */
[----:B------:R-:W-:Y:S02]  /*1160*/  @P1 SEL R10, R3, R12, P0 ;  /* 0x0000000c030a1207 */ /* 0x000fe40000000000 */
[----:B---3--:R-:W-:Y:S02]  /*1170*/  HSETP2.GEU.AND P0, PT, R20.H0_H0, R17.H0_H0, PT ;  /* 0x2000001114007234 */ /* 0x008fe40003f0e800 */
[C---:B------:R-:W-:Y:S01]  /*1180*/  VIADDMNMX R3, R22.reuse, 0x7, RZ, !PT ;  /* 0x0000000716037846 */ /* 0x040fe200078001ff */
[----:B------:R-:W-:-:S02]  /*1190*/  VIADD R22, R22, 0x8 ;  /* 0x0000000816167836 */ /* 0x000fc40000000000 */
[----:B------:R-:W-:Y:S02]  /*11a0*/  SEL R20, R20, R17, P0 ;  /* 0x0000001114147207 */ /* 0x000fe40000000000 */
[----:B------:R-:W-:-:S03]  /*11b0*/  LEA R12, R3, UR9, 0x1 ;  /* 0x00000009030c7c11 */ /* 0x000fc6000f8e08ff */
[----:B----4-:R-:W-:Y:S02]  /*11c0*/  HSETP2.GEU.AND P1, PT, R20.H0_H0, R15.H0_H0, PT ;  /* 0x2000000f14007234 */ /* 0x010fe40003f2e800 */
[----:B------:R-:W2:Y:S03]  /*11d0*/  LDS.U16 R17, [R12] ;  /* 0x000000000c117984 */ /* 0x000ea60000000400 */
[----:B------:R-:W-:-:S05]  /*11e0*/  SEL R20, R20, R15, P1 ;  /* 0x0000000f14147207 */ /* 0x000fca0000800000 */
[----:B-----5:R-:W-:-:S03]  /*11f0*/  HSETP2.GEU.AND P2, PT, R20.H0_H0, R19.H0_H0, PT ;  /* 0x2000001314007234 */ /* 0x020fc60003f4e800 */
[----:B------:R-:W-:Y:S02]  /*1200*/  @P1 SEL R13, R10, R11, P0 ;  /* 0x0000000b0a0d1207 */ /* 0x000fe40000000000 */
[----:B------:R-:W-:-:S05]  /*1210*/  SEL R19, R20, R19, P2 ;  /* 0x0000001314137207 */ /* 0x000fca0001000000 */
[----:B0-----:R-:W-:-:S05]  /*1220*/  HSETP2.GEU.AND P3, PT, R19.H0_H0, R18.H0_H0, PT ;  /* 0x2000001213007234 */ /* 0x001fca0003f6e800 */
[----:B------:R-:W-:-:S05]  /*1230*/  SEL R18, R19, R18, P3 ;  /* 0x0000001213127207 */ /* 0x000fca0001800000 */
[----:B-1----:R-:W-:-:S03]  /*1240*/  HSETP2.GEU.AND P4, PT, R18.H0_H0, R23.H0_H0, PT ;  /* 0x2000001712007234 */ /* 0x002fc60003f8e800 */
[----:B------:R-:W-:Y:S02]  /*1250*/  @P3 SEL R16, R13, R14, P2 ;  /* 0x0000000e0d103207 */ /* 0x000fe40001000000 */
[----:B------:R-:W-:-:S05]  /*1260*/  SEL R18, R18, R23, P4 ;  /* 0x0000001712127207 */ /* 0x000fca0002000000 */
[----:B--2---:R-:W-:-:S05]  /*1270*/  HSETP2.GEU.AND P5, PT, R18.H0_H0, R17.H0_H0, PT ;  /* 0x2000001112007234 */ /* 0x004fca0003fae800 */
[----:B------:R-:W-:-:S08]  /*1280*/  SEL R17, R18, R17, P5 ;  /* 0x0000001112117207 */ /* 0x000fd00002800000 */
[----:B------:R-:W-:Y:S02]  /*1290*/  @P5 SEL R3, R16, R9, P4 ;  /* 0x0000000910035207 */ /* 0x000fe40002000000 */
[----:B------:R-:W-:Y:S01]  /*12a0*/  PRMT R9, R17, 0x7610, R9 ;  /* 0x0000761011097816 */ /* 0x000fe20000000009 */
[----:B------:R-:W-:Y:S06]  /*12b0*/  BRA.U UP1, `(.L_x_195) ;  /* 0xfffffffd01387547 */ /* 0x000fec000b83ffff */
[----:B------:R-:W-:-:S12]  /*12c0*/  UIADD3 UR5, UPT, UPT, UR6, -0x3, URZ ;  /* 0xfffffffd06057890 */ /* 0x000fd8000fffe0ff */
.L_x_194:
[----:B------:R-:W-:-:S09]  /*12d0*/  UISETP.NE.AND UP1, UPT, UR12, URZ, UPT ;  /* 0x000000ff0c00728c */ /* 0x000fd2000bf25270 */
[----:B------:R-:W-:Y:S05]  /*12e0*/  BRA.U !UP1, `(.L_x_196) ;  /* 0x0000000109d07547 */ /* 0x000fea000b800000 */
[----:B------:R-:W-:Y:S02]  /*12f0*/  UISETP.GE.U32.AND UP2, UPT, UR13, 0x3, UPT ;  /* 0x000000030d00788c */ /* 0x000fe4000bf46070 */
[----:B------:R-:W-:-:S07]  /*1300*/  UISETP.NE.AND UP3, UPT, UR14, URZ, UPT ;  /* 0x000000ff0e00728c */ /* 0x000fce000bf65270 */
[----:B------:R-:W-:Y:S05]  /*1310*/  BRA.U !UP2, `(.L_x_197) ;  /* 0x000000010a607547 */ /* 0x000fea000b800000 */
[----:B------:R-:W-:Y:S01]  /*1320*/  VIADD R10, R7, UR5 ;  /* 0x00000005070a7c36 */ /* 0x000fe20008000000 */
[----:B------:R-:W-:-:S04]  /*1330*/  UIADD3 UR5, UPT, UPT, UR5, 0x4, URZ ;  /* 0x0000000405057890 */ /* 0x000fc8000fffe0ff */
[----:B------:R-:W-:Y:S02]  /*1340*/  VIMNMX R12, PT, PT, RZ, R10, !PT ;  /* 0x0000000aff0c7248 */ /* 0x000fe40007fe0100 */
[----:B------:R-:W-:Y:S02]  /*1350*/  VIADDMNMX R13, R10, 0x1, RZ, !PT ;  /* 0x000000010a0d7846 */ /* 0x000fe400078001ff */
[----:B------:R-:W-:Y:S02]  /*1360*/  LEA R11, R12, UR9, 0x1 ;  /* 0x000000090c0b7c11 */ /* 0x000fe4000f8e08ff */
[----:B------:R-:W-:-:S03]  /*1370*/  LEA R15, R13, UR9, 0x1 ;  /* 0x000000090d0f7c11 */ /* 0x000fc6000f8e08ff */
[----:B------:R-:W0:Y:S04]  /*1380*/  LDS.U16 R14, [R11] ;  /* 0x000000000b0e7984 */ /* 0x000e280000000400 */
[----:B------:R-:W1:Y:S01]  /*1390*/  LDS.U16 R16, [R15] ;  /* 0x000000000f107984 */ /* 0x000e620000000400 */
[----:B0-----:R-:W-:-:S05]  /*13a0*/  HSETP2.GEU.AND P0, PT, R9.H0_H0, R14.H0_H0, PT ;  /* 0x2000000e09007234 */ /* 0x001fca0003f0e800 */
[----:B------:R-:W-:Y:S02]  /*13b0*/  SEL R9, R9, R14, P0 ;  /* 0x0000000e09097207 */ /* 0x000fe40000000000 */
[----:B------:R-:W-:-:S03]  /*13c0*/  VIADDMNMX R14, R10, 0x2, RZ, !PT ;  /* 0x000000020a0e7846 */ /* 0x000fc600078001ff */
[----:B-1----:R-:W-:Y:S02]  /*13d0*/  HSETP2.GEU.AND P1, PT, R9.H0_H0, R16.H0_H0, PT ;  /* 0x2000001009007234 */ /* 0x002fe40003f2e800 */
[----:B------:R-:W-:-:S03]  /*13e0*/  LEA R17, R14, UR9, 0x1 ;  /* 0x000000090e117c11 */ /* 0x000fc6000f8e08ff */
[----:B------:R-:W-:Y:S02]  /*13f0*/  SEL R9, R9, R16, P1 ;  /* 0x0000001009097207 */ /* 0x000fe40000800000 */
[----:B------:R-:W0:Y:S06]  /*1400*/  LDS.U16 R18, [R17] ;  /* 0x0000000011127984 */ /* 0x000e2c0000000400 */
[----:B------:R-:W-:Y:S02]  /*1410*/  @P1 SEL R13, R3, R12, P0 ;  /* 0x0000000c030d1207 */ /* 0x000fe40000000000 */
[----:B------:R-:W-:-:S04]  /*1420*/  VIADDMNMX R3, R10, 0x3, RZ, !PT ;  /* 0x000000030a037846 */ /* 0x000fc800078001ff */
[----:B------:R-:W-:-:S06]  /*1430*/  LEA R10, R3, UR9, 0x1 ;  /* 0x00000009030a7c11 */ /* 0x000fcc000f8e08ff */
[----:B------:R-:W1:Y:S01]  /*1440*/  LDS.U16 R10, [R10] ;  /* 0x000000000a0a7984 */ /* 0x000e620000000400 */
[----:B0-----:R-:W-:-:S05]  /*1450*/  HSETP2.GEU.AND P0, PT, R9.H0_H0, R18.H0_H0, PT ;  /* 0x2000001209007234 */ /* 0x001fca0003f0e800 */
[----:B------:R-:W-:-:S05]  /*1460*/  SEL R9, R9, R18, P0 ;  /* 0x0000001209097207 */ /* 0x000fca0000000000 */
[----:B-1----:R-:W-:-:S05]  /*1470*/  HSETP2.GEU.AND P1, PT, R9.H0_H0, R10.H0_H0, PT ;  /* 0x2000000a09007234 */ /* 0x002fca0003f2e800 */
[----:B------:R-:W-:-:S08]  /*1480*/  SEL R9, R9, R10, P1 ;  /* 0x0000000a09097207 */ /* 0x000fd00000800000 */
[----:B------:R-:W-:-:S07]  /*1490*/  @P1 SEL R3, R13, R14, P0 ;  /* 0x0000000e0d031207 */ /* 0x000fce0000000000 */
.L_x_197:
[----:B------:R-:W-:Y:S05]  /*14a0*/  BRA.U !UP3, `(.L_x_196) ;  /* 0x000000010b607547 */ /* 0x000fea000b800000 */
[----:B------:R-:W-:Y:S01]  /*14b0*/  UISETP.NE.AND UP2, UPT, UR15, URZ, UPT ;  /* 0x000000ff0f00728c */ /* 0x000fe2000bf45270 */
[----:B------:R-:W-:-:S08]  /*14c0*/  ISETP.NE.AND P0, PT, RZ, UR17, PT ;  /* 0x00000011ff007c0c */ /* 0x000fd0000bf05270 */
        /* <DEDUP_REMOVED lines=10> */
[----:B------:R-:W-:-:S05]  /*1570*/  SEL R9, R9, R14, P1 ;  /* 0x0000000e09097207 */ /* 0x000fca0000800000 */
[----:B-1----:R-:W-:-:S05]  /*1580*/  HSETP2.GEU.AND P2, PT, R9.H0_H0, R16.H0_H0, PT ;  /* 0x2000001009007234 */ /* 0x002fca0003f4e800 */
[----:B------:R-:W-:-:S08]  /*1590*/  SEL R9, R9, R16, P2 ;  /* 0x0000001009097207 */ /* 0x000fd00001000000 */
[----:B------:R-:W-:-:S05]  /*15a0*/  @P2 SEL R10, R3, R12, P1 ;  /* 0x0000000c030a2207 */ /* 0x000fca0000800000 */
[----:B------:R-:W-:-:S07]  /*15b0*/  IMAD.MOV.U32 R3, RZ, RZ, R10 ;  /* 0x000000ffff037224 */ /* 0x000fce00078e000a */
.L_x_198:
[----:B------:R-:W-:-:S04]  /*15c0*/  @P0 VIADDMNMX R10, R7, UR5, RZ, !PT ;  /* 0x00000005070a0c46 */ /* 0x000fc8000f8001ff */
[----:B------:R-:W-:-:S05]  /*15d0*/  @P0 LEA R11, R10, UR9, 0x1 ;  /* 0x000000090a0b0c11 */ /* 0x000fca000f8e08ff */
[----:B------:R-:W0:Y:S02]  /*15e0*/  @P0 LDS.U16 R12, [R11] ;  /* 0x000000000b0c0984 */ /* 0x000e240000000400 */
[----:B0-----:R-:W-:-:S05]  /*15f0*/  @P0 HSETP2.GEU.AND P1, PT, R9.H0_H0, R12.H0_H0, PT ;  /* 0x2000000c09000234 */ /* 0x001fca0003f2e800 */
[----:B------:R-:W-:Y:S02]  /*1600*/  @P0 SEL R12, R9, R12, P1 ;  /* 0x0000000c090c0207 */ /* 0x000fe40000800000 */
[----:B------:R-:W-:Y:S02]  /*1610*/  @P0 SEL R3, R3, R10, P1 ;  /* 0x0000000a03030207 */ /* 0x000fe40000800000 */
[----:B------:R-:W-:-:S07]  /*1620*/  @P0 PRMT R9, R12, 0x7610, R9 ;  /* 0x000076100c090816 */ /* 0x000fce0000000009 */
.L_x_196:
[----:B------:R-:W-:Y:S01]  /*1630*/  UMOV UR5, 0x1 ;  /* 0x0000000100057882 */ /* 0x000fe20000000000 */
[----:B------:R-:W-:Y:S05]  /*1640*/  BRA.U !UP0, `(.L_x_199) ;  /* 0x0000000108cc7547 */ /* 0x000fea000b800000 */
[----:B------:R-:W-:-:S05]  /*1650*/  UMOV UR5, 0x1 ;  /* 0x0000000100057882 */ /* 0x000fca0000000000 */
.L_x_200:
[----:B------:R-:W-:Y:S01]  /*1660*/  VIADD R13, R7, UR5 ;  /* 0x00000005070d7c36 */ /* 0x000fe20008000000 */
[----:B------:R-:W-:Y:S02]  /*1670*/  UIADD3 UR6, UPT, UPT, UR5, 0x7, URZ ;  /* 0x0000000705067890 */ /* 0x000fe4000fffe0ff */
[----:B------:R-:W-:Y:S02]  /*1680*/  UIADD3 UR5, UPT, UPT, UR5, 0x8, URZ ;  /* 0x0000000805057890 */ /* 0x000fe4000fffe0ff */
[C---:B------:R-:W-:Y:S01]  /*1690*/  VIMNMX R12, PT, PT, R13.reuse, R4, PT ;  /* 0x000000040d0c7248 */ /* 0x040fe20003fe0100 */
[----:B------:R-:W-:Y:S01]  /*16a0*/  UISETP.NE.AND UP0, UPT, UR6, UR16, UPT ;  /* 0x000000100600728c */ /* 0x000fe2000bf05270 */
[----:B------:R-:W-:Y:S02]  /*16b0*/  VIADDMNMX R10, R13, 0x1, R4, PT ;  /* 0x000000010d0a7846 */ /* 0x000fe40003800104 */
[----:B------:R-:W-:Y:S02]  /*16c0*/  LEA R16, R12, UR9, 0x1 ;  /* 0x000000090c107c11 */ /* 0x000fe4000f8e08ff */
[----:B------:R-:W-:-:S02]  /*16d0*/  LEA R19, R10, UR9, 0x1 ;  /* 0x000000090a137c11 */ /* 0x000fc4000f8e08ff */
[C-C-:B------:R-:W-:Y:S02]  /*16e0*/  VIADDMNMX R11, R13.reuse, 0x2, R4.reuse, PT ;  /* 0x000000020d0b7846 */ /* 0x140fe40003800104 */
[----:B------:R-:W0:Y:S01]  /*16f0*/  LDS.U16 R16, [R16] ;  /* 0x0000000010107984 */ /* 0x000e220000000400 */
[--C-:B------:R-:W-:Y:S02]  /*1700*/  VIADDMNMX R14, R13, 0x3, R4.reuse, PT ;  /* 0x000000030d0e7846 */ /* 0x100fe40003800104 */
[----:B------:R-:W-:Y:S01]  /*1710*/  LEA R18, R11, UR9, 0x1 ;  /* 0x000000090b127c11 */ /* 0x000fe2000f8e08ff */
[----:B------:R1:W2:Y:S01]  /*1720*/  LDS.U16 R22, [R19] ;  /* 0x0000000013167984 */ /* 0x0002a20000000400 */
[----:B------:R-:W-:Y:S02]  /*1730*/  LEA R17, R14, UR9, 0x1 ;  /* 0x000000090e117c11 */ /* 0x000fe4000f8e08ff */
[----:B------:R-:W-:Y:S02]  /*1740*/  VIADDMNMX R15, R13, 0x4, R4, PT ;  /* 0x000000040d0f7846 */ /* 0x000fe40003800104 */
[----:B------:R-:W3:Y:S02]  /*1750*/  LDS.U16 R18, [R18] ;  /* 0x0000000012127984 */ /* 0x000ee40000000400 */
[----:B------:R-:W-:-:S02]  /*1760*/  LEA R20, R15, UR9, 0x1 ;  /* 0x000000090f147c11 */ /* 0x000fc4000f8e08ff */
[----:B------:R-:W4:Y:S04]  /*1770*/  LDS.U16 R17, [R17] ;  /* 0x0000000011117984 */ /* 0x000f280000000400 */
[----:B------:R-:W5:Y:S01]  /*1780*/  LDS.U16 R20, [R20] ;  /* 0x0000000014147984 */ /* 0x000f620000000400 */
[----:B0-----:R-:W-:-:S05]  /*1790*/  HSETP2.GEU.AND P0, PT, R9.H0_H0, R16.H0_H0, PT ;  /* 0x2000001009007234 */ /* 0x001fca0003f0e800 */
[----:B------:R-:W-:Y:S02]  /*17a0*/  SEL R21, R9, R16, P0 ;  /* 0x0000001009157207 */ /* 0x000fe40000000000 */
[C-C-:B------:R-:W-:Y:S02]  /*17b0*/  VIADDMNMX R16, R13.reuse, 0x5, R4.reuse, PT ;  /* 0x000000050d107846 */ /* 0x140fe40003800104 */
[----:B------:R-:W-:Y:S02]  /*17c0*/  VIADDMNMX R9, R13, 0x6, R4, PT ;  /* 0x000000060d097846 */ /* 0x000fe40003800104 */
[----:B-1----:R-:W-:Y:S02]  /*17d0*/  LEA R19, R16, UR9, 0x1 ;  /* 0x0000000910137c11 */ /* 0x002fe4000f8e08ff */
[----:B--2---:R-:W-:Y:S02]  /*17e0*/  HSETP2.GEU.AND P1, PT, R21.H0_H0, R22.H0_H0, PT ;  /* 0x2000001615007234 */ /* 0x004fe40003f2e800 */
[----:B------:R-:W-:-:S02]  /*17f0*/  LEA R23, R9, UR9, 0x1 ;  /* 0x0000000909177c11 */ /* 0x000fc4000f8e08ff */
[----:B------:R-:W0:Y:S01]  /*1800*/  LDS.U16 R19, [R19] ;  /* 0x0000000013137984 */ /* 0x000e220000000400 */
[----:B------:R-:W-:-:S08]  /*1810*/  SEL R21, R21, R22, P1 ;  /* 0x0000001615157207 */ /* 0x000fd00000800000 */
[----:B------:R-:W-:Y:S02]  /*1820*/  @P1 SEL R10, R3, R12, P0 ;  /* 0x0000000c030a1207 */ /* 0x000fe40000000000 */
[----:B------:R-:W1:Y:S01]  /*1830*/  LDS.U16 R12, [R23] ;  /* 0x00000000170c7984 */ /* 0x000e620000000400 */
[----:B------:R-:W-:Y:S02]  /*1840*/  VIADDMNMX R3, R13, 0x7, R4, PT ;  /* 0x000000070d037846 */ /* 0x000fe40003800104 */
[----:B---3--:R-:W-:Y:S02]  /*1850*/  HSETP2.GEU.AND P0, PT, R21.H0_H0, R18.H0_H0, PT ;  /* 0x2000001215007234 */ /* 0x008fe40003f0e800 */
[----:B------:R-:W-:-:S03]  /*1860*/  LEA R13, R3, UR9, 0x1 ;  /* 0x00000009030d7c11 */ /* 0x000fc6000f8e08ff */
[----:B------:R-:W-:-:S03]  /*1870*/  SEL R18, R21, R18, P0 ;  /* 0x0000001215127207 */ /* 0x000fc60000000000 */
[----:B------:R-:W2:Y:S02]  /*1880*/  LDS.U16 R13, [R13] ;  /* 0x000000000d0d7984 */ /* 0x000ea40000000400 */
[----:B----4-:R-:W-:-:S05]  /*1890*/  HSETP2.GEU.AND P1, PT, R18.H0_H0, R17.H0_H0, PT ;  /* 0x2000001112007234 */ /* 0x010fca0003f2e800 */
        /* <DEDUP_REMOVED lines=14> */
.L_x_199:
[----:B------:R-:W-:Y:S05]  /*1980*/  BRA.U !UP1, `(.L_x_201) ;  /* 0x0000000109d07547 */ /* 0x000fea000b800000 */
[----:B------:R-:W-:Y:S02]  /*1990*/  UISETP.GE.U32.AND UP0, UPT, UR13, 0x3, UPT ;  /* 0x000000030d00788c */ /* 0x000fe4000bf06070 */
[----:B------:R-:W-:-:S07]  /*19a0*/  UISETP.NE.AND UP1, UPT, UR14, URZ, UPT ;  /* 0x000000ff0e00728c */ /* 0x000fce000bf25270 */
[----:B------:R-:W-:Y:S05]  /*19b0*/  BRA.U !UP0, `(.L_x_202) ;  /* 0x0000000108607547 */ /* 0x000fea000b800000 */
[----:B------:R-:W-:Y:S01]  /*19c0*/  VIADD R11, R7, UR5 ;  /* 0x00000005070b7c36 */ /* 0x000fe20008000000 */
[----:B------:R-:W-:-:S04]  /*19d0*/  UIADD3 UR5, UPT, UPT, UR5, 0x4, URZ ;  /* 0x0000000405057890 */ /* 0x000fc8000fffe0ff */
[C---:B------:R-:W-:Y:S02]  /*19e0*/  VIMNMX R10, PT, PT, R11.reuse, R4, PT ;  /* 0x000000040b0a7248 */ /* 0x040fe40003fe0100 */
[--C-:B------:R-:W-:Y:S02]  /*19f0*/  VIADDMNMX R13, R11, 0x1, R4.reuse, PT ;  /* 0x000000010b0d7846 */ /* 0x100fe40003800104 */
[----:B------:R-:W-:Y:S02]  /*1a00*/  LEA R12, R10, UR9, 0x1 ;  /* 0x000000090a0c7c11 */ /* 0x000fe4000f8e08ff */
[----:B------:R-:W-:Y:S02]  /*1a10*/  LEA R14, R13, UR9, 0x1 ;  /* 0x000000090d0e7c11 */ /* 0x000fe4000f8e08ff */
[----:B------:R-:W-:Y:S02]  /*1a20*/  VIADDMNMX R16, R11, 0x2, R4, PT ;  /* 0x000000020b107846 */ /* 0x000fe40003800104 */
[----:B------:R-:W0:Y:S02]  /*1a30*/  LDS.U16 R12, [R12] ;  /* 0x000000000c0c7984 */ /* 0x000e240000000400 */
[----:B------:R-:W-:-:S02]  /*1a40*/  LEA R15, R16, UR9, 0x1 ;  /* 0x00000009100f7c11 */ /* 0x000fc4000f8e08ff */
[----:B------:R-:W1:Y:S04]  /*1a50*/  LDS.U16 R14, [R14] ;  /* 0x000000000e0e7984 */ /* 0x000e680000000400 */
[----:B------:R-:W2:Y:S01]  /*1a60*/  LDS.U16 R18, [R15] ;  /* 0x000000000f127984 */ /* 0x000ea20000000400 */
[----:B0-----:R-:W-:-:S05]  /*1a70*/  HSETP2.GEU.AND P0, PT, R9.H0_H0, R12.H0_H0, PT ;  /* 0x2000000c09007234 */ /* 0x001fca0003f0e800 */
[----:B------:R-:W-:-:S05]  /*1a80*/  SEL R9, R9, R12, P0 ;  /* 0x0000000c09097207 */ /* 0x000fca0000000000 */
[----:B-1----:R-:W-:-:S05]  /*1a90*/  HSETP2.GEU.AND P1, PT, R9.H0_H0, R14.H0_H0, PT ;  /* 0x2000000e09007234 */ /* 0x002fca0003f2e800 */
[----:B------:R-:W-:-:S08]  /*1aa0*/  SEL R9, R9, R14, P1 ;  /* 0x0000000e09097207 */ /* 0x000fd00000800000 */
[----:B------:R-:W-:Y:S02]  /*1ab0*/  @P1 SEL R13, R3, R10, P0 ;  /* 0x0000000a030d1207 */ /* 0x000fe40000000000 */
[----:B------:R-:W-:Y:S02]  /*1ac0*/  VIADDMNMX R3, R11, 0x3, R4, PT ;  /* 0x000000030b037846 */ /* 0x000fe40003800104 */
[----:B--2---:R-:W-:Y:S02]  /*1ad0*/  HSETP2.GEU.AND P0, PT, R9.H0_H0, R18.H0_H0, PT ;  /* 0x2000001209007234 */ /* 0x004fe40003f0e800 */
[----:B------:R-:W-:-:S03]  /*1ae0*/  LEA R10, R3, UR9, 0x1 ;  /* 0x00000009030a7c11 */ /* 0x000fc6000f8e08ff */
[----:B------:R-:W-:-:S03]  /*1af0*/  SEL R9, R9, R18, P0 ;  /* 0x0000001209097207 */ /* 0x000fc60000000000 */
[----:B------:R-:W0:Y:S02]  /*1b00*/  LDS.U16 R10, [R10] ;  /* 0x000000000a0a7984 */ /* 0x000e240000000400 */
[----:B0-----:R-:W-:-:S05]  /*1b10*/  HSETP2.GEU.AND P1, PT, R9.H0_H0, R10.H0_H0, PT ;  /* 0x2000000a09007234 */ /* 0x001fca0003f2e800 */
[----:B------:R-:W-:-:S08]  /*1b20*/  SEL R9, R9, R10, P1 ;  /* 0x0000000a09097207 */ /* 0x000fd00000800000 */
[----:B------:R-:W-:-:S07]  /*1b30*/  @P1 SEL R3, R13, R16, P0 ;  /* 0x000000100d031207 */ /* 0x000fce0000000000 */
.L_x_202:
[----:B------:R-:W-:Y:S05]  /*1b40*/  BRA.U !UP1, `(.L_x_201) ;  /* 0x0000000109607547 */ /* 0x000fea000b800000 */
[----:B------:R-:W-:Y:S01]  /*1b50*/  UISETP.NE.AND UP0, UPT, UR15, URZ, UPT ;  /* 0x000000ff0f00728c */ /* 0x000fe2000bf05270 */
[----:B------:R-:W-:-:S08]  /*1b60*/  ISETP.NE.AND P2, PT, RZ, UR17, PT ;  /* 0x00000011ff007c0c */ /* 0x000fd0000bf45270 */
[----:B------:R-:W-:Y:S05]  /*1b70*/  BRA.U !UP0, `(.L_x_203) ;  /* 0x0000000108387547 */ /* 0x000fea000b800000 */
[----:B------:R-:W-:Y:S01]  /*1b80*/  VIADD R11, R7, UR5 ;  /* 0x00000005070b7c36 */ /* 0x000fe20008000000 */
[----:B------:R-:W-:-:S04]  /*1b90*/  UIADD3 UR5, UPT, UPT, UR5, 0x2, URZ ;  /* 0x0000000205057890 */ /* 0x000fc8000fffe0ff */
[C---:B------:R-:W-:Y:S02]  /*1ba0*/  VIMNMX R10, PT, PT, R11.reuse, R4, PT ;  /* 0x000000040b0a7248 */ /* 0x040fe40003fe0100 */
[----:B------:R-:W-:Y:S02]  /*1bb0*/  VIADDMNMX R11, R11, 0x1, R4, PT ;  /* 0x000000010b0b7846 */ /* 0x000fe40003800104 */
[----:B------:R-:W-:Y:S02]  /*1bc0*/  LEA R12, R10, UR9, 0x1 ;  /* 0x000000090a0c7c11 */ /* 0x000fe4000f8e08ff */
[----:B------:R-:W-:-:S04]  /*1bd0*/  LEA R13, R11, UR9, 0x1 ;  /* 0x000000090b0d7c11 */ /* 0x000fc8000f8e08ff */
        /* <DEDUP_REMOVED lines=8> */
.L_x_203:
[----:B------:R-:W-:-:S04]  /*1c60*/  @P2 VIADDMNMX R10, R7, UR5, R4, PT ;  /* 0x00000005070a2c46 */ /* 0x000fc8000b800104 */
[----:B------:R-:W-:-:S05]  /*1c70*/  @P2 LEA R11, R10, UR9, 0x1 ;  /* 0x000000090a0b2c11 */ /* 0x000fca000f8e08ff */
[----:B------:R-:W0:Y:S02]  /*1c80*/  @P2 LDS.U16 R12, [R11] ;  /* 0x000000000b0c2984 */ /* 0x000e240000000400 */
[----:B0-----:R-:W-:-:S05]  /*1c90*/  @P2 HSETP2.GEU.AND P0, PT, R9.H0_H0, R12.H0_H0, PT ;  /* 0x2000000c09002234 */ /* 0x001fca0003f0e800 */
[----:B------:R-:W-:Y:S02]  /*1ca0*/  @P2 SEL R12, R9, R12, P0 ;  /* 0x0000000c090c2207 */ /* 0x000fe40000000000 */
[----:B------:R-:W-:Y:S02]  /*1cb0*/  @P2 SEL R3, R3, R10, P0 ;  /* 0x0000000a03032207 */ /* 0x000fe40000000000 */
[----:B------:R-:W-:-:S07]  /*1cc0*/  @P2 PRMT R9, R12, 0x7610, R9 ;  /* 0x000076100c092816 */ /* 0x000fce0000000009 */
.L_x_201:
[----:B------:R-:W0:Y:S01]  /*1cd0*/  LDC.64 R10, c[0x0][0x388] ;  /* 0x0000e200ff0a7b82 */ /* 0x000e220000000a00 */
[C---:B------:R-:W-:Y:S02]  /*1ce0*/  IMAD R7, R8.reuse, UR18, R7 ;  /* 0x0000001208077c24 */ /* 0x040fe4000f8e0207 */
[----:B------:R-:W-:-:S05]  /*1cf0*/  IMAD R3, R8, UR18, R3 ;  /* 0x0000001208037c24 */ /* 0x000fca000f8e0203 */
[----:B------:R-:W1:Y:S01]  /*1d00*/  LDC.64 R12, c[0x0][0x390] ;  /* 0x0000e400ff0c7b82 */ /* 0x000e620000000a00 */
[----:B0-----:R-:W-:-:S05]  /*1d10*/  IMAD.WIDE R10, R7, 0x2, R10 ;  /* 0x00000002070a7825 */ /* 0x001fca00078e020a */
[----:B------:R0:W-:Y:S01]  /*1d20*/  STG.E.U16 desc[UR10][R10.64], R9 ;  /* 0x000000090a007986 */ /* 0x0001e2000c10150a */
[----:B-1----:R-:W-:-:S05]  /*1d30*/  IMAD.WIDE R12, R7, 0x4, R12 ;  /* 0x00000004070c7825 */ /* 0x002fca00078e020c */
[----:B------:R0:W-:Y:S02]  /*1d40*/  STG.E desc[UR10][R12.64], R3 ;  /* 0x000000030c007986 */ /* 0x0001e4000c10190a */
.L_x_193:
[----:B------:R-:W-:Y:S05]  /*1d50*/  BSYNC.RECONVERGENT B0 ;  /* 0x0000000000007941 */ /* 0x000fea0003800200 */
.L_x_192:
[----:B------:R-:W-:-:S05]  /*1d60*/  VIADD R6, R6, 0x1 ;  /* 0x0000000106067836 */ /* 0x000fca0000000000 */
[----:B------:R-:W-:-:S13]  /*1d70*/  ISETP.NE.AND P0, PT, R6, R2, PT ;  /* 0x000000020600720c */ /* 0x000fda0003f05270 */
[----:B------:R-:W-:Y:S05]  /*1d80*/  @!P0 EXIT ;  /* 0x000000000000894d */ /* 0x000fea0003800000 */
[----:B------:R-:W-:Y:S05]  /*1d90*/  BRA `(.L_x_204) ;  /* 0xfffffff000307947 */ /* 0x000fea000383ffff */
.L_x_191:
[----:B------:R-:W-:Y:S01]  /*1da0*/  ISETP.GE.U32.AND P0, PT, R6, 0x181, PT ;  /* 0x000001810600780c */ /* 0x000fe20003f06070 */
[----:B------:R-:W-:Y:S01]  /*1db0*/  IMAD.MOV.U32 R3, RZ, RZ, RZ ;  /* 0x000000ffff037224 */ /* 0x000fe200078e00ff */
[----:B------:R-:W-:-:S04]  /*1dc0*/  VIMNMX R7, PT, PT, R7, 0x1, !PT ;  /* 0x0000000107077848 */ /* 0x000fc80007fe0100 */
[----:B------:R-:W-:-:S04]  /*1dd0*/  LOP3.LUT R2, R7, 0x3, RZ, 0xc0, !PT ;  /* 0x0000000307027812 */ /* 0x000fc800078ec0ff */
[----:B------:R-:W-:-:S03]  /*1de0*/  ISETP.NE.AND P4, PT, R2, RZ, PT ;  /* 0x000000ff0200720c */ /* 0x000fc60003f85270 */
[----:B------:R-:W-:Y:S10]  /*1df0*/  @!P0 BRA `(.L_x_205) ;  /* 0x0000000000c88947 */ /* 0x000ff40003800000 */
[----:B------:R-:W3:Y:S01]  /*1e00*/  S2UR UR5, SR_CgaCtaId ;  /* 0x00000000000579c3 */ /* 0x000ee20000008800 */
[----:B------:R-:W-:Y:S01]  /*1e10*/  LOP3.LUT R3, R7, 0xfffffc, RZ, 0xc0, !PT ;  /* 0x00fffffc07037812 */ /* 0x000fe200078ec0ff */
[----:B------:R-:W-:Y:S01]  /*1e20*/  IMAD.MOV.U32 R5, RZ, RZ, RZ ;  /* 0x000000ffff057224 */ /* 0x000fe200078e00ff */
[----:B------:R-:W-:-:S05]  /*1e30*/  UMOV UR4, 0x400 ;  /* 0x0000040000047882 */ /* 0x000fca0000000000 */
[----:B------:R-:W4:Y:S01]  /*1e40*/  LDC R4, c[0x0][0x398] ;  /* 0x0000e600ff047b82 */ /* 0x000f220000000800 */
[----:B---3--:R-:W-:-:S12]  /*1e50*/  ULEA UR4, UR5, UR4, 0x18 ;  /* 0x0000000405047291 */ /* 0x008fd8000f8ec0ff */
.L_x_206:
[C---:B0-----:R-:W-:Y:S02]  /*1e60*/  IMAD R27, R5.reuse, 0x80, R0 ;  /* 0x00000080051b7824 */ /* 0x041fe400078e0200 */
[----:B------:R-:W-:Y:S02]  /*1e70*/  VIADD R5, R5, 0x4 ;  /* 0x0000000405057836 */ /* 0x000fe40000000000 */
[C---:B------:R-:W-:Y:S01]  /*1e80*/  VIADD R25, R27.reuse, 0x80 ;  /* 0x000000801b197836 */ /* 0x040fe20000000000 */
[CC--:B----4-:R-:W-:Y:S01]  /*1e90*/  ISETP.GE.AND P0, PT, R27.reuse, R4.reuse, PT ;  /* 0x000000041b00720c */ /* 0x0d0fe20003f06270 */
[C---:B------:R-:W-:Y:S01]  /*1ea0*/  VIADD R23, R27.reuse, 0x100 ;  /* 0x000001001b177836 */ /* 0x040fe20000000000 */
[C---:B------:R-:W-:Y:S01]  /*1eb0*/  LEA R24, R27.reuse, UR4, 0x1 ;  /* 0x000000041b187c11 */ /* 0x040fe2000f8e08ff */
[----:B------:R-:W-:Y:S01]  /*1ec0*/  VIADD R7, R27, 0x180 ;  /* 0x000001801b077836 */ /* 0x000fe20000000000 */
[-C--:B------:R-:W-:Y:S02]  /*1ed0*/  ISETP.GE.AND P1, PT, R25, R4.reuse, PT ;  /* 0x000000041900720c */ /* 0x080fe40003f26270 */
[----:B------:R-:W-:-:S02]  /*1ee0*/  ISETP.GE.AND P2, PT, R23, R4, PT ;  /* 0x000000041700720c */ /* 0x000fc40003f46270 */
[----:B------:R-:W-:-:S05]  /*1ef0*/  ISETP.GE.AND P3, PT, R7, R4, PT ;  /* 0x000000040700720c */ /* 0x000fca0003f66270 */
[----:B------:R-:W0:Y:S01]  /*1f00*/  @!P0 LDC.64 R8, c[0x0][0x388] ;  /* 0x0000e200ff088b82 */ /* 0x000e220000000a00 */
[----:B------:R-:W3:Y:S01]  /*1f10*/  @!P0 LDS.U16 R26, [R24] ;  /* 0x00000000181a8984 */ /* 0x000ee20000000400 */
[C---:B------:R-:W-:Y:S02]  /*1f20*/  @!P0 IMAD R27, R4.reuse, UR18, R27 ;  /* 0x00000012041b8c24 */ /* 0x040fe4000f8e021b */
[C---:B------:R-:W-:Y:S01]  /*1f30*/  @!P1 IMAD R25, R4.reuse, UR18, R25 ;  /* 0x0000001204199c24 */ /* 0x040fe2000f8e0219 */
[----:B------:R-:W4:Y:S01]  /*1f40*/  @!P1 LDS.U16 R6, [R24+0x100] ;  /* 0x0001000018069984 */ /* 0x000f220000000400 */
[C---:B------:R-:W-:Y:S02]  /*1f50*/  @!P2 IMAD R23, R4.reuse, UR18, R23 ;  /* 0x000000120417ac24 */ /* 0x040fe4000f8e0217 */
[----:B-1----:R-:W1:Y:S01]  /*1f60*/  @!P0 LDC.64 R20, c[0x0][0x390] ;  /* 0x0000e400ff148b82 */ /* 0x002e620000000a00 */
[----:B------:R-:W5:Y:S01]  /*1f70*/  @!P2 LDS.U16 R22, [R24+0x200] ;  /* 0x000200001816a984 */ /* 0x000f620000000400 */
[----:B------:R-:W-:-:S03]  /*1f80*/  @!P3 IMAD R7, R4, UR18, R7 ;  /* 0x000000120407bc24 */ /* 0x000fc6000f8e0207 */
[----:B------:R-:W5:Y:S03]  /*1f90*/  @!P3 LDS.U16 R24, [R24+0x300] ;  /* 0x000300001818b984 */ /* 0x000f660000000400 */
[----:B------:R-:W3:Y:S01]  /*1fa0*/  @!P1 LDC.64 R18, c[0x0][0x388] ;  /* 0x0000e200ff129b82 */ /* 0x000ee20000000a00 */
[----:B0-----:R-:W-:-:S07]  /*1fb0*/  @!P0 IMAD.WIDE R28, R27, 0x2, R8 ;  /* 0x000000021b1c8825 */ /* 0x001fce00078e0208 */
[----:B--2---:R-:W0:Y:S01]  /*1fc0*/  @!P2 LDC.64 R10, c[0x0][0x388] ;  /* 0x0000e200ff0aab82 */ /* 0x004e220000000a00 */
[----:B-1----:R-:W-:-:S07]  /*1fd0*/  @!P0 IMAD.WIDE R20, R27, 0x4, R20 ;  /* 0x000000041b148825 */ /* 0x002fce00078e0214 */
[----:B------:R-:W1:Y:S01]  /*1fe0*/  @!P1 LDC.64 R8, c[0x0][0x390] ;  /* 0x0000e400ff089b82 */ /* 0x000e620000000a00 */
[----:B---3--:R-:W-:-:S07]  /*1ff0*/  @!P1 IMAD.WIDE R18, R25, 0x2, R18 ;  /* 0x0000000219129825 */ /* 0x008fce00078e0212 */
[----:B------:R-:W2:Y:S01]  /*2000*/  @!P2 LDC.64 R16, c[0x0][0x390] ;  /* 0x0000e400ff10ab82 */ /* 0x000ea20000000a00 */
[----:B------:R3:W-:Y:S04]  /*2010*/  @!P0 STG.E.U16 desc[UR10][R28.64], R26 ;  /* 0x0000001a1c008986 */ /* 0x0007e8000c10150a */
[----:B------:R3:W-:Y:S01]  /*2020*/  @!P0 STG.E desc[UR10][R20.64], R27 ;  /* 0x0000001b14008986 */ /* 0x0007e2000c10190a */
[----:B------:R-:W-:Y:S02]  /*2030*/  ISETP.NE.AND P0, PT, R5, R3, PT ;  /* 0x000000030500720c */ /* 0x000fe40003f05270 */
[----:B------:R-:W3:Y:S01]  /*2040*/  @!P3 LDC.64 R14, c[0x0][0x388] ;  /* 0x0000e200ff0ebb82 */ /* 0x000ee20000000a00 */
[----:B0-----:R-:W-:Y:S01]  /*2050*/  @!P2 IMAD.WIDE R10, R23, 0x2, R10 ;  /* 0x00000002170aa825 */ /* 0x001fe200078e020a */
[----:B----4-:R0:W-:Y:S06]  /*2060*/  @!P1 STG.E.U16 desc[UR10][R18.64], R6 ;  /* 0x0000000612009986 */ /* 0x0101ec000c10150a */
[----:B------:R-:W4:Y:S01]  /*2070*/  @!P3 LDC.64 R12, c[0x0][0x390] ;  /* 0x0000e400ff0cbb82 */ /* 0x000f220000000a00 */
[----:B-1----:R-:W-:-:S05]  /*2080*/  @!P1 IMAD.WIDE R8, R25, 0x4, R8 ;  /* 0x0000000419089825 */ /* 0x002fca00078e0208 */
[----:B------:R0:W-:Y:S01]  /*2090*/  @!P1 STG.E desc[UR10][R8.64], R25 ;  /* 0x0000001908009986 */ /* 0x0001e2000c10190a */
[----:B--2---:R-:W-:-:S03]  /*20a0*/  @!P2 IMAD.WIDE R16, R23, 0x4, R16 ;  /* 0x000000041710a825 */ /* 0x004fc600078e0210 */
[----:B-----5:R0:W-:Y:S04]  /*20b0*/  @!P2 STG.E.U16 desc[UR10][R10.64], R22 ;  /* 0x000000160a00a986 */ /* 0x0201e8000c10150a */
[----:B------:R0:W-:Y:S01]  /*20c0*/  @!P2 STG.E desc[UR10][R16.64], R23 ;  /* 0x000000171000a986 */ /* 0x0001e2000c10190a */
[----:B---3--:R-:W-:-:S05]  /*20d0*/  @!P3 IMAD.WIDE R14, R7, 0x2, R14 ;  /* 0x00000002070eb825 */ /* 0x008fca00078e020e */
[----:B------:R0:W-:Y:S01]  /*20e0*/  @!P3 STG.E.U16 desc[UR10][R14.64], R24 ;  /* 0x000000180e00b986 */ /* 0x0001e2000c10150a */
[----:B----4-:R-:W-:-:S05]  /*20f0*/  @!P3 IMAD.WIDE R12, R7, 0x4, R12 ;  /* 0x00000004070cb825 */ /* 0x010fca00078e020c */
[----:B------:R0:W-:Y:S01]  /*2100*/  @!P3 STG.E desc[UR10][R12.64], R7 ;  /* 0x000000070c00b986 */ /* 0x0001e2000c10190a */
[----:B------:R-:W-:Y:S05]  /*2110*/  @P0 BRA `(.L_x_206) ;  /* 0xfffffffc00500947 */ /* 0x000fea000383ffff */
.L_x_205:
[----:B------:R-:W-:Y:S05]  /*2120*/  @!P4 EXIT ;  /* 0x000000000000c94d */ /* 0x000fea0003800000 */
[----:B012---:R-:W0:Y:S01]  /*2130*/  LDC R14, c[0x0][0x398] ;  /* 0x0000e600ff0e7b82 */ /* 0x007e220000000800 */
[----:B------:R-:W-:-:S07]  /*2140*/  UMOV UR4, URZ ;  /* 0x000000ff00047c82 */ /* 0x000fce0008000000 */
[----:B------:R-:W1:Y:S08]  /*2150*/  LDC.64 R8, c[0x0][0x388] ;  /* 0x0000e200ff087b82 */ /* 0x000e700000000a00 */
[----:B------:R-:W2:Y:S02]  /*2160*/  LDC.64 R10, c[0x0][0x390] ;  /* 0x0000e400ff0a7b82 */ /* 0x000ea40000000a00 */
.L_x_209:
[----:B0-----:R-:W-:Y:S01]  /*2170*/  IMAD R15, R3, 0x80, R0 ;  /* 0x00000080030f7824 */ /* 0x001fe200078e0200 */
[----:B------:R-:W-:Y:S01]  /*2180*/  UIADD3 UR4, UPT, UPT, UR4, 0x1, URZ ;  /* 0x0000000104047890 */ /* 0x000fe2000fffe0ff */
[----:B------:R-:W-:Y:S03]  /*2190*/  BSSY.RECONVERGENT B0, `(.L_x_207) ;  /* 0x000000e000007945 */ /* 0x000fe60003800200 */
[----:B0-----:R-:W-:Y:S02]  /*21a0*/  ISETP.GE.AND P0, PT, R15, R14, PT ;  /* 0x0000000e0f00720c */ /* 0x001fe40003f06270 */
[----:B------:R-:W-:-:S11]  /*21b0*/  ISETP.NE.AND P1, PT, R2, UR4, PT ;  /* 0x0000000402007c0c */ /* 0x000fd6000bf25270 */
[----:B------:R-:W-:Y:S05]  /*21c0*/  @P0 BRA `(.L_x_208) ;  /* 0x0000000000280947 */ /* 0x000fea0003800000 */
[----:B------:R-:W0:Y:S01]  /*21d0*/  S2UR UR6, SR_CgaCtaId ;  /* 0x00000000000679c3 */ /* 0x000e220000008800 */
[----:B------:R-:W-:Y:S02]  /*21e0*/  UMOV UR5, 0x400 ;  /* 0x0000040000057882 */ /* 0x000fe40000000000 */
[----:B0-----:R-:W-:-:S06]  /*21f0*/  ULEA UR5, UR6, UR5, 0x18 ;  /* 0x0000000506057291 */ /* 0x001fcc000f8ec0ff */
[----:B------:R-:W-:Y:S01]  /*2200*/  LEA R12, R15, UR5, 0x1 ;  /* 0x000000050f0c7c11 */ /* 0x000fe2000f8e08ff */
[----:B------:R-:W-:-:S04]  /*2210*/  IMAD R15, R14, UR18, R15 ;  /* 0x000000120e0f7c24 */ /* 0x000fc8000f8e020f */
[----:B------:R-:W0:Y:S01]  /*2220*/  LDS.U16 R13, [R12] ;  /* 0x000000000c0d7984 */ /* 0x000e220000000400 */
[----:B-1----:R-:W-:-:S04]  /*2230*/  IMAD.WIDE R4, R15, 0x2, R8 ;  /* 0x000000020f047825 */ /* 0x002fc800078e0208 */
[----:B--2---:R-:W-:Y:S01]  /*2240*/  IMAD.WIDE R6, R15, 0x4, R10 ;  /* 0x000000040f067825 */ /* 0x004fe200078e020a */
[----:B0-----:R0:W-:Y:S04]  /*2250*/  STG.E.U16 desc[UR10][R4.64], R13 ;  /* 0x0000000d04007986 */ /* 0x0011e8000c10150a */
[----:B------:R0:W-:Y:S02]  /*2260*/  STG.E desc[UR10][R6.64], R15 ;  /* 0x0000000f06007986 */ /* 0x0001e4000c10190a */
.L_x_208:
[----:B------:R-:W-:Y:S05]  /*2270*/  BSYNC.RECONVERGENT B0 ;  /* 0x0000000000007941 */ /* 0x000fea0003800200 */
.L_x_207:
[----:B------:R-:W-:Y:S01]  /*2280*/  VIADD R3, R3, 0x1 ;  /* 0x0000000103037836 */ /* 0x000fe20000000000 */
[----:B------:R-:W-:Y:S06]  /*2290*/  @P1 BRA `(.L_x_209) ;  /* 0xfffffffc00b41947 */ /* 0x000fec000383ffff */
[----:B------:R-:W-:Y:S05]  /*22a0*/  EXIT ;  /* 0x000000000000794d */ /* 0x000fea0003800000 */
.L_x_210:
        /* <DEDUP_REMOVED lines=13> */
.L_x_218:


//--------------------- .text._Z22transForNMSByte2KernelPsS_ii --------------------------
	.section	.text._Z22transForNMSByte2KernelPsS_ii,"ax",@progbits
	.align	128
        .global         _Z22transForNMSByte2KernelPsS_ii
        .type           _Z22transForNMSByte2KernelPsS_ii,@function
        .size           _Z22transForNMSByte2KernelPsS_ii,(.L_x_219 - _Z22transForNMSByte2KernelPsS_ii)
        .other          _Z22transForNMSByte2KernelPsS_ii,@"STO_CUDA_ENTRY STV_DEFAULT"
_Z22transForNMSByte2KernelPsS_ii:
.text._Z22transForNMSByte2KernelPsS_ii:
[----:B------:R-:W-:Y:S01]  /*0000*/  LDC R1, c[0x0][0x37c] ;  /* 0x0000df00ff017b82 */ /* 0x000fe20000000800 */
[----:B------:R-:W0:Y:S07]  /*0010*/  S2R R10, SR_TID.X ;  /* 0x00000000000a7919 */ /* 0x000e2e0000002100 */
[----:B------:R-:W1:Y:S01]  /*0020*/  LDC.64 R6, c[0x0][0x390] ;  /* 0x0000e400ff067b82 */ /* 0x000e620000000a00 */
[----:B------:R-:W2:Y:S01]  /*0030*/  LDCU.128 UR12, c[0x0][0x380] ;  /* 0x00007000ff0c77ac */ /* 0x000ea20008000c00 */
[----:B------:R-:W3:Y:S06]  /*0040*/  LDCU.64 UR8, c[0x0][0x358] ;  /* 0x00006b00ff0877ac */ /* 0x000eec0008000a00 */
[----:B------:R-:W4:Y:S08]  /*0050*/  S2UR UR6, SR_CTAID.X ;  /* 0x00000000000679c3 */ /* 0x000f300000002500 */
[----:B------:R-:W5:Y:S01]  /*0060*/  S2UR UR5, SR_CTAID.Y ;  /* 0x00000000000579c3 */ /* 0x000f620000002600 */
[----:B0-----:R-:W-:Y:S01]  /*0070*/  SHF.R.U32.HI R2, RZ, 0x2, R10 ;  /* 0x00000002ff027819 */ /* 0x001fe2000001160a */
[----:B----4-:R-:W-:Y:S01]  /*0080*/  USHF.L.U32 UR4, UR6, 0x5, URZ ;  /* 0x0000000506047899 */ /* 0x010fe200080006ff */
[----:B------:R-:W-:-:S02]  /*0090*/  LOP3.LUT R0, R10, 0x1f, RZ, 0xc0, !PT ;  /* 0x0000001f0a007812 */ /* 0x000fc400078ec0ff */
[----:B------:R-:W-:Y:S02]  /*00a0*/  LOP3.LUT R2, R2, 0xf8, RZ, 0xc0, !PT ;  /* 0x000000f802027812 */ /* 0x000fe400078ec0ff */
[----:B------:R-:W-:-:S03]  /*00b0*/  SHF.R.U32.HI R5, RZ, 0x2, R0 ;  /* 0x00000002ff057819 */ /* 0x000fc60000011600 */
[-C--:B-1----:R-:W-:Y:S02]  /*00c0*/  IMAD R3, R2, R7.reuse, RZ ;  /* 0x0000000702037224 */ /* 0x082fe400078e02ff */
[-C--:B------:R-:W-:Y:S02]  /*00d0*/  IMAD R2, R5, R6.reuse, RZ ;  /* 0x0000000605027224 */ /* 0x080fe400078e02ff */
[----:B------:R-:W-:Y:S02]  /*00e0*/  IMAD R5, R3, R6, RZ ;  /* 0x0000000603057224 */ /* 0x000fe400078e02ff */
[----:B-----5:R-:W-:Y:S02]  /*00f0*/  IMAD R0, R7, UR5, RZ ;  /* 0x0000000507007c24 */ /* 0x020fe4000f8e02ff */
[----:B------:R-:W-:Y:S01]  /*0100*/  IMAD R4, R2, R7, RZ ;  /* 0x0000000702047224 */ /* 0x000fe200078e02ff */
[----:B------:R-:W-:Y:S02]  /*0110*/  SHF.R.S32.HI R2, RZ, 0x1f, R5 ;  /* 0x0000001fff027819 */ /* 0x000fe40000011405 */
[----:B------:R-:W-:-:S02]  /*0120*/  SHF.R.S32.HI R7, RZ, 0x1f, R0 ;  /* 0x0000001fff077819 */ /* 0x000fc40000011400 */
[----:B------:R-:W-:-:S04]  /*0130*/  IADD3 R5, P0, P1, R5, UR4, R0 ;  /* 0x0000000405057c10 */ /* 0x000fc8000f91e000 */
[----:B------:R-:W-:Y:S01]  /*0140*/  IADD3.X R7, PT, PT, R2, R7, RZ, P0, P1 ;  /* 0x0000000702077210 */ /* 0x000fe200007e24ff */
[----:B------:R-:W-:Y:S01]  /*0150*/  IMAD.SHL.U32 R2, R10, 0x10, RZ ;  /* 0x000000100a027824 */ /* 0x000fe200078e00ff */
[----:B------:R-:W-:-:S04]  /*0160*/  IADD3 R6, P0, PT, R4, R5, RZ ;  /* 0x0000000504067210 */ /* 0x000fc80007f1e0ff */
[----:B------:R-:W-:Y:S02]  /*0170*/  LEA.HI.X.SX32 R7, R4, R7, 0x1, P0 ;  /* 0x0000000704077211 */ /* 0x000fe400000f0eff */
[----:B--2---:R-:W-:Y:S02]  /*0180*/  LEA R5, P0, R6, UR12, 0x1 ;  /* 0x0000000c06057c11 */ /* 0x004fe4000f8008ff */
[----:B------:R-:W-:Y:S02]  /*0190*/  LOP3.LUT R4, R2, 0x30, RZ, 0xc0, !PT ;  /* 0x0000003002047812 */ /* 0x000fe400078ec0ff */
[----:B------:R-:W-:Y:S02]  /*01a0*/  LEA.HI.X R6, R6, UR13, R7, 0x1, P0 ;  /* 0x0000000d06067c11 */ /* 0x000fe400080f0c07 */
[----:B------:R-:W-:-:S05]  /*01b0*/  IADD3 R4, P0, PT, R4, R5, RZ ;  /* 0x0000000504047210 */ /* 0x000fca0007f1e0ff */
[----:B------:R-:W-:-:S06]  /*01c0*/  IMAD.X R5, RZ, RZ, R6, P0 ;  /* 0x000000ffff057224 */ /* 0x000fcc00000e0606 */
[----:B---3--:R-:W2:Y:S01]  /*01d0*/  LDG.E.128 R4, desc[UR8][R4.64] ;  /* 0x0000000804047981 */ /* 0x008ea2000c1e1d00 */
[----:B------:R-:W0:Y:S01]  /*01e0*/  S2UR UR5, SR_CgaCtaId ;  /* 0x00000000000579c3 */ /* 0x000e220000008800 */
[----:B------:R-:W-:Y:S01]  /*01f0*/  UMOV UR4, 0x400 ;  /* 0x0000040000047882 */ /* 0x000fe20000000000 */
[----:B------:R-:W-:Y:S01]  /*0200*/  LOP3.LUT R8, R2, 0x3e00, RZ, 0xc0, !PT ;  /* 0x00003e0002087812 */ /* 0x000fe200078ec0ff */
[----:B------:R-:W-:Y:S01]  /*0210*/  IMAD.SHL.U32 R10, R10, 0x2, RZ ;  /* 0x000000020a0a7824 */ /* 0x000fe200078e00ff */
[----:B------:R-:W-:Y:S01]  /*0220*/  LOP3.LUT R9, R2, 0x1f0, RZ, 0xc0, !PT ;  /* 0x000001f002097812 */ /* 0x000fe200078ec0ff */
[----:B------:R-:W-:-:S03]  /*0230*/  IMAD.SHL.U32 R0, R0, 0x40, RZ ;  /* 0x0000004000007824 */ /* 0x000fc600078e00ff */
[----:B------:R-:W-:Y:S01]  /*0240*/  LOP3.LUT R11, R10, 0x3e, RZ, 0xc0, !PT ;  /* 0x0000003e0a0b7812 */ /* 0x000fe200078ec0ff */
[----:B0-----:R-:W-:-:S06]  /*0250*/  ULEA UR4, UR5, UR4, 0x18 ;  /* 0x0000000405047291 */ /* 0x001fcc000f8ec0ff */
[----:B------:R-:W-:Y:S01]  /*0260*/  VIADD R8, R8, UR4 ;  /* 0x0000000408087c36 */ /* 0x000fe20008000000 */
[----:B------:R-:W-:-:S03]  /*0270*/  USHF.L.U32 UR4, UR6, 0x8, URZ ;  /* 0x0000000806047899 */ /* 0x000fc600080006ff */
[C---:B------:R-:W-:Y:S02]  /*0280*/  IMAD.IADD R2, R8.reuse, 0x1, R9 ;  /* 0x0000000108027824 */ /* 0x040fe400078e0209 */
[----:B------:R-:W-:-:S03]  /*0290*/  IMAD.IADD R11, R8, 0x1, R11 ;  /* 0x00000001080b7824 */ /* 0x000fc600078e020b */
[----:B--2---:R0:W-:Y:S04]  /*02a0*/  STS.128 [R2], R4 ;  /* 0x0000000402007388 */ /* 0x0041e80000000c00 */
[----:B------:R-:W-:Y:S04]  /*02b0*/  LDS.U16 R8, [R11] ;  /* 0x000000000b087984 */ /* 0x000fe80000000400 */
[----:B------:R-:W1:Y:S04]  /*02c0*/  LDS.U16 R13, [R11+0x40] ;  /* 0x000040000b0d7984 */ /* 0x000e680000000400 */
[----:B------:R-:W-:Y:S04]  /*02d0*/  LDS.U16 R10, [R11+0x80] ;  /* 0x000080000b0a7984 */ /* 0x000fe80000000400 */
[----:B------:R-:W2:Y:S01]  /*02e0*/  LDS.U16 R15, [R11+0xc0] ;  /* 0x0000c0000b0f7984 */ /* 0x000ea20000000400 */
[----:B0-----:R-:W-:-:S02]  /*02f0*/  SHF.R.S32.HI R2, RZ, 0x1f, R0 ;  /* 0x0000001fff027819 */ /* 0x001fc40000011400 */
[--C-:B------:R-:W-:Y:S01]  /*0300*/  IADD3 R0, P0, P1, R0, UR4, R3.reuse ;  /* 0x0000000400007c10 */ /* 0x100fe2000f91e003 */
[----:B------:R-:W-:Y:S01]  /*0310*/  LDS.U16 R12, [R11+0x100] ;  /* 0x000100000b0c7984 */ /* 0x000fe20000000400 */
[----:B------:R-:W-:-:S03]  /*0320*/  SHF.R.S32.HI R3, RZ, 0x1f, R3 ;  /* 0x0000001fff037819 */ /* 0x000fc60000011403 */
[----:B------:R-:W0:Y:S01]  /*0330*/  LDS.U16 R17, [R11+0x140] ;  /* 0x000140000b117984 */ /* 0x000e220000000400 */
[----:B------:R-:W-:Y:S02]  /*0340*/  IADD3.X R3, PT, PT, R2, R3, RZ, P0, P1 ;  /* 0x0000000302037210 */ /* 0x000fe400007e24ff */
[C---:B------:R-:W-:Y:S01]  /*0350*/  LEA R2, P0, R0.reuse, UR14, 0x1 ;  /* 0x0000000e00027c11 */ /* 0x040fe2000f8008ff */
[----:B------:R-:W-:Y:S03]  /*0360*/  LDS.U16 R14, [R11+0x180] ;  /* 0x000180000b0e7984 */ /* 0x000fe60000000400 */
[----:B------:R-:W-:Y:S01]  /*0370*/  LEA.HI.X R0, R0, UR15, R3, 0x1, P0 ;  /* 0x0000000f00007c11 */ /* 0x000fe200080f0c03 */
[----:B------:R-:W3:Y:S01]  /*0380*/  LDS.U16 R19, [R11+0x1c0] ;  /* 0x0001c0000b137984 */ /* 0x000ee20000000400 */
[----:B------:R-:W-:-:S05]  /*0390*/  IADD3 R2, P0, PT, R9, R2, RZ ;  /* 0x0000000209027210 */ /* 0x000fca0007f1e0ff */
[----:B------:R-:W-:Y:S01]  /*03a0*/  IMAD.X R3, RZ, RZ, R0, P0 ;  /* 0x000000ffff037224 */ /* 0x000fe200000e0600 */
[----:B-1----:R-:W-:Y:S02]  /*03b0*/  PRMT R4, R8, 0x5410, R13 ;  /* 0x0000541008047816 */ /* 0x002fe4000000000d */
[----:B--2---:R-:W-:Y:S02]  /*03c0*/  PRMT R5, R10, 0x5410, R15 ;  /* 0x000054100a057816 */ /* 0x004fe4000000000f */
[----:B0-----:R-:W-:Y:S02]  /*03d0*/  PRMT R6, R12, 0x5410, R17 ;  /* 0x000054100c067816 */ /* 0x001fe40000000011 */
[----:B---3--:R-:W-:-:S05]  /*03e0*/  PRMT R7, R14, 0x5410, R19 ;  /* 0x000054100e077816 */ /* 0x008fca0000000013 */
[----:B------:R-:W-:Y:S01]  /*03f0*/  STG.E.128 desc[UR8][R2.64], R4 ;  /* 0x0000000402007986 */ /* 0x000fe2000c101d08 */
[----:B------:R-:W-:Y:S05]  /*0400*/  EXIT ;  /* 0x000000000000794d */ /* 0x000fea0003800000 */
.L_x_211:
        /* <DEDUP_REMOVED lines=15> */
.L_x_219:


//--------------------- .nv.shared._Z30softmaxHalfForSuperpointKernelP6__halfS0_i --------------------------
	.section	.nv.shared._Z30softmaxHalfForSuperpointKernelP6__halfS0_i,"aw",@nobits
	.sectionflags	@""
	.align	2
.nv.shared._Z30softmaxHalfForSuperpointKernelP6__halfS0_i:
	.zero		9216


//--------------------- .nv.shared.reserved.0     --------------------------
	.section	.nv.shared.reserved.0,"aw",@nobits
	.weak		__nv_reservedSMEM_offset_0_alias
	.size		__nv_reservedSMEM_offset_0_alias, 0, 64
	.other		__nv_reservedSMEM_offset_0_alias,@"STO_CUDA_RESERVED_SHARED STV_DEFAULT"
__nv_reservedSMEM_offset_0_alias:
	.zero		0
	.zero		64


//--------------------- .nv.shared._Z26fusedColFindingAndSuppressP6__halfPiS0_S0_iii --------------------------
	.section	.nv.shared._Z26fusedColFindingAndSuppressP6__halfPiS0_S0_iii,"aw",@nobits
	.sectionflags	@""
	.align	4
.nv.shared._Z26fusedColFindingAndSuppressP6__halfPiS0_S0_iii:
	.zero		11296


//--------------------- .nv.shared._Z24extractAndSuppressKernelP6__halfS0_S0_Piiii --------------------------
	.section	.nv.shared._Z24extractAndSuppressKernelP6__halfS0_S0_Piiii,"aw",@nobits
	.sectionflags	@""
	.align	4
.nv.shared._Z24extractAndSuppressKernelP6__halfS0_S0_Piiii:
	.zero		5152


//--------------------- .nv.shared._Z24findWindowMaxInColKernelP6__halfPiS0_S1_ii --------------------------
	.section	.nv.shared._Z24findWindowMaxInColKernelP6__halfPiS0_S1_ii,"aw",@nobits
	.sectionflags	@""
	.align	4
.nv.shared._Z24findWindowMaxInColKernelP6__halfPiS0_S1_ii:
	.zero		7168


//--------------------- .nv.shared._Z24findWindowMaxInRowKernelP6__halfS0_Piii --------------------------
	.section	.nv.shared._Z24findWindowMaxInRowKernelP6__halfS0_Piii,"aw",@nobits
	.sectionflags	@""
	.align	2
.nv.shared._Z24findWindowMaxInRowKernelP6__halfS0_Piii:
	.zero		3072


//--------------------- .nv.shared._Z22transForNMSByte2KernelPsS_ii --------------------------
	.section	.nv.shared._Z22transForNMSByte2KernelPsS_ii,"aw",@nobits
	.sectionflags	@""
	.align	2
.nv.shared._Z22transForNMSByte2KernelPsS_ii:
	.zero		5120


//--------------------- .nv.constant0._Z30softmaxHalfForSuperpointKernelP6__halfS0_i --------------------------
	.section	.nv.constant0._Z30softmaxHalfForSuperpointKernelP6__halfS0_i,"a",@progbits
	.sectionflags	@""
	.align	4
.nv.constant0._Z30softmaxHalfForSuperpointKernelP6__halfS0_i:
	.zero		916


//--------------------- .nv.constant0._Z26fusedColFindingAndSuppressP6__halfPiS0_S0_iii --------------------------
	.section	.nv.constant0._Z26fusedColFindingAndSuppressP6__halfPiS0_S0_iii,"a",@progbits
	.sectionflags	@""
	.align	4
.nv.constant0._Z26fusedColFindingAndSuppressP6__halfPiS0_S0_iii:
	.zero		940


//--------------------- .nv.constant0._Z24extractAndSuppressKernelP6__halfS0_S0_Piiii --------------------------
	.section	.nv.constant0._Z24extractAndSuppressKernelP6__halfS0_S0_Piiii,"a",@progbits
	.sectionflags	@""
	.align	4
.nv.constant0._Z24extractAndSuppressKernelP6__halfS0_S0_Piiii:
	.zero		940


//--------------------- .nv.constant0._Z24findWindowMaxInColKernelP6__halfPiS0_S1_ii --------------------------
	.section	.nv.constant0._Z24findWindowMaxInColKernelP6__halfPiS0_S1_ii,"a",@progbits
	.sectionflags	@""
	.align	4
.nv.constant0._Z24findWindowMaxInColKernelP6__halfPiS0_S1_ii:
	.zero		936


//--------------------- .nv.constant0._Z33transMaxScoreAndIdHW32Byte2KernelP6__halfPiS0_S1_ii --------------------------
	.section	.nv.constant0._Z33transMaxScoreAndIdHW32Byte2KernelP6__halfPiS0_S1_ii,"a",@progbits
	.sectionflags	@""
	.align	4
.nv.constant0._Z33transMaxScoreAndIdHW32Byte2KernelP6__halfPiS0_S1_ii:
	.zero		936


//--------------------- .nv.constant0._Z24findWindowMaxInRowKernelP6__halfS0_Piii --------------------------
	.section	.nv.constant0._Z24findWindowMaxInRowKernelP6__halfS0_Piii,"a",@progbits
	.sectionflags	@""
	.align	4
.nv.constant0._Z24findWindowMaxInRowKernelP6__halfS0_Piii:
	.zero		928


//--------------------- .nv.constant0._Z22transForNMSByte2KernelPsS_ii --------------------------
	.section	.nv.constant0._Z22transForNMSByte2KernelPsS_ii,"a",@progbits
	.sectionflags	@""
	.align	4
.nv.constant0._Z22transForNMSByte2KernelPsS_ii:
	.zero		920


//--------------------- SYMBOLS --------------------------

	.type		.nv.reservedSmem.offset0,@object
	.size		.nv.reservedSmem.offset0,0x4
	.type		.nv.reservedSmem.cap,@object
	.size		.nv.reservedSmem.cap,0x4
